// auto-generated by cutlass_sweep.gemm — config: {"arch": "sm_100", "cluster_m": 2, "cluster_n": 4, "dtype": "mxfp8_e4m3", "dtype_b": "mxfp8_e4m3", "layout": "nt", "stages": 0, "tile_k": 128, "tile_m": 256, "tile_n": 128}
#include "cutlass/cutlass.h"
#include "cutlass/gemm/collective/collective_builder.hpp"
#include "cutlass/gemm/device/gemm_universal_adapter.h"
#include "cutlass/gemm/kernel/gemm_universal.hpp"
#include "cutlass/epilogue/collective/collective_builder.hpp"

using ElemA = cutlass::mx_float8_t<cutlass::float_e4m3_t>;
using ElemB = cutlass::mx_float8_t<cutlass::float_e4m3_t>;
using ElemCD = cutlass::bfloat16_t;
using Acc  = float;
using TileShape    = cute::Shape<cute::_256, cute::_128, cute::_128>;
using ClusterShape = cute::Shape<cute::_2, cute::_4, cute::_1>;

using CollectiveEpilogue = typename cutlass::epilogue::collective::CollectiveBuilder<
    cutlass::arch::Sm100, cutlass::arch::OpClassTensorOp,
    TileShape, ClusterShape,
    cutlass::epilogue::collective::EpilogueTileAuto,
    Acc, Acc,
    ElemCD, cutlass::layout::RowMajor, 128 / cutlass::sizeof_bits<ElemCD>::value,
    ElemCD, cutlass::layout::RowMajor, 128 / cutlass::sizeof_bits<ElemCD>::value,
    cutlass::epilogue::collective::EpilogueScheduleAuto
  >::CollectiveOp;

using CollectiveMainloop = typename cutlass::gemm::collective::CollectiveBuilder<
    cutlass::arch::Sm100, cutlass::arch::OpClassBlockScaledTensorOp,
    ElemA, cutlass::layout::RowMajor, 32,
    ElemB, cutlass::layout::ColumnMajor, 32,
    Acc,
    TileShape, ClusterShape,
    cutlass::gemm::collective::StageCountAutoCarveout<static_cast<int>(sizeof(typename CollectiveEpilogue::SharedStorage))>,
    cutlass::gemm::collective::KernelScheduleAuto
  >::CollectiveOp;

using GemmKernel = cutlass::gemm::kernel::GemmUniversal<
    cute::Shape<int,int,int,int>,
    CollectiveMainloop,
    CollectiveEpilogue
>;
using Gemm = cutlass::gemm::device::GemmUniversalAdapter<GemmKernel>;

// Force the device kernel symbol into the cubin without needing a host main.
auto* _anchor = &cutlass::device_kernel<GemmKernel>;


// ===== COMPILED SASS (sm_100a) =====

	.target	sm_100a

	.elftype	@"ET_EXEC"


//--------------------- .note.nv.tkinfo           --------------------------
	.section	.note.nv.tkinfo,"",@"SHT_NOTE"
	.sectionflags	@"SHF_NOTE_NV_TKINFO"
	.tkinfo
        /*0018*/ 	.word	0x00000002
        /*0030*/ 	.string	""
        /*0030*/ 	.string	"ptxas"
        /*0030*/ 	.string	"Cuda compilation tools, release 13.0, V13.0.88"
        /*0030*/ 	.string	"Build cuda_13.0.r13.0/compiler.36424714_0"
        /*0030*/ 	.string	"-arch sm_100a -m 64 "



//--------------------- .note.nv.cuinfo           --------------------------
	.section	.note.nv.cuinfo,"",@"SHT_NOTE"
	.sectionflags	@"SHF_NOTE_NV_CUINFO"
        /*0018*/ 	.short	0x0002
        /*001a*/ 	.short	0x0064
        /*001c*/ 	.short	0x0082
	.zero		2


//--------------------- .nv.info                  --------------------------
	.section	.nv.info,"",@"SHT_CUDA_INFO"
	.align	4


	//----- nvinfo : EIATTR_REGCOUNT
	.align		4
        /*0000*/ 	.byte	0x04, 0x2f
        /*0002*/ 	.short	(.L_19 - .L_18)
	.align		4
.L_18:
        /*0004*/ 	.word	index@(_ZN7cutlass13device_kernelINS_4gemm6kernel13GemmUniversalIN4cute5tupleIJiiiiEEENS1_10collective13CollectiveMmaINS1_46MainloopSm100TmaUmmaWarpSpecializedBlockScaledILi7ELi2ELi2ENS5_IJNS4_1CILi2EEENSA_ILi4EEENSA_ILi1EEEEEEEENS5_IJNSA_ILi256EEENSA_ILi128EEESH_EEENS5_IJNS_12float_e4m3_tENS_13float_ue8m0_tEEEENS5_IJNS5_IJlSD_lEEENS4_6LayoutINS5_IJNS5_IJNS5_IJNSA_ILi32EEESC_EEEiEEESQ_NS5_IJSD_iEEEEEENS5_IJNS5_IJNS5_IJNSA_ILi16EEESC_EEEiEEENS5_IJNS5_IJNSA_ILi0EEESD_EEENSA_ILi512EEEEEENS5_IJSW_iEEEEEEEEEEESL_S13_NS4_8TiledMMAINS4_8MMA_AtomIJNS4_27SM100_MMA_MXF8F6F4_2x1SM_SSISJ_SJ_fSK_Li256ELi128ELNS4_4UMMA5MajorE0ELS18_0ELNS17_7ScaleInE0ELS19_0EEEEEENSN_INS5_IJSD_SD_SD_EEENS5_IJSW_SW_SW_EEEEENS5_IJNS4_10UnderscoreES1F_S1F_EEEEENS5_IJNS4_28SM100_TMA_2SM_LOAD_MULTICASTES1I_EEENS5_IJNS4_14ComposedLayoutINS4_7SwizzleILi3ELi4ELi3EEENS4_18smem_ptr_flag_bitsILi8EEENSN_INS5_IJNSA_ILi8EEESH_EEENS5_IJSH_SD_EEEEEEENSN_INS5_IJNS5_IJNS5_IJSP_SD_EEENS5_IJSO_SD_EEEEEESD_NS5_IJSC_SD_EEEEEENS5_IJNS5_IJNS5_IJSU_SY_EEESX_EEESW_NS5_IJSD_SY_EEEEEEEEEEEvNS4_8identityENS5_IJNS4_18SM100_TMA_2SM_LOADES1I_EEES24_vS25_EENS_8epilogue10collective18CollectiveEpilogueINS29_23Sm100TmaWarpSpecializedILi4ELi2ELi32ELb1ELb0EEEJNS5_IJSH_SH_SH_EEENS5_IJNSN_ISH_SD_EENSN_ISO_SD_EEEEENS_10bfloat16_tESM_S2I_SM_NS29_6fusion15FusionCallbacksIS2D_NS2J_17LinearCombinationIS2I_fS2I_fLNS_15FloatRoundStyleE2EEES2E_S2H_JEEENS4_5SM1004TMEM4LOAD26SM100_TMEM_LOAD_32dp32b32xENS4_13SM90_TMA_LOADENS1K_INS1L_ILi2ELi4ELi3EEENS1N_ILi16EEENSN_INS5_IJS1P_SO_EEES1V_EEEENS4_39AutoVectorizingCopyWithAssumedAlignmentILi128EEENS4_14SM90_TMA_STOREES2Y_S30_S30_EEEvvEEEEvNT_6ParamsE)
        /*0008*/ 	.word	0x0000007a


	//----- nvinfo : EIATTR_FRAME_SIZE
	.align		4
.L_19:
        /*000c*/ 	.byte	0x04, 0x11
        /*000e*/ 	.short	(.L_21 - .L_20)
	.align		4
.L_20:
        /*0010*/ 	.word	index@($__internal_2_$__cuda_sm10x_tcgen05_guardrail_trap_unallocated_columns_being_dealloced)
        /*0014*/ 	.word	0x00000000


	//----- nvinfo : EIATTR_FRAME_SIZE
	.align		4
.L_21:
        /*0018*/ 	.byte	0x04, 0x11
        /*001a*/ 	.short	(.L_23 - .L_22)
	.align		4
.L_22:
        /*001c*/ 	.word	index@($__internal_1_$__cuda_sm10x_tcgen05_guardrail_trap_phase_invalid_during_alloc)
        /*0020*/ 	.word	0x00000000


	//----- nvinfo : EIATTR_FRAME_SIZE
	.align		4
.L_23:
        /*0024*/ 	.byte	0x04, 0x11
        /*0026*/ 	.short	(.L_25 - .L_24)
	.align		4
.L_24:
        /*0028*/ 	.word	index@($__internal_0_$__cuda_sm10x_tcgen05_guardrail_trap_col_being_dealloced_not_returned_by_alloc)
        /*002c*/ 	.word	0x00000000


	//----- nvinfo : EIATTR_FRAME_SIZE
	.align		4
.L_25:
        /*0030*/ 	.byte	0x04, 0x11
        /*0032*/ 	.short	(.L_27 - .L_26)
	.align		4
.L_26:
        /*0034*/ 	.word	index@(_ZN7cutlass13device_kernelINS_4gemm6kernel13GemmUniversalIN4cute5tupleIJiiiiEEENS1_10collective13CollectiveMmaINS1_46MainloopSm100TmaUmmaWarpSpecializedBlockScaledILi7ELi2ELi2ENS5_IJNS4_1CILi2EEENSA_ILi4EEENSA_ILi1EEEEEEEENS5_IJNSA_ILi256EEENSA_ILi128EEESH_EEENS5_IJNS_12float_e4m3_tENS_13float_ue8m0_tEEEENS5_IJNS5_IJlSD_lEEENS4_6LayoutINS5_IJNS5_IJNS5_IJNSA_ILi32EEESC_EEEiEEESQ_NS5_IJSD_iEEEEEENS5_IJNS5_IJNS5_IJNSA_ILi16EEESC_EEEiEEENS5_IJNS5_IJNSA_ILi0EEESD_EEENSA_ILi512EEEEEENS5_IJSW_iEEEEEEEEEEESL_S13_NS4_8TiledMMAINS4_8MMA_AtomIJNS4_27SM100_MMA_MXF8F6F4_2x1SM_SSISJ_SJ_fSK_Li256ELi128ELNS4_4UMMA5MajorE0ELS18_0ELNS17_7ScaleInE0ELS19_0EEEEEENSN_INS5_IJSD_SD_SD_EEENS5_IJSW_SW_SW_EEEEENS5_IJNS4_10UnderscoreES1F_S1F_EEEEENS5_IJNS4_28SM100_TMA_2SM_LOAD_MULTICASTES1I_EEENS5_IJNS4_14ComposedLayoutINS4_7SwizzleILi3ELi4ELi3EEENS4_18smem_ptr_flag_bitsILi8EEENSN_INS5_IJNSA_ILi8EEESH_EEENS5_IJSH_SD_EEEEEEENSN_INS5_IJNS5_IJNS5_IJSP_SD_EEENS5_IJSO_SD_EEEEEESD_NS5_IJSC_SD_EEEEEENS5_IJNS5_IJNS5_IJSU_SY_EEESX_EEESW_NS5_IJSD_SY_EEEEEEEEEEEvNS4_8identityENS5_IJNS4_18SM100_TMA_2SM_LOADES1I_EEES24_vS25_EENS_8epilogue10collective18CollectiveEpilogueINS29_23Sm100TmaWarpSpecializedILi4ELi2ELi32ELb1ELb0EEEJNS5_IJSH_SH_SH_EEENS5_IJNSN_ISH_SD_EENSN_ISO_SD_EEEEENS_10bfloat16_tESM_S2I_SM_NS29_6fusion15FusionCallbacksIS2D_NS2J_17LinearCombinationIS2I_fS2I_fLNS_15FloatRoundStyleE2EEES2E_S2H_JEEENS4_5SM1004TMEM4LOAD26SM100_TMEM_LOAD_32dp32b32xENS4_13SM90_TMA_LOADENS1K_INS1L_ILi2ELi4ELi3EEENS1N_ILi16EEENSN_INS5_IJS1P_SO_EEES1V_EEEENS4_39AutoVectorizingCopyWithAssumedAlignmentILi128EEENS4_14SM90_TMA_STOREES2Y_S30_S30_EEEvvEEEEvNT_6ParamsE)
        /*0038*/ 	.word	0x00000000


	//----- nvinfo : EIATTR_MIN_STACK_SIZE
	.align		4
.L_27:
        /*003c*/ 	.byte	0x04, 0x12
        /*003e*/ 	.short	(.L_29 - .L_28)
	.align		4
.L_28:
        /*0040*/ 	.word	index@(_ZN7cutlass13device_kernelINS_4gemm6kernel13GemmUniversalIN4cute5tupleIJiiiiEEENS1_10collective13CollectiveMmaINS1_46MainloopSm100TmaUmmaWarpSpecializedBlockScaledILi7ELi2ELi2ENS5_IJNS4_1CILi2EEENSA_ILi4EEENSA_ILi1EEEEEEEENS5_IJNSA_ILi256EEENSA_ILi128EEESH_EEENS5_IJNS_12float_e4m3_tENS_13float_ue8m0_tEEEENS5_IJNS5_IJlSD_lEEENS4_6LayoutINS5_IJNS5_IJNS5_IJNSA_ILi32EEESC_EEEiEEESQ_NS5_IJSD_iEEEEEENS5_IJNS5_IJNS5_IJNSA_ILi16EEESC_EEEiEEENS5_IJNS5_IJNSA_ILi0EEESD_EEENSA_ILi512EEEEEENS5_IJSW_iEEEEEEEEEEESL_S13_NS4_8TiledMMAINS4_8MMA_AtomIJNS4_27SM100_MMA_MXF8F6F4_2x1SM_SSISJ_SJ_fSK_Li256ELi128ELNS4_4UMMA5MajorE0ELS18_0ELNS17_7ScaleInE0ELS19_0EEEEEENSN_INS5_IJSD_SD_SD_EEENS5_IJSW_SW_SW_EEEEENS5_IJNS4_10UnderscoreES1F_S1F_EEEEENS5_IJNS4_28SM100_TMA_2SM_LOAD_MULTICASTES1I_EEENS5_IJNS4_14ComposedLayoutINS4_7SwizzleILi3ELi4ELi3EEENS4_18smem_ptr_flag_bitsILi8EEENSN_INS5_IJNSA_ILi8EEESH_EEENS5_IJSH_SD_EEEEEEENSN_INS5_IJNS5_IJNS5_IJSP_SD_EEENS5_IJSO_SD_EEEEEESD_NS5_IJSC_SD_EEEEEENS5_IJNS5_IJNS5_IJSU_SY_EEESX_EEESW_NS5_IJSD_SY_EEEEEEEEEEEvNS4_8identityENS5_IJNS4_18SM100_TMA_2SM_LOADES1I_EEES24_vS25_EENS_8epilogue10collective18CollectiveEpilogueINS29_23Sm100TmaWarpSpecializedILi4ELi2ELi32ELb1ELb0EEEJNS5_IJSH_SH_SH_EEENS5_IJNSN_ISH_SD_EENSN_ISO_SD_EEEEENS_10bfloat16_tESM_S2I_SM_NS29_6fusion15FusionCallbacksIS2D_NS2J_17LinearCombinationIS2I_fS2I_fLNS_15FloatRoundStyleE2EEES2E_S2H_JEEENS4_5SM1004TMEM4LOAD26SM100_TMEM_LOAD_32dp32b32xENS4_13SM90_TMA_LOADENS1K_INS1L_ILi2ELi4ELi3EEENS1N_ILi16EEENSN_INS5_IJS1P_SO_EEES1V_EEEENS4_39AutoVectorizingCopyWithAssumedAlignmentILi128EEENS4_14SM90_TMA_STOREES2Y_S30_S30_EEEvvEEEEvNT_6ParamsE)
        /*0044*/ 	.word	0x00000000
.L_29:


//--------------------- .nv.compat                --------------------------
	.section	.nv.compat,"",@"SHT_CUDA_COMPAT_INFO"
	.align	4
        /*0000*/ 	.byte	0x02, 0x09, 0x01, 0x00, 0x02, 0x02, 0x02, 0x00, 0x02, 0x05, 0x05, 0x00, 0x03, 0x07, 0x01, 0x01
        /*0010*/ 	.byte	0x02, 0x03, 0x01, 0x00, 0x02, 0x06, 0x01, 0x00, 0x04, 0x0b, 0x08, 0x00, 0x09, 0x00, 0x00, 0x00
        /*0020*/ 	.byte	0x00, 0x00, 0x00, 0x00


//--------------------- .nv.info._ZN7cutlass13device_kernelINS_4gemm6kernel13GemmUniversalIN4cute5tupleIJiiiiEEENS1_10collective13CollectiveMmaINS1_46MainloopSm100TmaUmmaWarpSpecializedBlockScaledILi7ELi2ELi2ENS5_IJNS4_1CILi2EEENSA_ILi4EEENSA_ILi1EEEEEEEENS5_IJNSA_ILi256EEENSA_ILi128EEESH_EEENS5_IJNS_12float_e4m3_tENS_13float_ue8m0_tEEEENS5_IJNS5_IJlSD_lEEENS4_6LayoutINS5_IJNS5_IJNS5_IJNSA_ILi32EEESC_EEEiEEESQ_NS5_IJSD_iEEEEEENS5_IJNS5_IJNS5_IJNSA_ILi16EEESC_EEEiEEENS5_IJNS5_IJNSA_ILi0EEESD_EEENSA_ILi512EEEEEENS5_IJSW_iEEEEEEEEEEESL_S13_NS4_8TiledMMAINS4_8MMA_AtomIJNS4_27SM100_MMA_MXF8F6F4_2x1SM_SSISJ_SJ_fSK_Li256ELi128ELNS4_4UMMA5MajorE0ELS18_0ELNS17_7ScaleInE0ELS19_0EEEEEENSN_INS5_IJSD_SD_SD_EEENS5_IJSW_SW_SW_EEEEENS5_IJNS4_10UnderscoreES1F_S1F_EEEEENS5_IJNS4_28SM100_TMA_2SM_LOAD_MULTICASTES1I_EEENS5_IJNS4_14ComposedLayoutINS4_7SwizzleILi3ELi4ELi3EEENS4_18smem_ptr_flag_bitsILi8EEENSN_INS5_IJNSA_ILi8EEESH_EEENS5_IJSH_SD_EEEEEEENSN_INS5_IJNS5_IJNS5_IJSP_SD_EEENS5_IJSO_SD_EEEEEESD_NS5_IJSC_SD_EEEEEENS5_IJNS5_IJNS5_IJSU_SY_EEESX_EEESW_NS5_IJSD_SY_EEEEEEEEEEEvNS4_8identityENS5_IJNS4_18SM100_TMA_2SM_LOADES1I_EEES24_vS25_EENS_8epilogue10collective18CollectiveEpilogueINS29_23Sm100TmaWarpSpecializedILi4ELi2ELi32ELb1ELb0EEEJNS5_IJSH_SH_SH_EEENS5_IJNSN_ISH_SD_EENSN_ISO_SD_EEEEENS_10bfloat16_tESM_S2I_SM_NS29_6fusion15FusionCallbacksIS2D_NS2J_17LinearCombinationIS2I_fS2I_fLNS_15FloatRoundStyleE2EEES2E_S2H_JEEENS4_5SM1004TMEM4LOAD26SM100_TMEM_LOAD_32dp32b32xENS4_13SM90_TMA_LOADENS1K_INS1L_ILi2ELi4ELi3EEENS1N_ILi16EEENSN_INS5_IJS1P_SO_EEES1V_EEEENS4_39AutoVectorizingCopyWithAssumedAlignmentILi128EEENS4_14SM90_TMA_STOREES2Y_S30_S30_EEEvvEEEEvNT_6ParamsE --------------------------
	.section	.nv.info._ZN7cutlass13device_kernelINS_4gemm6kernel13GemmUniversalIN4cute5tupleIJiiiiEEENS1_10collective13CollectiveMmaINS1_46MainloopSm100TmaUmmaWarpSpecializedBlockScaledILi7ELi2ELi2ENS5_IJNS4_1CILi2EEENSA_ILi4EEENSA_ILi1EEEEEEEENS5_IJNSA_ILi256EEENSA_ILi128EEESH_EEENS5_IJNS_12float_e4m3_tENS_13float_ue8m0_tEEEENS5_IJNS5_IJlSD_lEEENS4_6LayoutINS5_IJNS5_IJNS5_IJNSA_ILi32EEESC_EEEiEEESQ_NS5_IJSD_iEEEEEENS5_IJNS5_IJNS5_IJNSA_ILi16EEESC_EEEiEEENS5_IJNS5_IJNSA_ILi0EEESD_EEENSA_ILi512EEEEEENS5_IJSW_iEEEEEEEEEEESL_S13_NS4_8TiledMMAINS4_8MMA_AtomIJNS4_27SM100_MMA_MXF8F6F4_2x1SM_SSISJ_SJ_fSK_Li256ELi128ELNS4_4UMMA5MajorE0ELS18_0ELNS17_7ScaleInE0ELS19_0EEEEEENSN_INS5_IJSD_SD_SD_EEENS5_IJSW_SW_SW_EEEEENS5_IJNS4_10UnderscoreES1F_S1F_EEEEENS5_IJNS4_28SM100_TMA_2SM_LOAD_MULTICASTES1I_EEENS5_IJNS4_14ComposedLayoutINS4_7SwizzleILi3ELi4ELi3EEENS4_18smem_ptr_flag_bitsILi8EEENSN_INS5_IJNSA_ILi8EEESH_EEENS5_IJSH_SD_EEEEEEENSN_INS5_IJNS5_IJNS5_IJSP_SD_EEENS5_IJSO_SD_EEEEEESD_NS5_IJSC_SD_EEEEEENS5_IJNS5_IJNS5_IJSU_SY_EEESX_EEESW_NS5_IJSD_SY_EEEEEEEEEEEvNS4_8identityENS5_IJNS4_18SM100_TMA_2SM_LOADES1I_EEES24_vS25_EENS_8epilogue10collective18CollectiveEpilogueINS29_23Sm100TmaWarpSpecializedILi4ELi2ELi32ELb1ELb0EEEJNS5_IJSH_SH_SH_EEENS5_IJNSN_ISH_SD_EENSN_ISO_SD_EEEEENS_10bfloat16_tESM_S2I_SM_NS29_6fusion15FusionCallbacksIS2D_NS2J_17LinearCombinationIS2I_fS2I_fLNS_15FloatRoundStyleE2EEES2E_S2H_JEEENS4_5SM1004TMEM4LOAD26SM100_TMEM_LOAD_32dp32b32xENS4_13SM90_TMA_LOADENS1K_INS1L_ILi2ELi4ELi3EEENS1N_ILi16EEENSN_INS5_IJS1P_SO_EEES1V_EEEENS4_39AutoVectorizingCopyWithAssumedAlignmentILi128EEENS4_14SM90_TMA_STOREES2Y_S30_S30_EEEvvEEEEvNT_6ParamsE,"",@"SHT_CUDA_INFO"
	.sectionflags	@""
	.align	4


	//----- nvinfo : EIATTR_CUDA_API_VERSION
	.align		4
        /*0000*/ 	.byte	0x04, 0x37
        /*0002*/ 	.short	(.L_31 - .L_30)
.L_30:
        /*0004*/ 	.word	0x00000082


	//----- nvinfo : EIATTR_KPARAM_INFO
	.align		4
.L_31:
        /*0008*/ 	.byte	0x04, 0x17
        /*000a*/ 	.short	(.L_33 - .L_32)
.L_32:
        /*000c*/ 	.word	0x00000000
        /*0010*/ 	.short	0x0000
        /*0012*/ 	.short	0x0000
        /*0014*/ 	.byte	0x00, 0xf0, 0x01, 0x30


	//----- nvinfo : EIATTR_AT_ENTRY_FRAGMENTS
	.align		4
.L_33:
        /*0018*/ 	.byte	0x04, 0x4f
        /*001a*/ 	.short	(.L_35 - .L_34)


	//   ....[0]....
.L_34:
        /*001c*/ 	.word	0x00000007


	//----- nvinfo : EIATTR_RESERVED_SMEM_USED
	.align		4
.L_35:
        /*0020*/ 	.byte	0x01, 0x41
	.zero		2


	//----- nvinfo : EIATTR_SPARSE_MMA_MASK
	.align		4
        /*0024*/ 	.byte	0x03, 0x50
        /*0026*/ 	.short	0x0000


	//----- nvinfo : EIATTR_TCGEN05_2CTA_USED
	.align		4
        /*0028*/ 	.byte	0x01, 0x52
	.zero		2


	//----- nvinfo : EIATTR_MAXREG_COUNT
	.align		4
        /*002c*/ 	.byte	0x03, 0x1b
        /*002e*/ 	.short	0x00ff


	//----- nvinfo : EIATTR_NUM_BARRIERS
	.align		4
        /*0030*/ 	.byte	0x02, 0x4c
        /*0032*/ 	.byte	0x07
	.zero		1


	//----- nvinfo : EIATTR_EXTERNS
	.align		4
        /*0034*/ 	.byte	0x04, 0x0f
        /*0036*/ 	.short	(.L_37 - .L_36)


	//   ....[0]....
	.align		4
.L_36:
        /*0038*/ 	.word	index@(__assertfail)


	//----- nvinfo : EIATTR_MERCURY_ISA_VERSION
	.align		4
.L_37:
        /*003c*/ 	.byte	0x03, 0x5f
        /*003e*/ 	.short	0x0101


	//----- nvinfo : EIATTR_INT_WARP_WIDE_INSTR_OFFSETS
	.align		4
        /*0040*/ 	.byte	0x04, 0x31
        /*0042*/ 	.short	(.L_39 - .L_38)


	//   ....[0]....
.L_38:
        /*0044*/ 	.word	0x00000e50


	//   ....[1]....
        /*0048*/ 	.word	0x00000f00


	//   ....[2]....
        /*004c*/ 	.word	0x00004b90


	//   ....[3]....
        /*0050*/ 	.word	0x00004bb0


	//   ....[4]....
        /*0054*/ 	.word	0x00004be0


	//   ....[5]....
        /*0058*/ 	.word	0x00005760


	//   ....[6]....
        /*005c*/ 	.word	0x000057d0


	//   ....[7]....
        /*0060*/ 	.word	0x000058b0


	//   ....[8]....
        /*0064*/ 	.word	0x00005930


	//   ....[9]....
        /*0068*/ 	.word	0x00005a20


	//   ....[10]....
        /*006c*/ 	.word	0x00005aa0


	//   ....[11]....
        /*0070*/ 	.word	0x00005b80


	//   ....[12]....
        /*0074*/ 	.word	0x00005c30


	//----- nvinfo : EIATTR_COOP_GROUP_MASK_REGIDS
	.align		4
.L_39:
        /*0078*/ 	.byte	0x04, 0x29
        /*007a*/ 	.short	(.L_41 - .L_40)


	//   ....[0]....
.L_40:
        /*007c*/ 	.word	0xffffffff


	//   ....[1]....
        /*0080*/ 	.word	0xffffffff


	//   ....[2]....
        /*0084*/ 	.word	0xffffffff


	//   ....[3]....
        /*0088*/ 	.word	0xffffffff


	//   ....[4]....
        /*008c*/ 	.word	0xffffffff


	//   ....[5]....
        /*0090*/ 	.word	0xffffffff


	//   ....[6]....
        /*0094*/ 	.word	0xffffffff


	//   ....[7]....
        /*0098*/ 	.word	0xffffffff


	//   ....[8]....
        /*009c*/ 	.word	0xffffffff


	//   ....[9]....
        /*00a0*/ 	.word	0xffffffff


	//   ....[10]....
        /*00a4*/ 	.word	0xffffffff


	//   ....[11]....
        /*00a8*/ 	.word	0xffffffff


	//   ....[12]....
        /*00ac*/ 	.word	0xffffffff


	//   ....[13]....
        /*00b0*/ 	.word	0xffffffff


	//----- nvinfo : EIATTR_COOP_GROUP_INSTR_OFFSETS
	.align		4
.L_41:
        /*00b4*/ 	.byte	0x04, 0x28
        /*00b6*/ 	.short	(.L_43 - .L_42)


	//   ....[0]....
.L_42:
        /*00b8*/ 	.word	0x000000b0


	//   ....[1]....
        /*00bc*/ 	.word	0x00000570


	//   ....[2]....
        /*00c0*/ 	.word	0x000007a0


	//   ....[3]....
        /*00c4*/ 	.word	0x00000940


	//   ....[4]....
        /*00c8*/ 	.word	0x00000a40


	//   ....[5]....
        /*00cc*/ 	.word	0x00000bb0


	//   ....[6]....
        /*00d0*/ 	.word	0x00000d10


	//   ....[7]....
        /*00d4*/ 	.word	0x00000f70


	//   ....[8]....
        /*00d8*/ 	.word	0x00002740


	//   ....[9]....
        /*00dc*/ 	.word	0x000037e0


	//   ....[10]....
        /*00e0*/ 	.word	0x00003cb0


	//   ....[11]....
        /*00e4*/ 	.word	0x00003ce0


	//   ....[12]....
        /*00e8*/ 	.word	0x00004a90


	//   ....[13]....
        /*00ec*/ 	.word	0x00004ca0


	//----- nvinfo : EIATTR_VRC_CTA_INIT_COUNT
	.align		4
.L_43:
        /*00f0*/ 	.byte	0x02, 0x4a
        /*00f2*/ 	.byte	0x80
	.zero		1


	//----- nvinfo : EIATTR_SYSCALL_OFFSETS
	.align		4
        /*00f4*/ 	.byte	0x04, 0x46
        /*00f6*/ 	.short	(.L_45 - .L_44)


	//   ....[0]....
.L_44:
        /*00f8*/ 	.word	0x000068a0


	//   ....[1]....
        /*00fc*/ 	.word	0x00006990


	//   ....[2]....
        /*0100*/ 	.word	0x000070f0


	//   ....[3]....
        /*0104*/ 	.word	0x00007d70


	//   ....[4]....
        /*0108*/ 	.word	0x000089c0


	//   ....[5]....
        /*010c*/ 	.word	0x00009600


	//----- nvinfo : EIATTR_MBARRIER_INSTR_OFFSETS
	.align		4
.L_45:
        /*0110*/ 	.byte	0x04, 0x39
        /*0112*/ 	.short	(.L_47 - .L_46)


	//   ....[0]....
.L_46:
        /*0114*/ 	.word	0x000006b0
        /*0118*/ 	.word	0x000000ff
        /*011c*/ 	.word	0x00000000
        /*0120*/ 	.short	0x0100
        /*0122*/ 	.byte	0x04
	.zero		1


	//   ....[1]....
        /*0124*/ 	.word	0x000006c0
        /*0128*/ 	.word	0x000000ff
        /*012c*/ 	.word	0x00000038
        /*0130*/ 	.short	0x0100
        /*0132*/ 	.byte	0x04
	.zero		1


	//   ....[2]....
        /*0134*/ 	.word	0x000006d0
        /*0138*/ 	.word	0x000000ff
        /*013c*/ 	.word	0x00000008
        /*0140*/ 	.short	0x0100
        /*0142*/ 	.byte	0x04
	.zero		1


	//   ....[3]....
        /*0144*/ 	.word	0x000006e0
        /*0148*/ 	.word	0x000000ff
        /*014c*/ 	.word	0x00000040
        /*0150*/ 	.short	0x0100
        /*0152*/ 	.byte	0x04
	.zero		1


	//   ....[4]....
        /*0154*/ 	.word	0x000006f0
        /*0158*/ 	.word	0x000000ff
        /*015c*/ 	.word	0x00000010
        /*0160*/ 	.short	0x0100
        /*0162*/ 	.byte	0x04
	.zero		1


	//   ....[5]....
        /*0164*/ 	.word	0x00000700
        /*0168*/ 	.word	0x000000ff
        /*016c*/ 	.word	0x00000048
        /*0170*/ 	.short	0x0100
        /*0172*/ 	.byte	0x04
	.zero		1


	//   ....[6]....
        /*0174*/ 	.word	0x00000710
        /*0178*/ 	.word	0x000000ff
        /*017c*/ 	.word	0x00000018
        /*0180*/ 	.short	0x0100
        /*0182*/ 	.byte	0x04
	.zero		1


	//   ....[7]....
        /*0184*/ 	.word	0x00000720
        /*0188*/ 	.word	0x000000ff
        /*018c*/ 	.word	0x00000050
        /*0190*/ 	.short	0x0100
        /*0192*/ 	.byte	0x04
	.zero		1


	//   ....[8]....
        /*0194*/ 	.word	0x00000730
        /*0198*/ 	.word	0x000000ff
        /*019c*/ 	.word	0x00000020
        /*01a0*/ 	.short	0x0100
        /*01a2*/ 	.byte	0x04
	.zero		1


	//   ....[9]....
        /*01a4*/ 	.word	0x00000740
        /*01a8*/ 	.word	0x000000ff
        /*01ac*/ 	.word	0x00000058
        /*01b0*/ 	.short	0x0100
        /*01b2*/ 	.byte	0x04
	.zero		1


	//   ....[10]....
        /*01b4*/ 	.word	0x00000750
        /*01b8*/ 	.word	0x000000ff
        /*01bc*/ 	.word	0x00000028
        /*01c0*/ 	.short	0x0100
        /*01c2*/ 	.byte	0x04
	.zero		1


	//   ....[11]....
        /*01c4*/ 	.word	0x00000760
        /*01c8*/ 	.word	0x000000ff
        /*01cc*/ 	.word	0x00000060
        /*01d0*/ 	.short	0x0100
        /*01d2*/ 	.byte	0x04
	.zero		1


	//   ....[12]....
        /*01d4*/ 	.word	0x00000770
        /*01d8*/ 	.word	0x000000ff
        /*01dc*/ 	.word	0x00000030
        /*01e0*/ 	.short	0x0100
        /*01e2*/ 	.byte	0x04
	.zero		1


	//   ....[13]....
        /*01e4*/ 	.word	0x00000780
        /*01e8*/ 	.word	0x000000ff
        /*01ec*/ 	.word	0x00000068
        /*01f0*/ 	.short	0x0100
        /*01f2*/ 	.byte	0x04
	.zero		1


	//   ....[14]....
        /*01f4*/ 	.word	0x000008b0
        /*01f8*/ 	.word	0x000000ff
        /*01fc*/ 	.word	0x00000070
        /*0200*/ 	.short	0x0100
        /*0202*/ 	.byte	0x04
	.zero		1


	//   ....[15]....
        /*0204*/ 	.word	0x000008c0
        /*0208*/ 	.word	0x000000ff
        /*020c*/ 	.word	0x00000090
        /*0210*/ 	.short	0x0100
        /*0212*/ 	.byte	0x04
	.zero		1


	//   ....[16]....
        /*0214*/ 	.word	0x000008d0
        /*0218*/ 	.word	0x000000ff
        /*021c*/ 	.word	0x00000078
        /*0220*/ 	.short	0x0100
        /*0222*/ 	.byte	0x04
	.zero		1


	//   ....[17]....
        /*0224*/ 	.word	0x000008e0
        /*0228*/ 	.word	0x000000ff
        /*022c*/ 	.word	0x00000098
        /*0230*/ 	.short	0x0100
        /*0232*/ 	.byte	0x04
	.zero		1


	//   ....[18]....
        /*0234*/ 	.word	0x000008f0
        /*0238*/ 	.word	0x000000ff
        /*023c*/ 	.word	0x00000080
        /*0240*/ 	.short	0x0100
        /*0242*/ 	.byte	0x04
	.zero		1


	//   ....[19]....
        /*0244*/ 	.word	0x00000900
        /*0248*/ 	.word	0x000000ff
        /*024c*/ 	.word	0x000000a0
        /*0250*/ 	.short	0x0100
        /*0252*/ 	.byte	0x04
	.zero		1


	//   ....[20]....
        /*0254*/ 	.word	0x00000910
        /*0258*/ 	.word	0x000000ff
        /*025c*/ 	.word	0x00000088
        /*0260*/ 	.short	0x0100
        /*0262*/ 	.byte	0x04
	.zero		1


	//   ....[21]....
        /*0264*/ 	.word	0x00000920
        /*0268*/ 	.word	0x000000ff
        /*026c*/ 	.word	0x000000a8
        /*0270*/ 	.short	0x0100
        /*0272*/ 	.byte	0x04
	.zero		1


	//   ....[22]....
        /*0274*/ 	.word	0x00000a10
        /*0278*/ 	.word	0x000000ff
        /*027c*/ 	.word	0x000000b0
        /*0280*/ 	.short	0x0100
        /*0282*/ 	.byte	0x06
	.zero		1


	//   ....[23]....
        /*0284*/ 	.word	0x00000a20
        /*0288*/ 	.word	0x000000ff
        /*028c*/ 	.word	0x000000b8
        /*0290*/ 	.short	0x0100
        /*0292*/ 	.byte	0x06
	.zero		1


	//   ....[24]....
        /*0294*/ 	.word	0x00000b60
        /*0298*/ 	.word	0x000000ff
        /*029c*/ 	.word	0x000000c0
        /*02a0*/ 	.short	0x0100
        /*02a2*/ 	.byte	0x06
	.zero		1


	//   ....[25]....
        /*02a4*/ 	.word	0x00000b70
        /*02a8*/ 	.word	0x000000ff
        /*02ac*/ 	.word	0x000000d0
        /*02b0*/ 	.short	0x0100
        /*02b2*/ 	.byte	0x06
	.zero		1


	//   ....[26]....
        /*02b4*/ 	.word	0x00000b80
        /*02b8*/ 	.word	0x000000ff
        /*02bc*/ 	.word	0x000000c8
        /*02c0*/ 	.short	0x0100
        /*02c2*/ 	.byte	0x06
	.zero		1


	//   ....[27]....
        /*02c4*/ 	.word	0x00000b90
        /*02c8*/ 	.word	0x000000ff
        /*02cc*/ 	.word	0x000000d8
        /*02d0*/ 	.short	0x0100
        /*02d2*/ 	.byte	0x06
	.zero		1


	//   ....[28]....
        /*02d4*/ 	.word	0x00000cc0
        /*02d8*/ 	.word	0x000000ff
        /*02dc*/ 	.word	0x000000e0
        /*02e0*/ 	.short	0x0100
        /*02e2*/ 	.byte	0x04
	.zero		1


	//   ....[29]....
        /*02e4*/ 	.word	0x00000cd0
        /*02e8*/ 	.word	0x000000ff
        /*02ec*/ 	.word	0x000000f0
        /*02f0*/ 	.short	0x0100
        /*02f2*/ 	.byte	0x04
	.zero		1


	//   ....[30]....
        /*02f4*/ 	.word	0x00000ce0
        /*02f8*/ 	.word	0x000000ff
        /*02fc*/ 	.word	0x000000e8
        /*0300*/ 	.short	0x0100
        /*0302*/ 	.byte	0x04
	.zero		1


	//   ....[31]....
        /*0304*/ 	.word	0x00000cf0
        /*0308*/ 	.word	0x000000ff
        /*030c*/ 	.word	0x000000f8
        /*0310*/ 	.short	0x0100
        /*0312*/ 	.byte	0x04
	.zero		1


	//   ....[32]....
        /*0314*/ 	.word	0x00000df0
        /*0318*/ 	.word	0x000000ff
        /*031c*/ 	.word	0x00000100
        /*0320*/ 	.short	0x0100
        /*0322*/ 	.byte	0x04
	.zero		1


	//   ....[33]....
        /*0324*/ 	.word	0x00000e00
        /*0328*/ 	.word	0x000000ff
        /*032c*/ 	.word	0x00000110
        /*0330*/ 	.short	0x0100
        /*0332*/ 	.byte	0x04
	.zero		1


	//   ....[34]....
        /*0334*/ 	.word	0x00000e10
        /*0338*/ 	.word	0x000000ff
        /*033c*/ 	.word	0x00000108
        /*0340*/ 	.short	0x0100
        /*0342*/ 	.byte	0x04
	.zero		1


	//   ....[35]....
        /*0344*/ 	.word	0x00000e20
        /*0348*/ 	.word	0x000000ff
        /*034c*/ 	.word	0x00000118
        /*0350*/ 	.short	0x0100
        /*0352*/ 	.byte	0x04
	.zero		1


	//   ....[36]....
        /*0354*/ 	.word	0x00000f20
        /*0358*/ 	.word	0x000000ff
        /*035c*/ 	.word	0x00000120
        /*0360*/ 	.short	0x0100
        /*0362*/ 	.byte	0x06
	.zero		1


	//   ....[37]....
        /*0364*/ 	.word	0x00001c80
        /*0368*/ 	.word	0x00000000
        /*036c*/ 	.word	0x00000110
        /*0370*/ 	.short	0x010a
        /*0372*/ 	.byte	0xff
	.zero		1


	//   ....[38]....
        /*0374*/ 	.word	0x00001ca0
        /*0378*/ 	.word	0x00000000
        /*037c*/ 	.word	0x00000100
        /*0380*/ 	.short	0x0101
        /*0382*/ 	.byte	0xff
	.zero		1


	//   ....[39]....
        /*0384*/ 	.word	0x00001d60
        /*0388*/ 	.word	0x000000ff
        /*038c*/ 	.word	0x00000038
        /*0390*/ 	.short	0x010a
        /*0392*/ 	.byte	0x04
	.zero		1


	//   ....[40]....
        /*0394*/ 	.word	0x00001e60
        /*0398*/ 	.word	0x000000ff
        /*039c*/ 	.word	0x00000038
        /*03a0*/ 	.short	0x010a
        /*03a2*/ 	.byte	0x05
	.zero		1


	//   ....[41]....
        /*03a4*/ 	.word	0x00001fd0
        /*03a8*/ 	.word	0x000000ff
        /*03ac*/ 	.word	0x00000038
        /*03b0*/ 	.short	0x010a
        /*03b2*/ 	.byte	0x06
	.zero		1


	//   ....[42]....
        /*03b4*/ 	.word	0x00002290
        /*03b8*/ 	.word	0x000000ff
        /*03bc*/ 	.word	0x000000b8
        /*03c0*/ 	.short	0x0101
        /*03c2*/ 	.byte	0x07
	.zero		1


	//   ....[43]....
        /*03c4*/ 	.word	0x000022b0
        /*03c8*/ 	.word	0x000000ff
        /*03cc*/ 	.word	0x00000038
        /*03d0*/ 	.short	0x010a
        /*03d2*/ 	.byte	0x04
	.zero		1


	//   ....[44]....
        /*03d4*/ 	.word	0x00002330
        /*03d8*/ 	.word	0x000000ff
        /*03dc*/ 	.word	0x00000038
        /*03e0*/ 	.short	0x010a
        /*03e2*/ 	.byte	0x06
	.zero		1


	//   ....[45]....
        /*03e4*/ 	.word	0x00002470
        /*03e8*/ 	.word	0x000000ff
        /*03ec*/ 	.word	0x00000038
        /*03f0*/ 	.short	0x010a
        /*03f2*/ 	.byte	0x04
	.zero		1


	//   ....[46]....
        /*03f4*/ 	.word	0x00002770
        /*03f8*/ 	.word	0x00000003
        /*03fc*/ 	.word	0x000000c0
        /*0400*/ 	.short	0x010a
        /*0402*/ 	.byte	0xff
	.zero		1


	//   ....[47]....
        /*0404*/ 	.word	0x000028c0
        /*0408*/ 	.word	0x00000000
        /*040c*/ 	.word	0x00000000
        /*0410*/ 	.short	0x0101
        /*0412*/ 	.byte	0xff
	.zero		1


	//   ....[48]....
        /*0414*/ 	.word	0x00002e80
        /*0418*/ 	.word	0x000000ff
        /*041c*/ 	.word	0x00000000
        /*0420*/ 	.short	0x010a
        /*0422*/ 	.byte	0x04
	.zero		1


	//   ....[49]....
        /*0424*/ 	.word	0x00002f10
        /*0428*/ 	.word	0x000000ff
        /*042c*/ 	.word	0x00000000
        /*0430*/ 	.short	0x010a
        /*0432*/ 	.byte	0x05
	.zero		1


	//   ....[50]....
        /*0434*/ 	.word	0x00002fa0
        /*0438*/ 	.word	0x000000ff
        /*043c*/ 	.word	0x00000000
        /*0440*/ 	.short	0x010a
        /*0442*/ 	.byte	0x05
	.zero		1


	//   ....[51]....
        /*0444*/ 	.word	0x00003030
        /*0448*/ 	.word	0x000000ff
        /*044c*/ 	.word	0x00000000
        /*0450*/ 	.short	0x010a
        /*0452*/ 	.byte	0x05
	.zero		1


	//   ....[52]....
        /*0454*/ 	.word	0x000030c0
        /*0458*/ 	.word	0x000000ff
        /*045c*/ 	.word	0x00000000
        /*0460*/ 	.short	0x010a
        /*0462*/ 	.byte	0x05
	.zero		1


	//   ....[53]....
        /*0464*/ 	.word	0x00003150
        /*0468*/ 	.word	0x000000ff
        /*046c*/ 	.word	0x00000000
        /*0470*/ 	.short	0x010a
        /*0472*/ 	.byte	0x05
	.zero		1


	//   ....[54]....
        /*0474*/ 	.word	0x000031f0
        /*0478*/ 	.word	0x00000000
        /*047c*/ 	.word	0x00000000
        /*0480*/ 	.short	0x010a
        /*0482*/ 	.byte	0xff
	.zero		1


	//   ....[55]....
        /*0484*/ 	.word	0x00003330
        /*0488*/ 	.word	0x00000002
        /*048c*/ 	.word	0x00000100
        /*0490*/ 	.short	0x010a
        /*0492*/ 	.byte	0xff
	.zero		1


	//   ....[56]....
        /*0494*/ 	.word	0x00003390
        /*0498*/ 	.word	0x00000004
        /*049c*/ 	.word	0x00000000
        /*04a0*/ 	.short	0x0101
        /*04a2*/ 	.byte	0xff
	.zero		1


	//   ....[57]....
        /*04a4*/ 	.word	0x000033b0
        /*04a8*/ 	.word	0x000000ff
        /*04ac*/ 	.word	0x000000d0
        /*04b0*/ 	.short	0x010a
        /*04b2*/ 	.byte	0x04
	.zero		1


	//   ....[58]....
        /*04b4*/ 	.word	0x000034d0
        /*04b8*/ 	.word	0x00000002
        /*04bc*/ 	.word	0x000000c0
        /*04c0*/ 	.short	0x010a
        /*04c2*/ 	.byte	0xff
	.zero		1


	//   ....[59]....
        /*04c4*/ 	.word	0x000035e0
        /*04c8*/ 	.word	0x00000002
        /*04cc*/ 	.word	0x00000000
        /*04d0*/ 	.short	0x0101
        /*04d2*/ 	.byte	0xff
	.zero		1


	//   ....[60]....
        /*04d4*/ 	.word	0x00003670
        /*04d8*/ 	.word	0x000000ff
        /*04dc*/ 	.word	0x000000d0
        /*04e0*/ 	.short	0x0106
        /*04e2*/ 	.byte	0x04
	.zero		1


	//   ....[61]....
        /*04e4*/ 	.word	0x00003690
        /*04e8*/ 	.word	0x000000ff
        /*04ec*/ 	.word	0x000000d0
        /*04f0*/ 	.short	0x010a
        /*04f2*/ 	.byte	0x04
	.zero		1


	//   ....[62]....
        /*04f4*/ 	.word	0x00003720
        /*04f8*/ 	.word	0x000000ff
        /*04fc*/ 	.word	0x000000d0
        /*0500*/ 	.short	0x0106
        /*0502*/ 	.byte	0x07
	.zero		1


	//   ....[63]....
        /*0504*/ 	.word	0x00003760
        /*0508*/ 	.word	0x00000000
        /*050c*/ 	.word	0x000000d0
        /*0510*/ 	.short	0x010a
        /*0512*/ 	.byte	0xff
	.zero		1


	//   ....[64]....
        /*0514*/ 	.word	0x000039b0
        /*0518*/ 	.word	0x000000ff
        /*051c*/ 	.word	0x00000008
        /*0520*/ 	.short	0x010a
        /*0522*/ 	.byte	0x05
	.zero		1


	//   ....[65]....
        /*0524*/ 	.word	0x000039d0
        /*0528*/ 	.word	0x000000ff
        /*052c*/ 	.word	0x00000008
        /*0530*/ 	.short	0x010a
        /*0532*/ 	.byte	0x05
	.zero		1


	//   ....[66]....
        /*0534*/ 	.word	0x00003b60
        /*0538*/ 	.word	0x000000ff
        /*053c*/ 	.word	0x00000008
        /*0540*/ 	.short	0x010a
        /*0542*/ 	.byte	0x05
	.zero		1


	//   ....[67]....
        /*0544*/ 	.word	0x00003b80
        /*0548*/ 	.word	0x000000ff
        /*054c*/ 	.word	0x00000008
        /*0550*/ 	.short	0x010a
        /*0552*/ 	.byte	0x05
	.zero		1


	//   ....[68]....
        /*0554*/ 	.word	0x00003c40
        /*0558*/ 	.word	0x000000ff
        /*055c*/ 	.word	0x00000000
        /*0560*/ 	.short	0x0101
        /*0562*/ 	.byte	0x04
	.zero		1


	//   ....[69]....
        /*0564*/ 	.word	0x000041c0
        /*0568*/ 	.word	0x00000000
        /*056c*/ 	.word	0x000000c0
        /*0570*/ 	.short	0x010a
        /*0572*/ 	.byte	0xff
	.zero		1


	//   ....[70]....
        /*0574*/ 	.word	0x00004280
        /*0578*/ 	.word	0x00000000
        /*057c*/ 	.word	0x00000000
        /*0580*/ 	.short	0x0101
        /*0582*/ 	.byte	0xff
	.zero		1


	//   ....[71]....
        /*0584*/ 	.word	0x00004340
        /*0588*/ 	.word	0x000000ff
        /*058c*/ 	.word	0x00000000
        /*0590*/ 	.short	0x010a
        /*0592*/ 	.byte	0x04
	.zero		1


	//   ....[72]....
        /*0594*/ 	.word	0x00004350
        /*0598*/ 	.word	0x000000ff
        /*059c*/ 	.word	0x000000f0
        /*05a0*/ 	.short	0x010a
        /*05a2*/ 	.byte	0x38
	.zero		1


	//   ....[73]....
        /*05a4*/ 	.word	0x00004400
        /*05a8*/ 	.word	0x000000ff
        /*05ac*/ 	.word	0x00000000
        /*05b0*/ 	.short	0x010a
        /*05b2*/ 	.byte	0x07
	.zero		1


	//   ....[74]....
        /*05b4*/ 	.word	0x00004530
        /*05b8*/ 	.word	0x000000ff
        /*05bc*/ 	.word	0x00000000
        /*05c0*/ 	.short	0x010a
        /*05c2*/ 	.byte	0x04
	.zero		1


	//   ....[75]....
        /*05c4*/ 	.word	0x000048a0
        /*05c8*/ 	.word	0x000000ff
        /*05cc*/ 	.word	0x00000000
        /*05d0*/ 	.short	0x010a
        /*05d2*/ 	.byte	0x04
	.zero		1


	//   ....[76]....
        /*05d4*/ 	.word	0x00004940
        /*05d8*/ 	.word	0x00000000
        /*05dc*/ 	.word	0x00000000
        /*05e0*/ 	.short	0x010a
        /*05e2*/ 	.byte	0xff
	.zero		1


	//   ....[77]....
        /*05e4*/ 	.word	0x00004980
        /*05e8*/ 	.word	0x00000000
        /*05ec*/ 	.word	0x00000000
        /*05f0*/ 	.short	0x010a
        /*05f2*/ 	.byte	0xff
	.zero		1


	//   ....[78]....
        /*05f4*/ 	.word	0x000049f0
        /*05f8*/ 	.word	0x000000ff
        /*05fc*/ 	.word	0x00000000
        /*0600*/ 	.short	0x0101
        /*0602*/ 	.byte	0x04
	.zero		1


	//   ....[79]....
        /*0604*/ 	.word	0x00004a30
        /*0608*/ 	.word	0x000000ff
        /*060c*/ 	.word	0x00000120
        /*0610*/ 	.short	0x010a
        /*0612*/ 	.byte	0x1f
	.zero		1


	//   ....[80]....
        /*0614*/ 	.word	0x00004a80
        /*0618*/ 	.word	0x000000ff
        /*061c*/ 	.word	0x00000000
        /*0620*/ 	.short	0x0101
        /*0622*/ 	.byte	0x04
	.zero		1


	//   ....[81]....
        /*0624*/ 	.word	0x00004f60
        /*0628*/ 	.word	0x0000000c
        /*062c*/ 	.word	0x000000c0
        /*0630*/ 	.short	0x010a
        /*0632*/ 	.byte	0xff
	.zero		1


	//   ....[82]....
        /*0634*/ 	.word	0x000050d0
        /*0638*/ 	.word	0x00000000
        /*063c*/ 	.word	0x00000000
        /*0640*/ 	.short	0x0101
        /*0642*/ 	.byte	0xff
	.zero		1


	//   ....[83]....
        /*0644*/ 	.word	0x00005560
        /*0648*/ 	.word	0x000000ff
        /*064c*/ 	.word	0x000000b8
        /*0650*/ 	.short	0x010a
        /*0652*/ 	.byte	0x15
	.zero		1


	//   ....[84]....
        /*0654*/ 	.word	0x000056e0
        /*0658*/ 	.word	0x000000ff
        /*065c*/ 	.word	0x00000090
        /*0660*/ 	.short	0x010a
        /*0662*/ 	.byte	0x15
	.zero		1


	//   ....[85]....
        /*0664*/ 	.word	0x00005860
        /*0668*/ 	.word	0x000000ff
        /*066c*/ 	.word	0x00000070
        /*0670*/ 	.short	0x010b
        /*0672*/ 	.byte	0x15
	.zero		1


	//   ....[86]....
        /*0674*/ 	.word	0x00005870
        /*0678*/ 	.word	0x000000ff
        /*067c*/ 	.word	0x00000000
        /*0680*/ 	.short	0x0101
        /*0682*/ 	.byte	0x31
	.zero		1


	//   ....[87]....
        /*0684*/ 	.word	0x00005880
        /*0688*/ 	.word	0x000000ff
        /*068c*/ 	.word	0x00000098
        /*0690*/ 	.short	0x010a
        /*0692*/ 	.byte	0x15
	.zero		1


	//   ....[88]....
        /*0694*/ 	.word	0x000059d0
        /*0698*/ 	.word	0x000000ff
        /*069c*/ 	.word	0x00000078
        /*06a0*/ 	.short	0x010b
        /*06a2*/ 	.byte	0x15
	.zero		1


	//   ....[89]....
        /*06a4*/ 	.word	0x000059e0
        /*06a8*/ 	.word	0x000000ff
        /*06ac*/ 	.word	0x00000000
        /*06b0*/ 	.short	0x0101
        /*06b2*/ 	.byte	0x30
	.zero		1


	//   ....[90]....
        /*06b4*/ 	.word	0x000059f0
        /*06b8*/ 	.word	0x000000ff
        /*06bc*/ 	.word	0x000000a0
        /*06c0*/ 	.short	0x010a
        /*06c2*/ 	.byte	0x15
	.zero		1


	//   ....[91]....
        /*06c4*/ 	.word	0x00005b30
        /*06c8*/ 	.word	0x000000ff
        /*06cc*/ 	.word	0x00000080
        /*06d0*/ 	.short	0x010b
        /*06d2*/ 	.byte	0x15
	.zero		1


	//   ....[92]....
        /*06d4*/ 	.word	0x00005b40
        /*06d8*/ 	.word	0x000000ff
        /*06dc*/ 	.word	0x00000000
        /*06e0*/ 	.short	0x0101
        /*06e2*/ 	.byte	0x2f
	.zero		1


	//   ....[93]....
        /*06e4*/ 	.word	0x00005b50
        /*06e8*/ 	.word	0x000000ff
        /*06ec*/ 	.word	0x000000a8
        /*06f0*/ 	.short	0x010a
        /*06f2*/ 	.byte	0x15
	.zero		1


	//   ....[94]....
        /*06f4*/ 	.word	0x00005d40
        /*06f8*/ 	.word	0x000000ff
        /*06fc*/ 	.word	0x00000088
        /*0700*/ 	.short	0x010b
        /*0702*/ 	.byte	0x15
	.zero		1


	//   ....[95]....
        /*0704*/ 	.word	0x00005d50
        /*0708*/ 	.word	0x000000ff
        /*070c*/ 	.word	0x00000000
        /*0710*/ 	.short	0x0101
        /*0712*/ 	.byte	0x2e
	.zero		1


	//   ....[96]....
        /*0714*/ 	.word	0x00005d90
        /*0718*/ 	.word	0x000000ff
        /*071c*/ 	.word	0x00000090
        /*0720*/ 	.short	0x010a
        /*0722*/ 	.byte	0x15
	.zero		1


	//   ....[97]....
        /*0724*/ 	.word	0x00005db0
        /*0728*/ 	.word	0x000000ff
        /*072c*/ 	.word	0x00000098
        /*0730*/ 	.short	0x010a
        /*0732*/ 	.byte	0x15
	.zero		1


	//   ....[98]....
        /*0734*/ 	.word	0x00005dd0
        /*0738*/ 	.word	0x000000ff
        /*073c*/ 	.word	0x000000a0
        /*0740*/ 	.short	0x010a
        /*0742*/ 	.byte	0x15
	.zero		1


	//   ....[99]....
        /*0744*/ 	.word	0x00005e10
        /*0748*/ 	.word	0x00000000
        /*074c*/ 	.word	0x000000a8
        /*0750*/ 	.short	0x010a
        /*0752*/ 	.byte	0xff
	.zero		1


	//   ....[100]....
        /*0754*/ 	.word	0x00006130
        /*0758*/ 	.word	0x00000003
        /*075c*/ 	.word	0x000000c0
        /*0760*/ 	.short	0x010a
        /*0762*/ 	.byte	0xff
	.zero		1


	//   ....[101]....
        /*0764*/ 	.word	0x000062b0
        /*0768*/ 	.word	0x00000000
        /*076c*/ 	.word	0x00000000
        /*0770*/ 	.short	0x0101
        /*0772*/ 	.byte	0xff
	.zero		1


	//   ....[102]....
        /*0774*/ 	.word	0x00006dd0
        /*0778*/ 	.word	0x000000ff
        /*077c*/ 	.word	0x00000070
        /*0780*/ 	.short	0x010a
        /*0782*/ 	.byte	0x2b
	.zero		1


	//   ....[103]....
        /*0784*/ 	.word	0x00006df0
        /*0788*/ 	.word	0x00000065
        /*078c*/ 	.word	0x000000e0
        /*0790*/ 	.short	0x010a
        /*0792*/ 	.byte	0xff
	.zero		1


	//   ....[104]....
        /*0794*/ 	.word	0x00006ee0
        /*0798*/ 	.word	0x000000ff
        /*079c*/ 	.word	0x00000070
        /*07a0*/ 	.short	0x010a
        /*07a2*/ 	.byte	0x2b
	.zero		1


	//   ....[105]....
        /*07a4*/ 	.word	0x00006fd0
        /*07a8*/ 	.word	0x00000065
        /*07ac*/ 	.word	0x000000e0
        /*07b0*/ 	.short	0x010a
        /*07b2*/ 	.byte	0xff
	.zero		1


	//   ....[106]....
        /*07b4*/ 	.word	0x00007aa0
        /*07b8*/ 	.word	0x00000000
        /*07bc*/ 	.word	0x00000000
        /*07c0*/ 	.short	0x0101
        /*07c2*/ 	.byte	0xff
	.zero		1


	//   ....[107]....
        /*07c4*/ 	.word	0x00007ab0
        /*07c8*/ 	.word	0x00000003
        /*07cc*/ 	.word	0x00000070
        /*07d0*/ 	.short	0x010a
        /*07d2*/ 	.byte	0xff
	.zero		1


	//   ....[108]....
        /*07d4*/ 	.word	0x00007b90
        /*07d8*/ 	.word	0x00000003
        /*07dc*/ 	.word	0x00000070
        /*07e0*/ 	.short	0x010a
        /*07e2*/ 	.byte	0xff
	.zero		1


	//   ....[109]....
        /*07e4*/ 	.word	0x000086f0
        /*07e8*/ 	.word	0x0000003d
        /*07ec*/ 	.word	0x00000000
        /*07f0*/ 	.short	0x0101
        /*07f2*/ 	.byte	0xff
	.zero		1


	//   ....[110]....
        /*07f4*/ 	.word	0x00008710
        /*07f8*/ 	.word	0x0000003e
        /*07fc*/ 	.word	0x00000070
        /*0800*/ 	.short	0x010a
        /*0802*/ 	.byte	0xff
	.zero		1


	//   ....[111]....
        /*0804*/ 	.word	0x000087e0
        /*0808*/ 	.word	0x0000003e
        /*080c*/ 	.word	0x00000070
        /*0810*/ 	.short	0x010a
        /*0812*/ 	.byte	0xff
	.zero		1


	//   ....[112]....
        /*0814*/ 	.word	0x00009330
        /*0818*/ 	.word	0x0000003d
        /*081c*/ 	.word	0x00000000
        /*0820*/ 	.short	0x0101
        /*0822*/ 	.byte	0xff
	.zero		1


	//   ....[113]....
        /*0824*/ 	.word	0x00009350
        /*0828*/ 	.word	0x0000003e
        /*082c*/ 	.word	0x00000070
        /*0830*/ 	.short	0x010a
        /*0832*/ 	.byte	0xff
	.zero		1


	//   ....[114]....
        /*0834*/ 	.word	0x00009420
        /*0838*/ 	.word	0x0000003e
        /*083c*/ 	.word	0x00000070
        /*0840*/ 	.short	0x010a
        /*0842*/ 	.byte	0xff
	.zero		1


	//   ....[115]....
        /*0844*/ 	.word	0x00009810
        /*0848*/ 	.word	0x00000065
        /*084c*/ 	.word	0x00000000
        /*0850*/ 	.short	0x0101
        /*0852*/ 	.byte	0xff
	.zero		1


	//   ....[116]....
        /*0854*/ 	.word	0x00009fc0
        /*0858*/ 	.word	0x00000003
        /*085c*/ 	.word	0x00000000
        /*0860*/ 	.short	0x0101
        /*0862*/ 	.byte	0xff
	.zero		1


	//   ....[117]....
        /*0864*/ 	.word	0x0000a280
        /*0868*/ 	.word	0x000000ff
        /*086c*/ 	.word	0x00000000
        /*0870*/ 	.short	0x0101
        /*0872*/ 	.byte	0x06
	.zero		1


	//   ....[118]....
        /*0874*/ 	.word	0x0000a2a0
        /*0878*/ 	.word	0x00000000
        /*087c*/ 	.word	0x00000110
        /*0880*/ 	.short	0x010a
        /*0882*/ 	.byte	0xff
	.zero		1


	//   ....[119]....
        /*0884*/ 	.word	0x0000a300
        /*0888*/ 	.word	0x00000000
        /*088c*/ 	.word	0x00000038
        /*0890*/ 	.short	0x010a
        /*0892*/ 	.byte	0xff
	.zero		1


	//   ....[120]....
        /*0894*/ 	.word	0x0000a360
        /*0898*/ 	.word	0x00000000
        /*089c*/ 	.word	0x00000038
        /*08a0*/ 	.short	0x010a
        /*08a2*/ 	.byte	0xff
	.zero		1


	//   ....[121]....
        /*08a4*/ 	.word	0x0000a3b0
        /*08a8*/ 	.word	0x00000003
        /*08ac*/ 	.word	0x000000c0
        /*08b0*/ 	.short	0x010a
        /*08b2*/ 	.byte	0xff
	.zero		1


	//   ....[122]....
        /*08b4*/ 	.word	0x0000a410
        /*08b8*/ 	.word	0x00000000
        /*08bc*/ 	.word	0x00000000
        /*08c0*/ 	.short	0x010a
        /*08c2*/ 	.byte	0xff
	.zero		1


	//   ....[123]....
        /*08c4*/ 	.word	0x0000a470
        /*08c8*/ 	.word	0x00000000
        /*08cc*/ 	.word	0x00000000
        /*08d0*/ 	.short	0x010a
        /*08d2*/ 	.byte	0xff
	.zero		1


	//   ....[124]....
        /*08d4*/ 	.word	0x0000a4d0
        /*08d8*/ 	.word	0x00000000
        /*08dc*/ 	.word	0x00000000
        /*08e0*/ 	.short	0x010a
        /*08e2*/ 	.byte	0xff
	.zero		1


	//   ....[125]....
        /*08e4*/ 	.word	0x0000a530
        /*08e8*/ 	.word	0x00000000
        /*08ec*/ 	.word	0x00000000
        /*08f0*/ 	.short	0x010a
        /*08f2*/ 	.byte	0xff
	.zero		1


	//   ....[126]....
        /*08f4*/ 	.word	0x0000a590
        /*08f8*/ 	.word	0x00000000
        /*08fc*/ 	.word	0x00000000
        /*0900*/ 	.short	0x010a
        /*0902*/ 	.byte	0xff
	.zero		1


	//   ....[127]....
        /*0904*/ 	.word	0x0000a5f0
        /*0908*/ 	.word	0x00000000
        /*090c*/ 	.word	0x00000000
        /*0910*/ 	.short	0x010a
        /*0912*/ 	.byte	0xff
	.zero		1


	//   ....[128]....
        /*0914*/ 	.word	0x0000a640
        /*0918*/ 	.word	0x00000002
        /*091c*/ 	.word	0x00000100
        /*0920*/ 	.short	0x010a
        /*0922*/ 	.byte	0xff
	.zero		1


	//   ....[129]....
        /*0924*/ 	.word	0x0000a6a0
        /*0928*/ 	.word	0x00000002
        /*092c*/ 	.word	0x000000d0
        /*0930*/ 	.short	0x010a
        /*0932*/ 	.byte	0xff
	.zero		1


	//   ....[130]....
        /*0934*/ 	.word	0x0000a6f0
        /*0938*/ 	.word	0x00000002
        /*093c*/ 	.word	0x000000c0
        /*0940*/ 	.short	0x010a
        /*0942*/ 	.byte	0xff
	.zero		1


	//   ....[131]....
        /*0944*/ 	.word	0x0000a750
        /*0948*/ 	.word	0x00000000
        /*094c*/ 	.word	0x000000d0
        /*0950*/ 	.short	0x010a
        /*0952*/ 	.byte	0xff
	.zero		1


	//   ....[132]....
        /*0954*/ 	.word	0x0000a7b0
        /*0958*/ 	.word	0x00000000
        /*095c*/ 	.word	0x00000008
        /*0960*/ 	.short	0x010a
        /*0962*/ 	.byte	0xff
	.zero		1


	//   ....[133]....
        /*0964*/ 	.word	0x0000a8a0
        /*0968*/ 	.word	0x00000000
        /*096c*/ 	.word	0x00000008
        /*0970*/ 	.short	0x010a
        /*0972*/ 	.byte	0xff
	.zero		1


	//   ....[134]....
        /*0974*/ 	.word	0x0000a8f0
        /*0978*/ 	.word	0x00000000
        /*097c*/ 	.word	0x000000c0
        /*0980*/ 	.short	0x010a
        /*0982*/ 	.byte	0xff
	.zero		1


	//   ....[135]....
        /*0984*/ 	.word	0x0000a950
        /*0988*/ 	.word	0x00000000
        /*098c*/ 	.word	0x000000f0
        /*0990*/ 	.short	0x010a
        /*0992*/ 	.byte	0xff
	.zero		1


	//   ....[136]....
        /*0994*/ 	.word	0x0000a9b0
        /*0998*/ 	.word	0x00000000
        /*099c*/ 	.word	0x00000000
        /*09a0*/ 	.short	0x010a
        /*09a2*/ 	.byte	0xff
	.zero		1


	//   ....[137]....
        /*09a4*/ 	.word	0x0000aa10
        /*09a8*/ 	.word	0x00000000
        /*09ac*/ 	.word	0x00000000
        /*09b0*/ 	.short	0x010a
        /*09b2*/ 	.byte	0xff
	.zero		1


	//   ....[138]....
        /*09b4*/ 	.word	0x0000aa70
        /*09b8*/ 	.word	0x00000000
        /*09bc*/ 	.word	0x00000120
        /*09c0*/ 	.short	0x010a
        /*09c2*/ 	.byte	0xff
	.zero		1


	//   ....[139]....
        /*09c4*/ 	.word	0x0000aac0
        /*09c8*/ 	.word	0x0000000c
        /*09cc*/ 	.word	0x000000c0
        /*09d0*/ 	.short	0x010a
        /*09d2*/ 	.byte	0xff
	.zero		1


	//   ....[140]....
        /*09d4*/ 	.word	0x0000ab20
        /*09d8*/ 	.word	0x00000000
        /*09dc*/ 	.word	0x000000b8
        /*09e0*/ 	.short	0x010a
        /*09e2*/ 	.byte	0xff
	.zero		1


	//   ....[141]....
        /*09e4*/ 	.word	0x0000ab80
        /*09e8*/ 	.word	0x00000000
        /*09ec*/ 	.word	0x00000090
        /*09f0*/ 	.short	0x010a
        /*09f2*/ 	.byte	0xff
	.zero		1


	//   ....[142]....
        /*09f4*/ 	.word	0x0000abe0
        /*09f8*/ 	.word	0x00000000
        /*09fc*/ 	.word	0x00000098
        /*0a00*/ 	.short	0x010a
        /*0a02*/ 	.byte	0xff
	.zero		1


	//   ....[143]....
        /*0a04*/ 	.word	0x0000ac40
        /*0a08*/ 	.word	0x00000000
        /*0a0c*/ 	.word	0x000000a0
        /*0a10*/ 	.short	0x010a
        /*0a12*/ 	.byte	0xff
	.zero		1


	//   ....[144]....
        /*0a14*/ 	.word	0x0000aca0
        /*0a18*/ 	.word	0x00000000
        /*0a1c*/ 	.word	0x000000a8
        /*0a20*/ 	.short	0x010a
        /*0a22*/ 	.byte	0xff
	.zero		1


	//   ....[145]....
        /*0a24*/ 	.word	0x0000ad00
        /*0a28*/ 	.word	0x00000000
        /*0a2c*/ 	.word	0x00000090
        /*0a30*/ 	.short	0x010a
        /*0a32*/ 	.byte	0xff
	.zero		1


	//   ....[146]....
        /*0a34*/ 	.word	0x0000ad60
        /*0a38*/ 	.word	0x00000000
        /*0a3c*/ 	.word	0x00000098
        /*0a40*/ 	.short	0x010a
        /*0a42*/ 	.byte	0xff
	.zero		1


	//   ....[147]....
        /*0a44*/ 	.word	0x0000adc0
        /*0a48*/ 	.word	0x00000000
        /*0a4c*/ 	.word	0x000000a0
        /*0a50*/ 	.short	0x010a
        /*0a52*/ 	.byte	0xff
	.zero		1


	//   ....[148]....
        /*0a54*/ 	.word	0x0000ae10
        /*0a58*/ 	.word	0x00000003
        /*0a5c*/ 	.word	0x000000c0
        /*0a60*/ 	.short	0x010a
        /*0a62*/ 	.byte	0xff
	.zero		1


	//   ....[149]....
        /*0a64*/ 	.word	0x0000ae70
        /*0a68*/ 	.word	0x00000002
        /*0a6c*/ 	.word	0x00000070
        /*0a70*/ 	.short	0x010a
        /*0a72*/ 	.byte	0xff
	.zero		1


	//   ....[150]....
        /*0a74*/ 	.word	0x0000aec0
        /*0a78*/ 	.word	0x00000065
        /*0a7c*/ 	.word	0x000000e0
        /*0a80*/ 	.short	0x010a
        /*0a82*/ 	.byte	0xff
	.zero		1


	//   ....[151]....
        /*0a84*/ 	.word	0x0000af10
        /*0a88*/ 	.word	0x00000003
        /*0a8c*/ 	.word	0x00000070
        /*0a90*/ 	.short	0x010a
        /*0a92*/ 	.byte	0xff
	.zero		1


	//   ....[152]....
        /*0a94*/ 	.word	0x0000af60
        /*0a98*/ 	.word	0x0000003e
        /*0a9c*/ 	.word	0x00000070
        /*0aa0*/ 	.short	0x010a
        /*0aa2*/ 	.byte	0xff
	.zero		1


	//   ....[153]....
        /*0aa4*/ 	.word	0x0000afb0
        /*0aa8*/ 	.word	0x0000003e
        /*0aac*/ 	.word	0x00000070
        /*0ab0*/ 	.short	0x010a
        /*0ab2*/ 	.byte	0xff
	.zero		1


	//----- nvinfo : EIATTR_NUM_MBARRIERS
	.align		4
.L_47:
        /*0ab4*/ 	.byte	0x03, 0x38
        /*0ab6*/ 	.short	0x0025


	//----- nvinfo : EIATTR_EXIT_INSTR_OFFSETS
	.align		4
        /*0ab8*/ 	.byte	0x04, 0x1c
        /*0aba*/ 	.short	(.L_49 - .L_48)


	//   ....[0]....
.L_48:
        /*0abc*/ 	.word	0x00003220


	//   ....[1]....
        /*0ac0*/ 	.word	0x00003730


	//   ....[2]....
        /*0ac4*/ 	.word	0x00003790


	//   ....[3]....
        /*0ac8*/ 	.word	0x00004cb0


	//   ....[4]....
        /*0acc*/ 	.word	0x00005e40


	//   ....[5]....
        /*0ad0*/ 	.word	0x00005e80


	//   ....[6]....
        /*0ad4*/ 	.word	0x0000a170


	//   ....[7]....
        /*0ad8*/ 	.word	0x0000a1e0


	//   ....[8]....
        /*0adc*/ 	.word	0x0000a210


	//   ....[9]....
        /*0ae0*/ 	.word	0x0000a290


	//----- nvinfo : EIATTR_MAX_THREADS
	.align		4
.L_49:
        /*0ae4*/ 	.byte	0x04, 0x05
        /*0ae6*/ 	.short	(.L_51 - .L_50)
.L_50:
        /*0ae8*/ 	.word	0x00000100
        /*0aec*/ 	.word	0x00000001
        /*0af0*/ 	.word	0x00000001


	//----- nvinfo : EIATTR_CRS_STACK_SIZE
	.align		4
.L_51:
        /*0af4*/ 	.byte	0x04, 0x1e
        /*0af6*/ 	.short	(.L_53 - .L_52)
.L_52:
        /*0af8*/ 	.word	0x00000000


	//----- nvinfo : EIATTR_CBANK_PARAM_SIZE
	.align		4
.L_53:
        /*0afc*/ 	.byte	0x03, 0x19
        /*0afe*/ 	.short	0x0c00


	//----- nvinfo : EIATTR_PARAM_CBANK
	.align		4
        /*0b00*/ 	.byte	0x04, 0x0a
        /*0b02*/ 	.short	(.L_55 - .L_54)
	.align		4
.L_54:
        /*0b04*/ 	.word	index@(.nv.constant0._ZN7cutlass13device_kernelINS_4gemm6kernel13GemmUniversalIN4cute5tupleIJiiiiEEENS1_10collective13CollectiveMmaINS1_46MainloopSm100TmaUmmaWarpSpecializedBlockScaledILi7ELi2ELi2ENS5_IJNS4_1CILi2EEENSA_ILi4EEENSA_ILi1EEEEEEEENS5_IJNSA_ILi256EEENSA_ILi128EEESH_EEENS5_IJNS_12float_e4m3_tENS_13float_ue8m0_tEEEENS5_IJNS5_IJlSD_lEEENS4_6LayoutINS5_IJNS5_IJNS5_IJNSA_ILi32EEESC_EEEiEEESQ_NS5_IJSD_iEEEEEENS5_IJNS5_IJNS5_IJNSA_ILi16EEESC_EEEiEEENS5_IJNS5_IJNSA_ILi0EEESD_EEENSA_ILi512EEEEEENS5_IJSW_iEEEEEEEEEEESL_S13_NS4_8TiledMMAINS4_8MMA_AtomIJNS4_27SM100_MMA_MXF8F6F4_2x1SM_SSISJ_SJ_fSK_Li256ELi128ELNS4_4UMMA5MajorE0ELS18_0ELNS17_7ScaleInE0ELS19_0EEEEEENSN_INS5_IJSD_SD_SD_EEENS5_IJSW_SW_SW_EEEEENS5_IJNS4_10UnderscoreES1F_S1F_EEEEENS5_IJNS4_28SM100_TMA_2SM_LOAD_MULTICASTES1I_EEENS5_IJNS4_14ComposedLayoutINS4_7SwizzleILi3ELi4ELi3EEENS4_18smem_ptr_flag_bitsILi8EEENSN_INS5_IJNSA_ILi8EEESH_EEENS5_IJSH_SD_EEEEEEENSN_INS5_IJNS5_IJNS5_IJSP_SD_EEENS5_IJSO_SD_EEEEEESD_NS5_IJSC_SD_EEEEEENS5_IJNS5_IJNS5_IJSU_SY_EEESX_EEESW_NS5_IJSD_SY_EEEEEEEEEEEvNS4_8identityENS5_IJNS4_18SM100_TMA_2SM_LOADES1I_EEES24_vS25_EENS_8epilogue10collective18CollectiveEpilogueINS29_23Sm100TmaWarpSpecializedILi4ELi2ELi32ELb1ELb0EEEJNS5_IJSH_SH_SH_EEENS5_IJNSN_ISH_SD_EENSN_ISO_SD_EEEEENS_10bfloat16_tESM_S2I_SM_NS29_6fusion15FusionCallbacksIS2D_NS2J_17LinearCombinationIS2I_fS2I_fLNS_15FloatRoundStyleE2EEES2E_S2H_JEEENS4_5SM1004TMEM4LOAD26SM100_TMEM_LOAD_32dp32b32xENS4_13SM90_TMA_LOADENS1K_INS1L_ILi2ELi4ELi3EEENS1N_ILi16EEENSN_INS5_IJS1P_SO_EEES1V_EEEENS4_39AutoVectorizingCopyWithAssumedAlignmentILi128EEENS4_14SM90_TMA_STOREES2Y_S30_S30_EEEvvEEEEvNT_6ParamsE)
        /*0b08*/ 	.short	0x0380
        /*0b0a*/ 	.short	0x0c00


	//----- nvinfo : EIATTR_SW_WAR
	.align		4
.L_55:
        /*0b0c*/ 	.byte	0x04, 0x36
        /*0b0e*/ 	.short	(.L_57 - .L_56)
.L_56:
        /*0b10*/ 	.word	0x00000008
.L_57:


//--------------------- .nv.callgraph             --------------------------
	.section	.nv.callgraph,"",@"SHT_CUDA_CALLGRAPH"
	.align	4
	.sectionentsize	8
	.align		4
        /*0000*/ 	.word	0x00000000
	.align		4
        /*0004*/ 	.word	0xffffffff
	.align		4
        /*0008*/ 	.word	index@(_ZN7cutlass13device_kernelINS_4gemm6kernel13GemmUniversalIN4cute5tupleIJiiiiEEENS1_10collective13CollectiveMmaINS1_46MainloopSm100TmaUmmaWarpSpecializedBlockScaledILi7ELi2ELi2ENS5_IJNS4_1CILi2EEENSA_ILi4EEENSA_ILi1EEEEEEEENS5_IJNSA_ILi256EEENSA_ILi128EEESH_EEENS5_IJNS_12float_e4m3_tENS_13float_ue8m0_tEEEENS5_IJNS5_IJlSD_lEEENS4_6LayoutINS5_IJNS5_IJNS5_IJNSA_ILi32EEESC_EEEiEEESQ_NS5_IJSD_iEEEEEENS5_IJNS5_IJNS5_IJNSA_ILi16EEESC_EEEiEEENS5_IJNS5_IJNSA_ILi0EEESD_EEENSA_ILi512EEEEEENS5_IJSW_iEEEEEEEEEEESL_S13_NS4_8TiledMMAINS4_8MMA_AtomIJNS4_27SM100_MMA_MXF8F6F4_2x1SM_SSISJ_SJ_fSK_Li256ELi128ELNS4_4UMMA5MajorE0ELS18_0ELNS17_7ScaleInE0ELS19_0EEEEEENSN_INS5_IJSD_SD_SD_EEENS5_IJSW_SW_SW_EEEEENS5_IJNS4_10UnderscoreES1F_S1F_EEEEENS5_IJNS4_28SM100_TMA_2SM_LOAD_MULTICASTES1I_EEENS5_IJNS4_14ComposedLayoutINS4_7SwizzleILi3ELi4ELi3EEENS4_18smem_ptr_flag_bitsILi8EEENSN_INS5_IJNSA_ILi8EEESH_EEENS5_IJSH_SD_EEEEEEENSN_INS5_IJNS5_IJNS5_IJSP_SD_EEENS5_IJSO_SD_EEEEEESD_NS5_IJSC_SD_EEEEEENS5_IJNS5_IJNS5_IJSU_SY_EEESX_EEESW_NS5_IJSD_SY_EEEEEEEEEEEvNS4_8identityENS5_IJNS4_18SM100_TMA_2SM_LOADES1I_EEES24_vS25_EENS_8epilogue10collective18CollectiveEpilogueINS29_23Sm100TmaWarpSpecializedILi4ELi2ELi32ELb1ELb0EEEJNS5_IJSH_SH_SH_EEENS5_IJNSN_ISH_SD_EENSN_ISO_SD_EEEEENS_10bfloat16_tESM_S2I_SM_NS29_6fusion15FusionCallbacksIS2D_NS2J_17LinearCombinationIS2I_fS2I_fLNS_15FloatRoundStyleE2EEES2E_S2H_JEEENS4_5SM1004TMEM4LOAD26SM100_TMEM_LOAD_32dp32b32xENS4_13SM90_TMA_LOADENS1K_INS1L_ILi2ELi4ELi3EEENS1N_ILi16EEENSN_INS5_IJS1P_SO_EEES1V_EEEENS4_39AutoVectorizingCopyWithAssumedAlignmentILi128EEENS4_14SM90_TMA_STOREES2Y_S30_S30_EEEvvEEEEvNT_6ParamsE)
	.align		4
        /*000c*/ 	.word	index@(__assertfail)
	.align		4
        /*0010*/ 	.word	0x00000000
	.align		4
        /*0014*/ 	.word	0xfffffffe
	.align		4
        /*0018*/ 	.word	0x00000000
	.align		4
        /*001c*/ 	.word	0xfffffffd
	.align		4
        /*0020*/ 	.word	0x00000000
	.align		4
        /*0024*/ 	.word	0xfffffffc


//--------------------- .nv.constant4             --------------------------
	.section	.nv.constant4,"a",@progbits
	.align	8
	.align		8
.nv.constant4:
        /*0000*/ 	.dword	__assertfail
	.align		8
        /*0008*/ 	.dword	__unnamed_1
	.align		8
        /*0010*/ 	.dword	__unnamed_2
	.align		8
        /*0018*/ 	.dword	_ZN40_INTERNAL_4be0886c_4_k_cu_0157d05e_369714cuda3std3__45__cpo5beginE
	.align		8
        /*0020*/ 	.dword	_ZN40_INTERNAL_4be0886c_4_k_cu_0157d05e_369714cuda3std3__45__cpo3endE
	.align		8
        /*0028*/ 	.dword	_ZN40_INTERNAL_4be0886c_4_k_cu_0157d05e_369714cuda3std3__45__cpo6cbeginE
	.align		8
        /*0030*/ 	.dword	_ZN40_INTERNAL_4be0886c_4_k_cu_0157d05e_369714cuda3std3__45__cpo4cendE
	.align		8
        /*0038*/ 	.dword	_ZN40_INTERNAL_4be0886c_4_k_cu_0157d05e_369714cuda3std3__442_GLOBAL__N__4be0886c_4_k_cu_0157d05e_369716ignoreE
	.align		8
        /*0040*/ 	.dword	_ZN40_INTERNAL_4be0886c_4_k_cu_0157d05e_369714cuda3std3__419piecewise_constructE
	.align		8
        /*0048*/ 	.dword	_ZN40_INTERNAL_4be0886c_4_k_cu_0157d05e_369714cuda3std3__48in_placeE
	.align		8
        /*0050*/ 	.dword	_ZN40_INTERNAL_4be0886c_4_k_cu_0157d05e_369714cuda3std6ranges3__45__cpo4swapE
	.align		8
        /*0058*/ 	.dword	_ZN40_INTERNAL_4be0886c_4_k_cu_0157d05e_369714cuda3std6ranges3__45__cpo9iter_moveE
	.align		8
        /*0060*/ 	.dword	_ZN40_INTERNAL_4be0886c_4_k_cu_0157d05e_369714cute7productE
	.align		8
        /*0068*/ 	.dword	_ZN40_INTERNAL_4be0886c_4_k_cu_0157d05e_369714cute1_E
	.align		8
        /*0070*/ 	.dword	$str$25
	.align		8
        /*0078*/ 	.dword	$str$26
	.align		8
        /*0080*/ 	.dword	$str$27
	.align		8
        /*0088*/ 	.dword	$str$28


//--------------------- .text._ZN7cutlass13device_kernelINS_4gemm6kernel13GemmUniversalIN4cute5tupleIJiiiiEEENS1_10collective13CollectiveMmaINS1_46MainloopSm100TmaUmmaWarpSpecializedBlockScaledILi7ELi2ELi2ENS5_IJNS4_1CILi2EEENSA_ILi4EEENSA_ILi1EEEEEEEENS5_IJNSA_ILi256EEENSA_ILi128EEESH_EEENS5_IJNS_12float_e4m3_tENS_13float_ue8m0_tEEEENS5_IJNS5_IJlSD_lEEENS4_6LayoutINS5_IJNS5_IJNS5_IJNSA_ILi32EEESC_EEEiEEESQ_NS5_IJSD_iEEEEEENS5_IJNS5_IJNS5_IJNSA_ILi16EEESC_EEEiEEENS5_IJNS5_IJNSA_ILi0EEESD_EEENSA_ILi512EEEEEENS5_IJSW_iEEEEEEEEEEESL_S13_NS4_8TiledMMAINS4_8MMA_AtomIJNS4_27SM100_MMA_MXF8F6F4_2x1SM_SSISJ_SJ_fSK_Li256ELi128ELNS4_4UMMA5MajorE0ELS18_0ELNS17_7ScaleInE0ELS19_0EEEEEENSN_INS5_IJSD_SD_SD_EEENS5_IJSW_SW_SW_EEEEENS5_IJNS4_10UnderscoreES1F_S1F_EEEEENS5_IJNS4_28SM100_TMA_2SM_LOAD_MULTICASTES1I_EEENS5_IJNS4_14ComposedLayoutINS4_7SwizzleILi3ELi4ELi3EEENS4_18smem_ptr_flag_bitsILi8EEENSN_INS5_IJNSA_ILi8EEESH_EEENS5_IJSH_SD_EEEEEEENSN_INS5_IJNS5_IJNS5_IJSP_SD_EEENS5_IJSO_SD_EEEEEESD_NS5_IJSC_SD_EEEEEENS5_IJNS5_IJNS5_IJSU_SY_EEESX_EEESW_NS5_IJSD_SY_EEEEEEEEEEEvNS4_8identityENS5_IJNS4_18SM100_TMA_2SM_LOADES1I_EEES24_vS25_EENS_8epilogue10collective18CollectiveEpilogueINS29_23Sm100TmaWarpSpecializedILi4ELi2ELi32ELb1ELb0EEEJNS5_IJSH_SH_SH_EEENS5_IJNSN_ISH_SD_EENSN_ISO_SD_EEEEENS_10bfloat16_tESM_S2I_SM_NS29_6fusion15FusionCallbacksIS2D_NS2J_17LinearCombinationIS2I_fS2I_fLNS_15FloatRoundStyleE2EEES2E_S2H_JEEENS4_5SM1004TMEM4LOAD26SM100_TMEM_LOAD_32dp32b32xENS4_13SM90_TMA_LOADENS1K_INS1L_ILi2ELi4ELi3EEENS1N_ILi16EEENSN_INS5_IJS1P_SO_EEES1V_EEEENS4_39AutoVectorizingCopyWithAssumedAlignmentILi128EEENS4_14SM90_TMA_STOREES2Y_S30_S30_EEEvvEEEEvNT_6ParamsE --------------------------
	.section	.text._ZN7cutlass13device_kernelINS_4gemm6kernel13GemmUniversalIN4cute5tupleIJiiiiEEENS1_10collective13CollectiveMmaINS1_46MainloopSm100TmaUmmaWarpSpecializedBlockScaledILi7ELi2ELi2ENS5_IJNS4_1CILi2EEENSA_ILi4EEENSA_ILi1EEEEEEEENS5_IJNSA_ILi256EEENSA_ILi128EEESH_EEENS5_IJNS_12float_e4m3_tENS_13float_ue8m0_tEEEENS5_IJNS5_IJlSD_lEEENS4_6LayoutINS5_IJNS5_IJNS5_IJNSA_ILi32EEESC_EEEiEEESQ_NS5_IJSD_iEEEEEENS5_IJNS5_IJNS5_IJNSA_ILi16EEESC_EEEiEEENS5_IJNS5_IJNSA_ILi0EEESD_EEENSA_ILi512EEEEEENS5_IJSW_iEEEEEEEEEEESL_S13_NS4_8TiledMMAINS4_8MMA_AtomIJNS4_27SM100_MMA_MXF8F6F4_2x1SM_SSISJ_SJ_fSK_Li256ELi128ELNS4_4UMMA5MajorE0ELS18_0ELNS17_7ScaleInE0ELS19_0EEEEEENSN_INS5_IJSD_SD_SD_EEENS5_IJSW_SW_SW_EEEEENS5_IJNS4_10UnderscoreES1F_S1F_EEEEENS5_IJNS4_28SM100_TMA_2SM_LOAD_MULTICASTES1I_EEENS5_IJNS4_14ComposedLayoutINS4_7SwizzleILi3ELi4ELi3EEENS4_18smem_ptr_flag_bitsILi8EEENSN_INS5_IJNSA_ILi8EEESH_EEENS5_IJSH_SD_EEEEEEENSN_INS5_IJNS5_IJNS5_IJSP_SD_EEENS5_IJSO_SD_EEEEEESD_NS5_IJSC_SD_EEEEEENS5_IJNS5_IJNS5_IJSU_SY_EEESX_EEESW_NS5_IJSD_SY_EEEEEEEEEEEvNS4_8identityENS5_IJNS4_18SM100_TMA_2SM_LOADES1I_EEES24_vS25_EENS_8epilogue10collective18CollectiveEpilogueINS29_23Sm100TmaWarpSpecializedILi4ELi2ELi32ELb1ELb0EEEJNS5_IJSH_SH_SH_EEENS5_IJNSN_ISH_SD_EENSN_ISO_SD_EEEEENS_10bfloat16_tESM_S2I_SM_NS29_6fusion15FusionCallbacksIS2D_NS2J_17LinearCombinationIS2I_fS2I_fLNS_15FloatRoundStyleE2EEES2E_S2H_JEEENS4_5SM1004TMEM4LOAD26SM100_TMEM_LOAD_32dp32b32xENS4_13SM90_TMA_LOADENS1K_INS1L_ILi2ELi4ELi3EEENS1N_ILi16EEENSN_INS5_IJS1P_SO_EEES1V_EEEENS4_39AutoVectorizingCopyWithAssumedAlignmentILi128EEENS4_14SM90_TMA_STOREES2Y_S30_S30_EEEvvEEEEvNT_6ParamsE,"ax",@progbits
	.align	128
.text._ZN7cutlass13device_kernelINS_4gemm6kernel13GemmUniversalIN4cute5tupleIJiiiiEEENS1_10collective13CollectiveMmaINS1_46MainloopSm100TmaUmmaWarpSpecializedBlockScaledILi7ELi2ELi2ENS5_IJNS4_1CILi2EEENSA_ILi4EEENSA_ILi1EEEEEEEENS5_IJNSA_ILi256EEENSA_ILi128EEESH_EEENS5_IJNS_12float_e4m3_tENS_13float_ue8m0_tEEEENS5_IJNS5_IJlSD_lEEENS4_6LayoutINS5_IJNS5_IJNS5_IJNSA_ILi32EEESC_EEEiEEESQ_NS5_IJSD_iEEEEEENS5_IJNS5_IJNS5_IJNSA_ILi16EEESC_EEEiEEENS5_IJNS5_IJNSA_ILi0EEESD_EEENSA_ILi512EEEEEENS5_IJSW_iEEEEEEEEEEESL_S13_NS4_8TiledMMAINS4_8MMA_AtomIJNS4_27SM100_MMA_MXF8F6F4_2x1SM_SSISJ_SJ_fSK_Li256ELi128ELNS4_4UMMA5MajorE0ELS18_0ELNS17_7ScaleInE0ELS19_0EEEEEENSN_INS5_IJSD_SD_SD_EEENS5_IJSW_SW_SW_EEEEENS5_IJNS4_10UnderscoreES1F_S1F_EEEEENS5_IJNS4_28SM100_TMA_2SM_LOAD_MULTICASTES1I_EEENS5_IJNS4_14ComposedLayoutINS4_7SwizzleILi3ELi4ELi3EEENS4_18smem_ptr_flag_bitsILi8EEENSN_INS5_IJNSA_ILi8EEESH_EEENS5_IJSH_SD_EEEEEEENSN_INS5_IJNS5_IJNS5_IJSP_SD_EEENS5_IJSO_SD_EEEEEESD_NS5_IJSC_SD_EEEEEENS5_IJNS5_IJNS5_IJSU_SY_EEESX_EEESW_NS5_IJSD_SY_EEEEEEEEEEEvNS4_8identityENS5_IJNS4_18SM100_TMA_2SM_LOADES1I_EEES24_vS25_EENS_8epilogue10collective18CollectiveEpilogueINS29_23Sm100TmaWarpSpecializedILi4ELi2ELi32ELb1ELb0EEEJNS5_IJSH_SH_SH_EEENS5_IJNSN_ISH_SD_EENSN_ISO_SD_EEEEENS_10bfloat16_tESM_S2I_SM_NS29_6fusion15FusionCallbacksIS2D_NS2J_17LinearCombinationIS2I_fS2I_fLNS_15FloatRoundStyleE2EEES2E_S2H_JEEENS4_5SM1004TMEM4LOAD26SM100_TMEM_LOAD_32dp32b32xENS4_13SM90_TMA_LOADENS1K_INS1L_ILi2ELi4ELi3EEENS1N_ILi16EEENSN_INS5_IJS1P_SO_EEES1V_EEEENS4_39AutoVectorizingCopyWithAssumedAlignmentILi128EEENS4_14SM90_TMA_STOREES2Y_S30_S30_EEEvvEEEEvNT_6ParamsE:
        .type           _ZN7cutlass13device_kernelINS_4gemm6kernel13GemmUniversalIN4cute5tupleIJiiiiEEENS1_10collective13CollectiveMmaINS1_46MainloopSm100TmaUmmaWarpSpecializedBlockScaledILi7ELi2ELi2ENS5_IJNS4_1CILi2EEENSA_ILi4EEENSA_ILi1EEEEEEEENS5_IJNSA_ILi256EEENSA_ILi128EEESH_EEENS5_IJNS_12float_e4m3_tENS_13float_ue8m0_tEEEENS5_IJNS5_IJlSD_lEEENS4_6LayoutINS5_IJNS5_IJNS5_IJNSA_ILi32EEESC_EEEiEEESQ_NS5_IJSD_iEEEEEENS5_IJNS5_IJNS5_IJNSA_ILi16EEESC_EEEiEEENS5_IJNS5_IJNSA_ILi0EEESD_EEENSA_ILi512EEEEEENS5_IJSW_iEEEEEEEEEEESL_S13_NS4_8TiledMMAINS4_8MMA_AtomIJNS4_27SM100_MMA_MXF8F6F4_2x1SM_SSISJ_SJ_fSK_Li256ELi128ELNS4_4UMMA5MajorE0ELS18_0ELNS17_7ScaleInE0ELS19_0EEEEEENSN_INS5_IJSD_SD_SD_EEENS5_IJSW_SW_SW_EEEEENS5_IJNS4_10UnderscoreES1F_S1F_EEEEENS5_IJNS4_28SM100_TMA_2SM_LOAD_MULTICASTES1I_EEENS5_IJNS4_14ComposedLayoutINS4_7SwizzleILi3ELi4ELi3EEENS4_18smem_ptr_flag_bitsILi8EEENSN_INS5_IJNSA_ILi8EEESH_EEENS5_IJSH_SD_EEEEEEENSN_INS5_IJNS5_IJNS5_IJSP_SD_EEENS5_IJSO_SD_EEEEEESD_NS5_IJSC_SD_EEEEEENS5_IJNS5_IJNS5_IJSU_SY_EEESX_EEESW_NS5_IJSD_SY_EEEEEEEEEEEvNS4_8identityENS5_IJNS4_18SM100_TMA_2SM_LOADES1I_EEES24_vS25_EENS_8epilogue10collective18CollectiveEpilogueINS29_23Sm100TmaWarpSpecializedILi4ELi2ELi32ELb1ELb0EEEJNS5_IJSH_SH_SH_EEENS5_IJNSN_ISH_SD_EENSN_ISO_SD_EEEEENS_10bfloat16_tESM_S2I_SM_NS29_6fusion15FusionCallbacksIS2D_NS2J_17LinearCombinationIS2I_fS2I_fLNS_15FloatRoundStyleE2EEES2E_S2H_JEEENS4_5SM1004TMEM4LOAD26SM100_TMEM_LOAD_32dp32b32xENS4_13SM90_TMA_LOADENS1K_INS1L_ILi2ELi4ELi3EEENS1N_ILi16EEENSN_INS5_IJS1P_SO_EEES1V_EEEENS4_39AutoVectorizingCopyWithAssumedAlignmentILi128EEENS4_14SM90_TMA_STOREES2Y_S30_S30_EEEvvEEEEvNT_6ParamsE,@function
        .size           _ZN7cutlass13device_kernelINS_4gemm6kernel13GemmUniversalIN4cute5tupleIJiiiiEEENS1_10collective13CollectiveMmaINS1_46MainloopSm100TmaUmmaWarpSpecializedBlockScaledILi7ELi2ELi2ENS5_IJNS4_1CILi2EEENSA_ILi4EEENSA_ILi1EEEEEEEENS5_IJNSA_ILi256EEENSA_ILi128EEESH_EEENS5_IJNS_12float_e4m3_tENS_13float_ue8m0_tEEEENS5_IJNS5_IJlSD_lEEENS4_6LayoutINS5_IJNS5_IJNS5_IJNSA_ILi32EEESC_EEEiEEESQ_NS5_IJSD_iEEEEEENS5_IJNS5_IJNS5_IJNSA_ILi16EEESC_EEEiEEENS5_IJNS5_IJNSA_ILi0EEESD_EEENSA_ILi512EEEEEENS5_IJSW_iEEEEEEEEEEESL_S13_NS4_8TiledMMAINS4_8MMA_AtomIJNS4_27SM100_MMA_MXF8F6F4_2x1SM_SSISJ_SJ_fSK_Li256ELi128ELNS4_4UMMA5MajorE0ELS18_0ELNS17_7ScaleInE0ELS19_0EEEEEENSN_INS5_IJSD_SD_SD_EEENS5_IJSW_SW_SW_EEEEENS5_IJNS4_10UnderscoreES1F_S1F_EEEEENS5_IJNS4_28SM100_TMA_2SM_LOAD_MULTICASTES1I_EEENS5_IJNS4_14ComposedLayoutINS4_7SwizzleILi3ELi4ELi3EEENS4_18smem_ptr_flag_bitsILi8EEENSN_INS5_IJNSA_ILi8EEESH_EEENS5_IJSH_SD_EEEEEEENSN_INS5_IJNS5_IJNS5_IJSP_SD_EEENS5_IJSO_SD_EEEEEESD_NS5_IJSC_SD_EEEEEENS5_IJNS5_IJNS5_IJSU_SY_EEESX_EEESW_NS5_IJSD_SY_EEEEEEEEEEEvNS4_8identityENS5_IJNS4_18SM100_TMA_2SM_LOADES1I_EEES24_vS25_EENS_8epilogue10collective18CollectiveEpilogueINS29_23Sm100TmaWarpSpecializedILi4ELi2ELi32ELb1ELb0EEEJNS5_IJSH_SH_SH_EEENS5_IJNSN_ISH_SD_EENSN_ISO_SD_EEEEENS_10bfloat16_tESM_S2I_SM_NS29_6fusion15FusionCallbacksIS2D_NS2J_17LinearCombinationIS2I_fS2I_fLNS_15FloatRoundStyleE2EEES2E_S2H_JEEENS4_5SM1004TMEM4LOAD26SM100_TMEM_LOAD_32dp32b32xENS4_13SM90_TMA_LOADENS1K_INS1L_ILi2ELi4ELi3EEENS1N_ILi16EEENSN_INS5_IJS1P_SO_EEES1V_EEEENS4_39AutoVectorizingCopyWithAssumedAlignmentILi128EEENS4_14SM90_TMA_STOREES2Y_S30_S30_EEEvvEEEEvNT_6ParamsE,(.L_x_204 - _ZN7cutlass13device_kernelINS_4gemm6kernel13GemmUniversalIN4cute5tupleIJiiiiEEENS1_10collective13CollectiveMmaINS1_46MainloopSm100TmaUmmaWarpSpecializedBlockScaledILi7ELi2ELi2ENS5_IJNS4_1CILi2EEENSA_ILi4EEENSA_ILi1EEEEEEEENS5_IJNSA_ILi256EEENSA_ILi128EEESH_EEENS5_IJNS_12float_e4m3_tENS_13float_ue8m0_tEEEENS5_IJNS5_IJlSD_lEEENS4_6LayoutINS5_IJNS5_IJNS5_IJNSA_ILi32EEESC_EEEiEEESQ_NS5_IJSD_iEEEEEENS5_IJNS5_IJNS5_IJNSA_ILi16EEESC_EEEiEEENS5_IJNS5_IJNSA_ILi0EEESD_EEENSA_ILi512EEEEEENS5_IJSW_iEEEEEEEEEEESL_S13_NS4_8TiledMMAINS4_8MMA_AtomIJNS4_27SM100_MMA_MXF8F6F4_2x1SM_SSISJ_SJ_fSK_Li256ELi128ELNS4_4UMMA5MajorE0ELS18_0ELNS17_7ScaleInE0ELS19_0EEEEEENSN_INS5_IJSD_SD_SD_EEENS5_IJSW_SW_SW_EEEEENS5_IJNS4_10UnderscoreES1F_S1F_EEEEENS5_IJNS4_28SM100_TMA_2SM_LOAD_MULTICASTES1I_EEENS5_IJNS4_14ComposedLayoutINS4_7SwizzleILi3ELi4ELi3EEENS4_18smem_ptr_flag_bitsILi8EEENSN_INS5_IJNSA_ILi8EEESH_EEENS5_IJSH_SD_EEEEEEENSN_INS5_IJNS5_IJNS5_IJSP_SD_EEENS5_IJSO_SD_EEEEEESD_NS5_IJSC_SD_EEEEEENS5_IJNS5_IJNS5_IJSU_SY_EEESX_EEESW_NS5_IJSD_SY_EEEEEEEEEEEvNS4_8identityENS5_IJNS4_18SM100_TMA_2SM_LOADES1I_EEES24_vS25_EENS_8epilogue10collective18CollectiveEpilogueINS29_23Sm100TmaWarpSpecializedILi4ELi2ELi32ELb1ELb0EEEJNS5_IJSH_SH_SH_EEENS5_IJNSN_ISH_SD_EENSN_ISO_SD_EEEEENS_10bfloat16_tESM_S2I_SM_NS29_6fusion15FusionCallbacksIS2D_NS2J_17LinearCombinationIS2I_fS2I_fLNS_15FloatRoundStyleE2EEES2E_S2H_JEEENS4_5SM1004TMEM4LOAD26SM100_TMEM_LOAD_32dp32b32xENS4_13SM90_TMA_LOADENS1K_INS1L_ILi2ELi4ELi3EEENS1N_ILi16EEENSN_INS5_IJS1P_SO_EEES1V_EEEENS4_39AutoVectorizingCopyWithAssumedAlignmentILi128EEENS4_14SM90_TMA_STOREES2Y_S30_S30_EEEvvEEEEvNT_6ParamsE)
        .other          _ZN7cutlass13device_kernelINS_4gemm6kernel13GemmUniversalIN4cute5tupleIJiiiiEEENS1_10collective13CollectiveMmaINS1_46MainloopSm100TmaUmmaWarpSpecializedBlockScaledILi7ELi2ELi2ENS5_IJNS4_1CILi2EEENSA_ILi4EEENSA_ILi1EEEEEEEENS5_IJNSA_ILi256EEENSA_ILi128EEESH_EEENS5_IJNS_12float_e4m3_tENS_13float_ue8m0_tEEEENS5_IJNS5_IJlSD_lEEENS4_6LayoutINS5_IJNS5_IJNS5_IJNSA_ILi32EEESC_EEEiEEESQ_NS5_IJSD_iEEEEEENS5_IJNS5_IJNS5_IJNSA_ILi16EEESC_EEEiEEENS5_IJNS5_IJNSA_ILi0EEESD_EEENSA_ILi512EEEEEENS5_IJSW_iEEEEEEEEEEESL_S13_NS4_8TiledMMAINS4_8MMA_AtomIJNS4_27SM100_MMA_MXF8F6F4_2x1SM_SSISJ_SJ_fSK_Li256ELi128ELNS4_4UMMA5MajorE0ELS18_0ELNS17_7ScaleInE0ELS19_0EEEEEENSN_INS5_IJSD_SD_SD_EEENS5_IJSW_SW_SW_EEEEENS5_IJNS4_10UnderscoreES1F_S1F_EEEEENS5_IJNS4_28SM100_TMA_2SM_LOAD_MULTICASTES1I_EEENS5_IJNS4_14ComposedLayoutINS4_7SwizzleILi3ELi4ELi3EEENS4_18smem_ptr_flag_bitsILi8EEENSN_INS5_IJNSA_ILi8EEESH_EEENS5_IJSH_SD_EEEEEEENSN_INS5_IJNS5_IJNS5_IJSP_SD_EEENS5_IJSO_SD_EEEEEESD_NS5_IJSC_SD_EEEEEENS5_IJNS5_IJNS5_IJSU_SY_EEESX_EEESW_NS5_IJSD_SY_EEEEEEEEEEEvNS4_8identityENS5_IJNS4_18SM100_TMA_2SM_LOADES1I_EEES24_vS25_EENS_8epilogue10collective18CollectiveEpilogueINS29_23Sm100TmaWarpSpecializedILi4ELi2ELi32ELb1ELb0EEEJNS5_IJSH_SH_SH_EEENS5_IJNSN_ISH_SD_EENSN_ISO_SD_EEEEENS_10bfloat16_tESM_S2I_SM_NS29_6fusion15FusionCallbacksIS2D_NS2J_17LinearCombinationIS2I_fS2I_fLNS_15FloatRoundStyleE2EEES2E_S2H_JEEENS4_5SM1004TMEM4LOAD26SM100_TMEM_LOAD_32dp32b32xENS4_13SM90_TMA_LOADENS1K_INS1L_ILi2ELi4ELi3EEENS1N_ILi16EEENSN_INS5_IJS1P_SO_EEES1V_EEEENS4_39AutoVectorizingCopyWithAssumedAlignmentILi128EEENS4_14SM90_TMA_STOREES2Y_S30_S30_EEEvvEEEEvNT_6ParamsE,@"STO_CUDA_ENTRY STV_DEFAULT"
_ZN7cutlass13device_kernelINS_4gemm6kernel13GemmUniversalIN4cute5tupleIJiiiiEEENS1_10collective13CollectiveMmaINS1_46MainloopSm100TmaUmmaWarpSpecializedBlockScaledILi7ELi2ELi2ENS5_IJNS4_1CILi2EEENSA_ILi4EEENSA_ILi1EEEEEEEENS5_IJNSA_ILi256EEENSA_ILi128EEESH_EEENS5_IJNS_12float_e4m3_tENS_13float_ue8m0_tEEEENS5_IJNS5_IJlSD_lEEENS4_6LayoutINS5_IJNS5_IJNS5_IJNSA_ILi32EEESC_EEEiEEESQ_NS5_IJSD_iEEEEEENS5_IJNS5_IJNS5_IJNSA_ILi16EEESC_EEEiEEENS5_IJNS5_IJNSA_ILi0EEESD_EEENSA_ILi512EEEEEENS5_IJSW_iEEEEEEEEEEESL_S13_NS4_8TiledMMAINS4_8MMA_AtomIJNS4_27SM100_MMA_MXF8F6F4_2x1SM_SSISJ_SJ_fSK_Li256ELi128ELNS4_4UMMA5MajorE0ELS18_0ELNS17_7ScaleInE0ELS19_0EEEEEENSN_INS5_IJSD_SD_SD_EEENS5_IJSW_SW_SW_EEEEENS5_IJNS4_10UnderscoreES1F_S1F_EEEEENS5_IJNS4_28SM100_TMA_2SM_LOAD_MULTICASTES1I_EEENS5_IJNS4_14ComposedLayoutINS4_7SwizzleILi3ELi4ELi3EEENS4_18smem_ptr_flag_bitsILi8EEENSN_INS5_IJNSA_ILi8EEESH_EEENS5_IJSH_SD_EEEEEEENSN_INS5_IJNS5_IJNS5_IJSP_SD_EEENS5_IJSO_SD_EEEEEESD_NS5_IJSC_SD_EEEEEENS5_IJNS5_IJNS5_IJSU_SY_EEESX_EEESW_NS5_IJSD_SY_EEEEEEEEEEEvNS4_8identityENS5_IJNS4_18SM100_TMA_2SM_LOADES1I_EEES24_vS25_EENS_8epilogue10collective18CollectiveEpilogueINS29_23Sm100TmaWarpSpecializedILi4ELi2ELi32ELb1ELb0EEEJNS5_IJSH_SH_SH_EEENS5_IJNSN_ISH_SD_EENSN_ISO_SD_EEEEENS_10bfloat16_tESM_S2I_SM_NS29_6fusion15FusionCallbacksIS2D_NS2J_17LinearCombinationIS2I_fS2I_fLNS_15FloatRoundStyleE2EEES2E_S2H_JEEENS4_5SM1004TMEM4LOAD26SM100_TMEM_LOAD_32dp32b32xENS4_13SM90_TMA_LOADENS1K_INS1L_ILi2ELi4ELi3EEENS1N_ILi16EEENSN_INS5_IJS1P_SO_EEES1V_EEEENS4_39AutoVectorizingCopyWithAssumedAlignmentILi128EEENS4_14SM90_TMA_STOREES2Y_S30_S30_EEEvvEEEEvNT_6ParamsE:
[----:B------:R-:W1:Y:S01]  /*0000*/  LDC R1, c[0x0][0x37c] ;  /* 0x0000df00ff017b82 */ /* 0x000e620000000800 */
[----:B------:R-:W2:Y:S01]  /*0010*/  S2R R98, SR_TID.X ;  /* 0x0000000000627919 */ /* 0x000ea20000002100 */
[----:B------:R-:W3:Y:S06]  /*0020*/  LDCU.64 UR12, c[0x0][0xc90] ;  /* 0x00019200ff0c77ac */ /* 0x000eec0008000a00 */
[----:B------:R-:W4:Y:S01]  /*0030*/  S2UR UR4, SR_CgaCtaId ;  /* 0x00000000000479c3 */ /* 0x000f220000008800 */
[----:B------:R-:W-:Y:S02]  /*0040*/  PRMT R84, RZ, 0x7610, R84 ;  /* 0x00007610ff547816 */ /* 0x000fe40000000054 */
[----:B------:R-:W-:-:S02]  /*0050*/  ELECT P0, URZ, PT ;  /* 0x0000000000ff782f */ /* 0x000fc40003800000 */
[----:B---3--:R-:W-:-:S04]  /*0060*/  ISETP.NE.U32.AND P1, PT, RZ, UR12, PT ;  /* 0x0000000cff007c0c */ /* 0x008fc8000bf25070 */
[----:B------:R-:W-:Y:S01]  /*0070*/  ISETP.NE.AND.EX P2, PT, RZ, UR13, PT, P1 ;  /* 0x0000000dff007c0c */ /* 0x000fe2000bf45310 */
[----:B----4-:R-:W-:Y:S02]  /*0080*/  ULOP3.LUT UR61, UR4, 0x1, URZ, 0xc0, !UPT ;  /* 0x00000001043d7892 */ /* 0x010fe4000f8ec0ff */
[----:B------:R-:W-:Y:S01]  /*0090*/  ULOP3.LUT UR60, UR4, 0x1, URZ, 0x3c, !UPT ;  /* 0x00000001043c7892 */ /* 0x000fe2000f8e3cff */
[----:B--2---:R-:W-:-:S05]  /*00a0*/  SHF.R.U32.HI R85, RZ, 0x5, R98 ;  /* 0x00000005ff557819 */ /* 0x004fca0000011662 */
[----:B------:R-:W2:Y:S02]  /*00b0*/  SHFL.IDX PT, R0, R85, RZ, 0x1f ;  /* 0x00001fff55007589 */ /* 0x000ea400000e0000 */
[----:B--2---:R-:W-:Y:S02]  /*00c0*/  R2UR UR17, R0 ;  /* 0x00000000001172ca */ /* 0x004fe400000e0000 */
[----:B-1----:R-:W-:-:S13]  /*00d0*/  @P2 BRA `(.L_x_0) ;  /* 0x0000000000302947 */ /* 0x002fda0003800000 */
[----:B------:R-:W1:Y:S02]  /*00e0*/  LDCU.64 UR4, c[0x0][0xc88] ;  /* 0x00019100ff0477ac */ /* 0x000e640008000a00 */
[----:B-1----:R-:W-:-:S04]  /*00f0*/  UISETP.NE.U32.AND UP0, UPT, UR4, URZ, UPT ;  /* 0x000000ff0400728c */ /* 0x002fc8000bf05070 */
[----:B------:R-:W-:-:S09]  /*0100*/  UISETP.NE.AND.EX UP0, UPT, UR5, URZ, UPT, UP0 ;  /* 0x000000ff0500728c */ /* 0x000fd2000bf05300 */
[----:B------:R-:W-:Y:S05]  /*0110*/  BRA.U !UP0, `(.L_x_1) ;  /* 0x0000000108147547 */ /* 0x000fea000b800000 */
[----:B------:R-:W1:Y:S01]  /*0120*/  LDC.64 R2, c[0x0][0xc88] ;  /* 0x00032200ff027b82 */ /* 0x000e620000000a00 */
[----:B------:R-:W1:Y:S02]  /*0130*/  LDCU.64 UR4, c[0x0][0x358] ;  /* 0x00006b00ff0477ac */ /* 0x000e640008000a00 */
[----:B-1----:R1:W5:Y:S01]  /*0140*/  LDG.E R41, desc[UR4][R2.64] ;  /* 0x0000000402297981 */ /* 0x002362000c1e1900 */
[----:B------:R-:W-:Y:S01]  /*0150*/  HFMA2 R84, -RZ, RZ, 0, 5.9604644775390625e-08 ;  /* 0x00000001ff547431 */ /* 0x000fe200000001ff */
[----:B------:R-:W-:Y:S05]  /*0160*/  BRA `(.L_x_0) ;  /* 0x00000000000c7947 */ /* 0x000fea0003800000 */
.L_x_1:
[----:B------:R-:W1:Y:S01]  /*0170*/  LDCU UR4, c[0x0][0xc80] ;  /* 0x00019000ff0477ac */ /* 0x000e620008000800 */
[----:B------:R-:W-:Y:S01]  /*0180*/  HFMA2 R84, -RZ, RZ, 0, 5.9604644775390625e-08 ;  /* 0x00000001ff547431 */ /* 0x000fe200000001ff */
[----:B-1----:R-:W-:-:S07]  /*0190*/  MOV R41, UR4 ;  /* 0x0000000400297c02 */ /* 0x002fce0008000f00 */
.L_x_0:
[----:B------:R-:W2:Y:S02]  /*01a0*/  LDCU.64 UR4, c[0x0][0xcb0] ;  /* 0x00019600ff0477ac */ /* 0x000ea40008000a00 */
[----:B--2---:R-:W-:-:S04]  /*01b0*/  UISETP.NE.U32.AND UP0, UPT, UR4, URZ, UPT ;  /* 0x000000ff0400728c */ /* 0x004fc8000bf05070 */
[----:B------:R-:W-:-:S09]  /*01c0*/  UISETP.NE.AND.EX UP0, UPT, UR5, URZ, UPT, UP0 ;  /* 0x000000ff0500728c */ /* 0x000fd2000bf05300 */
[----:B------:R-:W-:Y:S05]  /*01d0*/  BRA.U UP0, `(.L_x_2) ;  /* 0x0000000100287547 */ /* 0x000fea000b800000 */
[----:B------:R-:W2:Y:S02]  /*01e0*/  LDCU.64 UR4, c[0x0][0xca8] ;  /* 0x00019500ff0477ac */ /* 0x000ea40008000a00 */
[----:B--2---:R-:W-:-:S04]  /*01f0*/  UISETP.NE.U32.AND UP0, UPT, UR4, URZ, UPT ;  /* 0x000000ff0400728c */ /* 0x004fc8000bf05070 */
[----:B------:R-:W-:-:S09]  /*0200*/  UISETP.NE.AND.EX UP0, UPT, UR5, URZ, UPT, UP0 ;  /* 0x000000ff0500728c */ /* 0x000fd2000bf05300 */
[----:B------:R-:W-:Y:S05]  /*0210*/  BRA.U !UP0, `(.L_x_3) ;  /* 0x0000000108107547 */ /* 0x000fea000b800000 */
[----:B------:R-:W2:Y:S01]  /*0220*/  LDC.64 R38, c[0x0][0xca8] ;  /* 0x00032a00ff267b82 */ /* 0x000ea20000000a00 */
[----:B------:R-:W2:Y:S02]  /*0230*/  LDCU.64 UR4, c[0x0][0x358] ;  /* 0x00006b00ff0477ac */ /* 0x000ea40008000a00 */
[----:B--2---:R2:W5:Y:S01]  /*0240*/  LDG.E R38, desc[UR4][R38.64] ;  /* 0x0000000426267981 */ /* 0x004562000c1e1900 */
[----:B------:R-:W-:Y:S05]  /*0250*/  BRA `(.L_x_2) ;  /* 0x0000000000087947 */ /* 0x000fea0003800000 */
.L_x_3:
[----:B------:R-:W2:Y:S02]  /*0260*/  LDCU UR4, c[0x0][0xca0] ;  /* 0x00019400ff0477ac */ /* 0x000ea40008000800 */
[----:B--2---:R-:W-:Y:S02]  /*0270*/  MOV R38, UR4 ;  /* 0x0000000400267c02 */ /* 0x004fe40008000f00 */
.L_x_2:
[----:B------:R-:W-:Y:S01]  /*0280*/  IMAD.U32 R0, RZ, RZ, UR17 ;  /* 0x00000011ff007e24 */ /* 0x000fe2000f8e00ff */
[----:B------:R-:W-:Y:S04]  /*0290*/  BSSY.RECONVERGENT B0, `(.L_x_4) ;  /* 0x0000012000007945 */ /* 0x000fe80003800200 */
[C---:B------:R-:W-:Y:S02]  /*02a0*/  ISETP.NE.OR P3, PT, R0.reuse, 0x1, !P0 ;  /* 0x000000010000780c */ /* 0x040fe40004765670 */
[----:B------:R-:W-:-:S11]  /*02b0*/  ISETP.NE.OR P2, PT, R0, 0x3, !P0 ;  /* 0x000000030000780c */ /* 0x000fd60004745670 */
[----:B------:R-:W-:Y:S05]  /*02c0*/  @P3 BRA `(.L_x_5) ;  /* 0x0000000000383947 */ /* 0x000fea0003800000 */
[----:B------:R-:W3:Y:S02]  /*02d0*/  LDCU.64 UR4, c[0x0][0x348] ;  /* 0x00006900ff0477ac */ /* 0x000ee40008000a00 */
[----:B---3--:R-:W-:Y:S02]  /*02e0*/  UIADD3 UR10, UP3, UPT, UR4, 0x80, URZ ;  /* 0x00000080040a7890 */ /* 0x008fe4000ff7e0ff */
[----:B------:R-:W-:Y:S02]  /*02f0*/  UIADD3 UR8, UP2, UPT, UR4, 0x180, URZ ;  /* 0x0000018004087890 */ /* 0x000fe4000ff5e0ff */
[----:B------:R-:W-:Y:S02]  /*0300*/  UIADD3 UR6, UP1, UPT, UR4, 0x280, URZ ;  /* 0x0000028004067890 */ /* 0x000fe4000ff3e0ff */
[----:B------:R-:W-:Y:S02]  /*0310*/  UIADD3 UR4, UP0, UPT, UR4, 0x380, URZ ;  /* 0x0000038004047890 */ /* 0x000fe4000ff1e0ff */
[----:B------:R-:W-:-:S02]  /*0320*/  UIADD3.X UR11, UPT, UPT, URZ, UR5, URZ, UP3, !UPT ;  /* 0x00000005ff0b7290 */ /* 0x000fc40009ffe4ff */
[----:B------:R-:W-:Y:S02]  /*0330*/  UIADD3.X UR9, UPT, UPT, URZ, UR5, URZ, UP2, !UPT ;  /* 0x00000005ff097290 */ /* 0x000fe400097fe4ff */
[----:B------:R-:W-:Y:S02]  /*0340*/  UIADD3.X UR7, UPT, UPT, URZ, UR5, URZ, UP1, !UPT ;  /* 0x00000005ff077290 */ /* 0x000fe40008ffe4ff */
[----:B------:R-:W-:-:S03]  /*0350*/  UIADD3.X UR5, UPT, UPT, URZ, UR5, URZ, UP0, !UPT ;  /* 0x00000005ff057290 */ /* 0x000fc600087fe4ff */
[----:B------:R3:W-:Y:S02]  /*0360*/  UTMACCTL.PF [UR10] ;  /* 0x000000000a0079b9 */ /* 0x0007e40008040000 */
[----:B------:R3:W-:Y:S02]  /*0370*/  UTMACCTL.PF [UR8] ;  /* 0x00000000080079b9 */ /* 0x0007e40008040000 */
[----:B------:R3:W-:Y:S02]  /*0380*/  UTMACCTL.PF [UR6] ;  /* 0x00000000060079b9 */ /* 0x0007e40008040000 */
[----:B------:R3:W-:Y:S02]  /*0390*/  UTMACCTL.PF [UR4] ;  /* 0x00000000040079b9 */ /* 0x0007e40008040000 */
[----:B---3--:R-:W-:Y:S01]  /*03a0*/  NOP ;  /* 0x0000000000007918 */ /* 0x008fe20000000000 */
.L_x_5:
[----:B------:R-:W-:Y:S05]  /*03b0*/  BSYNC.RECONVERGENT B0 ;  /* 0x0000000000007941 */ /* 0x000fea0003800200 */
.L_x_4:
[----:B------:R-:W-:Y:S04]  /*03c0*/  BSSY.RECONVERGENT B0, `(.L_x_6) ;  /* 0x000000a000007945 */ /* 0x000fe80003800200 */
[----:B------:R-:W-:Y:S05]  /*03d0*/  @P2 BRA `(.L_x_7) ;  /* 0x0000000000202947 */ /* 0x000fea0003800000 */
[----:B------:R-:W3:Y:S02]  /*03e0*/  LDCU.64 UR4, c[0x0][0x348] ;  /* 0x00006900ff0477ac */ /* 0x000ee40008000a00 */
[----:B---3--:R-:W-:Y:S02]  /*03f0*/  UIADD3 UR6, UP1, UPT, UR4, 0x980, URZ ;  /* 0x0000098004067890 */ /* 0x008fe4000ff3e0ff */
[----:B------:R-:W-:Y:S02]  /*0400*/  UIADD3 UR4, UP0, UPT, UR4, 0xa80, URZ ;  /* 0x00000a8004047890 */ /* 0x000fe4000ff1e0ff */
[----:B------:R-:W-:Y:S02]  /*0410*/  UIADD3.X UR7, UPT, UPT, URZ, UR5, URZ, UP1, !UPT ;  /* 0x00000005ff077290 */ /* 0x000fe40008ffe4ff */
[----:B------:R-:W-:-:S07]  /*0420*/  UIADD3.X UR5, UPT, UPT, URZ, UR5, URZ, UP0, !UPT ;  /* 0x00000005ff057290 */ /* 0x000fce00087fe4ff */
[----:B------:R3:W-:Y:S02]  /*0430*/  UTMACCTL.PF [UR6] ;  /* 0x00000000060079b9 */ /* 0x0007e40008040000 */
[----:B------:R3:W-:Y:S02]  /*0440*/  UTMACCTL.PF [UR4] ;  /* 0x00000000040079b9 */ /* 0x0007e40008040000 */
[----:B---3--:R-:W-:Y:S01]  /*0450*/  NOP ;  /* 0x0000000000007918 */ /* 0x008fe20000000000 */
.L_x_7:
[----:B------:R-:W-:Y:S05]  /*0460*/  BSYNC.RECONVERGENT B0 ;  /* 0x0000000000007941 */ /* 0x000fea0003800200 */
.L_x_6:
[----:B------:R-:W3:Y:S01]  /*0470*/  LDCU.64 UR4, c[0x0][0xc88] ;  /* 0x00019100ff0477ac */ /* 0x000ee20008000a00 */
[----:B------:R-:W-:Y:S01]  /*0480*/  ISETP.NE.AND.EX P1, PT, RZ, UR13, PT, P1 ;  /* 0x0000000dff007c0c */ /* 0x000fe2000bf25310 */
[----:B------:R-:W-:Y:S01]  /*0490*/  UPLOP3.LUT UP4, UPT, UPT, UPT, UPT, 0x80, 0x8 ;  /* 0x000000000008789c */ /* 0x000fe20003f8f070 */
[----:B---3--:R-:W-:-:S04]  /*04a0*/  ISETP.NE.U32.AND P2, PT, RZ, UR4, PT ;  /* 0x00000004ff007c0c */ /* 0x008fc8000bf45070 */
[----:B------:R-:W-:-:S13]  /*04b0*/  ISETP.NE.AND.EX P2, PT, RZ, UR5, PT, P2 ;  /* 0x00000005ff007c0c */ /* 0x000fda000bf45320 */
[----:B------:R-:W-:Y:S05]  /*04c0*/  @P2 BRA P1, `(.L_x_8) ;  /* 0x0000000000282947 */ /* 0x000fea0000800000 */
[----:B------:R-:W-:Y:S01]  /*04d0*/  UISETP.NE.U32.AND UP0, UPT, UR12, URZ, UPT ;  /* 0x000000ff0c00728c */ /* 0x000fe2000bf05070 */
[----:B-----5:R-:W-:Y:S01]  /*04e0*/  FSETP.NEU.AND P1, PT, R41, RZ, PT ;  /* 0x000000ff2900720b */ /* 0x020fe20003f2d000 */
[----:B------:R-:W-:Y:S02]  /*04f0*/  UISETP.NE.U32.AND UP2, UPT, UR4, URZ, UPT ;  /* 0x000000ff0400728c */ /* 0x000fe4000bf45070 */
[----:B------:R-:W-:Y:S02]  /*0500*/  UISETP.NE.AND.EX UP1, UPT, UR13, URZ, UPT, UP0 ;  /* 0x000000ff0d00728c */ /* 0x000fe4000bf25300 */
[----:B------:R-:W-:-:S04]  /*0510*/  UISETP.NE.AND.EX UP0, UPT, UR5, URZ, UPT, UP2 ;  /* 0x000000ff0500728c */ /* 0x000fc8000bf05320 */
[----:B------:R-:W-:-:S04]  /*0520*/  USEL UR4, URZ, 0xffffffff, UP0 ;  /* 0xffffffffff047887 */ /* 0x000fc80008000000 */
[----:B------:R-:W-:Y:S01]  /*0530*/  VOTEU.ANY UP0, P1 ;  /* 0x0000000000ff7886 */ /* 0x000fe20000800100 */
[----:B------:R-:W-:-:S04]  /*0540*/  @!UP1 USEL UR4, URZ, 0xffffffff, UP0 ;  /* 0xffffffffff049887 */ /* 0x000fc80008000000 */
[----:B------:R-:W-:-:S04]  /*0550*/  ULOP3.LUT UR4, UR4, 0x1, URZ, 0xc0, !UPT ;  /* 0x0000000104047892 */ /* 0x000fc8000f8ec0ff */
[----:B------:R-:W-:-:S11]  /*0560*/  UISETP.NE.U32.AND UP4, UPT, UR4, 0x1, UPT ;  /* 0x000000010400788c */ /* 0x000fd6000bf85070 */
.L_x_8:
[----:B------:R-:W3:Y:S01]  /*0570*/  SHFL.IDX PT, R0, R85, RZ, 0x1f ;  /* 0x00001fff55007589 */ /* 0x000ee200000e0000 */
[----:B------:R-:W-:-:S04]  /*0580*/  UISETP.NE.AND UP0, UPT, UR17, 0x2, UPT ;  /* 0x000000021100788c */ /* 0x000fc8000bf05270 */
[----:B------:R-:W-:Y:S02]  /*0590*/  UISETP.EQ.AND UP1, UPT, UR61, URZ, !UP0 ;  /* 0x000000ff3d00728c */ /* 0x000fe4000c722270 */
[----:B------:R-:W-:-:S04]  /*05a0*/  USEL UR52, URZ, 0x1, UP0 ;  /* 0x00000001ff347887 */ /* 0x000fc80008000000 */
[----:B------:R-:W-:Y:S02]  /*05b0*/  PLOP3.LUT P4, PT, P0, PT, UP1, 0x80, 0x8 ;  /* 0x000000000008781c */ /* 0x000fe4000078f018 */
[----:B---3--:R-:W-:-:S13]  /*05c0*/  ISETP.NE.AND P1, PT, R0, RZ, PT ;  /* 0x000000ff0000720c */ /* 0x008fda0003f25270 */
[----:B------:R-:W-:Y:S05]  /*05d0*/  @P1 BRA `(.L_x_9) ;  /* 0x0000000000701947 */ /* 0x000fea0003800000 */
[----:B------:R-:W3:Y:S01]  /*05e0*/  S2UR UR5, SR_CgaCtaId ;  /* 0x00000000000579c3 */ /* 0x000ee20000008800 */
[----:B------:R-:W-:Y:S01]  /*05f0*/  UMOV UR4, 0x400 ;  /* 0x0000040000047882 */ /* 0x000fe20000000000 */
[----:B------:R-:W-:Y:S01]  /*0600*/  UMOV UR8, 0x1 ;  /* 0x0000000100087882 */ /* 0x000fe20000000000 */
[----:B------:R-:W-:Y:S01]  /*0610*/  UMOV UR6, 0x4 ;  /* 0x0000000400067882 */ /* 0x000fe20000000000 */
[----:B------:R-:W-:-:S04]  /*0620*/  UIADD3 UR8, UPT, UPT, -UR8, 0x100000, URZ ;  /* 0x0010000008087890 */ /* 0x000fc8000fffe1ff */
[----:B------:R-:W-:Y:S02]  /*0630*/  USHF.L.U32 UR9, UR8, 0xb, URZ ;  /* 0x0000000b08097899 */ /* 0x000fe400080006ff */
[----:B------:R-:W-:Y:S02]  /*0640*/  USHF.L.U32 UR8, UR8, 0x1, URZ ;  /* 0x0000000108087899 */ /* 0x000fe400080006ff */
[----:B------:R-:W-:-:S04]  /*0650*/  UIADD3 UR6, UPT, UPT, -UR6, 0x100000, URZ ;  /* 0x0010000006067890 */ /* 0x000fc8000fffe1ff */
[----:B------:R-:W-:Y:S02]  /*0660*/  USHF.L.U32 UR7, UR6, 0xb, URZ ;  /* 0x0000000b06077899 */ /* 0x000fe400080006ff */
[----:B------:R-:W-:Y:S01]  /*0670*/  USHF.L.U32 UR6, UR6, 0x1, URZ ;  /* 0x0000000106067899 */ /* 0x000fe200080006ff */
[----:B------:R-:W-:Y:S01]  /*0680*/  ELECT P1, URZ, PT ;  /* 0x0000000000ff782f */ /* 0x000fe20003820000 */
[----:B---3--:R-:W-:Y:S01]  /*0690*/  ULEA UR4, UR5, UR4, 0x18 ;  /* 0x0000000405047291 */ /* 0x008fe2000f8ec0ff */
[----:B------:R-:W3:Y:S11]  /*06a0*/  FENCE.VIEW.ASYNC.S ;  /* 0x00000000000073c6 */ /* 0x000ef60000000000 */
[----:B---3--:R3:W4:Y:S01]  /*06b0*/  SYNCS.EXCH.64 URZ, [UR4], UR8 ;  /* 0x0000000804ff75b2 */ /* 0x0087220008000100 */
[----:B------:R3:W1:Y:S01]  /*06c0*/  SYNCS.EXCH.64 URZ, [UR4+0x38], UR6 ;  /* 0x0000380604ff75b2 */ /* 0x0006620008000100 */
        /* <DEDUP_REMOVED lines=11> */
[----:B------:R3:W1:Y:S02]  /*0780*/  SYNCS.EXCH.64 URZ, [UR4+0x68], UR6 ;  /* 0x0000680604ff75b2 */ /* 0x0006640008000100 */
[----:B---3--:R-:W-:Y:S01]  /*0790*/  NOP ;  /* 0x0000000000007918 */ /* 0x008fe20000000000 */
.L_x_9:
[----:B------:R-:W3:Y:S01]  /*07a0*/  SHFL.IDX PT, R0, R85, RZ, 0x1f ;  /* 0x00001fff55007589 */ /* 0x000ee200000e0000 */
[----:B------:R-:W-:Y:S01]  /*07b0*/  NOP ;  /* 0x0000000000007918 */ /* 0x000fe20000000000 */
[----:B---3--:R-:W-:-:S13]  /*07c0*/  ISETP.NE.AND P1, PT, R0, 0x1, PT ;  /* 0x000000010000780c */ /* 0x008fda0003f25270 */
        /* <DEDUP_REMOVED lines=14> */
[----:B---3--:R3:W1:Y:S01]  /*08b0*/  SYNCS.EXCH.64 URZ, [UR4+0x70], UR8 ;  /* 0x0000700804ff75b2 */ /* 0x0086620008000100 */
[----:B------:R3:W1:Y:S01]  /*08c0*/  SYNCS.EXCH.64 URZ, [UR4+0x90], UR6 ;  /* 0x0000900604ff75b2 */ /* 0x0006620008000100 */
[----:B------:R3:W1:Y:S01]  /*08d0*/  SYNCS.EXCH.64 URZ, [UR4+0x78], UR8 ;  /* 0x0000780804ff75b2 */ /* 0x0006620008000100 */
[----:B------:R3:W1:Y:S01]  /*08e0*/  SYNCS.EXCH.64 URZ, [UR4+0x98], UR6 ;  /* 0x0000980604ff75b2 */ /* 0x0006620008000100 */
[----:B------:R3:W1:Y:S01]  /*08f0*/  SYNCS.EXCH.64 URZ, [UR4+0x80], UR8 ;  /* 0x0000800804ff75b2 */ /* 0x0006620008000100 */
[----:B------:R3:W1:Y:S01]  /*0900*/  SYNCS.EXCH.64 URZ, [UR4+0xa0], UR6 ;  /* 0x0000a00604ff75b2 */ /* 0x0006620008000100 */
[----:B------:R3:W1:Y:S01]  /*0910*/  SYNCS.EXCH.64 URZ, [UR4+0x88], UR8 ;  /* 0x0000880804ff75b2 */ /* 0x0006620008000100 */
[----:B------:R3:W1:Y:S01]  /*0920*/  SYNCS.EXCH.64 URZ, [UR4+0xa8], UR6 ;  /* 0x0000a80604ff75b2 */ /* 0x0006620008000100 */
[----:B------:R-:W-:Y:S01]  /*0930*/  NOP ;  /* 0x0000000000007918 */ /* 0x000fe20000000000 */
.L_x_10:
[----:B------:R-:W2:Y:S01]  /*0940*/  SHFL.IDX PT, R0, R85, RZ, 0x1f ;  /* 0x00001fff55007589 */ /* 0x000ea200000e0000 */
[----:B------:R-:W-:Y:S01]  /*0950*/  NOP ;  /* 0x0000000000007918 */ /* 0x000fe20000000000 */
[----:B--2---:R-:W-:-:S13]  /*0960*/  ISETP.NE.AND P1, PT, R0, 0x3, PT ;  /* 0x000000030000780c */ /* 0x004fda0003f25270 */
[----:B------:R-:W-:Y:S05]  /*0970*/  @P1 BRA `(.L_x_11) ;  /* 0x0000000000301947 */ /* 0x000fea0003800000 */
[----:B---3--:R-:W2:Y:S01]  /*0980*/  S2UR UR6, SR_CgaCtaId ;  /* 0x00000000000679c3 */ /* 0x008ea20000008800 */
[----:B------:R-:W-:Y:S01]  /*0990*/  UMOV UR4, 0x400 ;  /* 0x0000040000047882 */ /* 0x000fe20000000000 */
[----:B------:R-:W-:Y:S01]  /*09a0*/  UMOV UR5, 0x20 ;  /* 0x0000002000057882 */ /* 0x000fe20000000000 */
[----:B------:R-:W-:Y:S01]  /*09b0*/  ELECT P1, URZ, PT ;  /* 0x0000000000ff782f */ /* 0x000fe20003820000 */
[----:B--2---:R-:W-:Y:S02]  /*09c0*/  ULEA UR6, UR6, UR4, 0x18 ;  /* 0x0000000406067291 */ /* 0x004fe4000f8ec0ff */
[----:B------:R-:W-:-:S04]  /*09d0*/  UIADD3 UR4, UPT, UPT, -UR5, 0x100000, URZ ;  /* 0x0010000005047890 */ /* 0x000fc8000fffe1ff */
[----:B------:R-:W-:Y:S02]  /*09e0*/  USHF.L.U32 UR5, UR4, 0xb, URZ ;  /* 0x0000000b04057899 */ /* 0x000fe400080006ff */
[----:B------:R-:W-:Y:S01]  /*09f0*/  USHF.L.U32 UR4, UR4, 0x1, URZ ;  /* 0x0000000104047899 */ /* 0x000fe200080006ff */
[----:B------:R-:W2:Y:S11]  /*0a00*/  FENCE.VIEW.ASYNC.S ;  /* 0x00000000000073c6 */ /* 0x000eb60000000000 */
[----:B--2---:R2:W3:Y:S01]  /*0a10*/  SYNCS.EXCH.64 URZ, [UR6+0xb0], UR4 ;  /* 0x0000b00406ff75b2 */ /* 0x0044e20008000100 */
[----:B------:R2:W1:Y:S01]  /*0a20*/  SYNCS.EXCH.64 URZ, [UR6+0xb8], UR4 ;  /* 0x0000b80406ff75b2 */ /* 0x0004620008000100 */
[----:B------:R-:W-:Y:S01]  /*0a30*/  NOP ;  /* 0x0000000000007918 */ /* 0x000fe20000000000 */
.L_x_11:
[----:B------:R-:W4:Y:S01]  /*0a40*/  SHFL.IDX PT, R0, R85, RZ, 0x1f ;  /* 0x00001fff55007589 */ /* 0x000f2200000e0000 */
[----:B------:R-:W-:Y:S01]  /*0a50*/  NOP ;  /* 0x0000000000007918 */ /* 0x000fe20000000000 */
[----:B----4-:R-:W-:-:S13]  /*0a60*/  ISETP.NE.AND P1, PT, R0, 0x4, PT ;  /* 0x000000040000780c */ /* 0x010fda0003f25270 */
[----:B------:R-:W-:Y:S05]  /*0a70*/  @P1 BRA `(.L_x_12) ;  /* 0x00000000004c1947 */ /* 0x000fea0003800000 */
[----:B--2---:R-:W2:Y:S01]  /*0a80*/  S2UR UR5, SR_CgaCtaId ;  /* 0x00000000000579c3 */ /* 0x004ea20000008800 */
[----:B---3--:R-:W-:Y:S01]  /*0a90*/  UMOV UR4, 0x720 ;  /* 0x0000072000047882 */ /* 0x008fe20000000000 */
[----:B------:R-:W-:Y:S01]  /*0aa0*/  UMOV UR6, 0x400 ;  /* 0x0000040000067882 */ /* 0x000fe20000000000 */
[----:B------:R-:W-:Y:S01]  /*0ab0*/  USEL UR4, UR4, 0x620, UP4 ;  /* 0x0000062004047887 */ /* 0x000fe2000a000000 */
[----:B------:R-:W-:Y:S01]  /*0ac0*/  UMOV UR8, 0x1 ;  /* 0x0000000100087882 */ /* 0x000fe20000000000 */
[----:B------:R-:W-:Y:S01]  /*0ad0*/  ELECT P1, URZ, PT ;  /* 0x0000000000ff782f */ /* 0x000fe20003820000 */
[----:B------:R-:W-:-:S04]  /*0ae0*/  UIADD3 UR8, UPT, UPT, -UR8, 0x100000, URZ ;  /* 0x0010000008087890 */ /* 0x000fc8000fffe1ff */
[----:B------:R-:W-:Y:S02]  /*0af0*/  USHF.L.U32 UR9, UR8, 0xb, URZ ;  /* 0x0000000b08097899 */ /* 0x000fe400080006ff */
[----:B------:R-:W-:Y:S02]  /*0b00*/  USHF.L.U32 UR8, UR8, 0x1, URZ ;  /* 0x0000000108087899 */ /* 0x000fe400080006ff */
[----:B--2---:R-:W-:Y:S02]  /*0b10*/  ULEA UR6, UR5, UR6, 0x18 ;  /* 0x0000000605067291 */ /* 0x004fe4000f8ec0ff */
[----:B------:R-:W-:-:S04]  /*0b20*/  UIADD3 UR4, UPT, UPT, -UR4, 0x100000, URZ ;  /* 0x0010000004047890 */ /* 0x000fc8000fffe1ff */
[----:B------:R-:W-:Y:S02]  /*0b30*/  USHF.L.U32 UR5, UR4, 0xb, URZ ;  /* 0x0000000b04057899 */ /* 0x000fe400080006ff */
[----:B------:R-:W-:Y:S01]  /*0b40*/  USHF.L.U32 UR4, UR4, 0x1, URZ ;  /* 0x0000000104047899 */ /* 0x000fe200080006ff */
[----:B------:R-:W2:Y:S03]  /*0b50*/  FENCE.VIEW.ASYNC.S ;  /* 0x00000000000073c6 */ /* 0x000ea60000000000 */
[----:B--2---:R4:W2:Y:S08]  /*0b60*/  SYNCS.EXCH.64 URZ, [UR6+0xc0], UR8 ;  /* 0x0000c00806ff75b2 */ /* 0x0048b00008000100 */
[----:B------:R4:W3:Y:S01]  /*0b70*/  SYNCS.EXCH.64 URZ, [UR6+0xd0], UR4 ;  /* 0x0000d00406ff75b2 */ /* 0x0008e20008000100 */
[----:B------:R4:W1:Y:S01]  /*0b80*/  SYNCS.EXCH.64 URZ, [UR6+0xc8], UR8 ;  /* 0x0000c80806ff75b2 */ /* 0x0008620008000100 */
[----:B------:R4:W1:Y:S02]  /*0b90*/  SYNCS.EXCH.64 URZ, [UR6+0xd8], UR4 ;  /* 0x0000d80406ff75b2 */ /* 0x0008640008000100 */
[----:B----4-:R-:W-:Y:S01]  /*0ba0*/  NOP ;  /* 0x0000000000007918 */ /* 0x010fe20000000000 */
.L_x_12:
[----:B------:R-:W4:Y:S01]  /*0bb0*/  SHFL.IDX PT, R0, R85, RZ, 0x1f ;  /* 0x00001fff55007589 */ /* 0x000f2200000e0000 */
[----:B------:R-:W-:Y:S01]  /*0bc0*/  NOP ;  /* 0x0000000000007918 */ /* 0x000fe20000000000 */
[----:B----4-:R-:W-:-:S13]  /*0bd0*/  ISETP.NE.AND P1, PT, R0, 0x5, PT ;  /* 0x000000050000780c */ /* 0x010fda0003f25270 */
[----:B------:R-:W-:Y:S05]  /*0be0*/  @P1 BRA `(.L_x_13) ;  /* 0x0000000000481947 */ /* 0x000fea0003800000 */
[----:B--2---:R-:W2:Y:S01]  /*0bf0*/  S2UR UR5, SR_CgaCtaId ;  /* 0x00000000000579c3 */ /* 0x004ea20000008800 */
[----:B---3--:R-:W-:Y:S01]  /*0c00*/  UMOV UR4, 0x400 ;  /* 0x0000040000047882 */ /* 0x008fe20000000000 */
        /* <DEDUP_REMOVED lines=9> */
[----:B--2---:R-:W-:Y:S01]  /*0ca0*/  ULEA UR4, UR5, UR4, 0x18 ;  /* 0x0000000405047291 */ /* 0x004fe2000f8ec0ff */
[----:B------:R-:W2:Y:S11]  /*0cb0*/  FENCE.VIEW.ASYNC.S ;  /* 0x00000000000073c6 */ /* 0x000eb60000000000 */
[----:B--2---:R4:W2:Y:S01]  /*0cc0*/  SYNCS.EXCH.64 URZ, [UR4+0xe0], UR6 ;  /* 0x0000e00604ff75b2 */ /* 0x0048a20008000100 */
[----:B------:R4:W3:Y:S01]  /*0cd0*/  SYNCS.EXCH.64 URZ, [UR4+0xf0], UR8 ;  /* 0x0000f00804ff75b2 */ /* 0x0008e20008000100 */
[----:B------:R4:W1:Y:S01]  /*0ce0*/  SYNCS.EXCH.64 URZ, [UR4+0xe8], UR6 ;  /* 0x0000e80604ff75b2 */ /* 0x0008620008000100 */
[----:B------:R4:W1:Y:S02]  /*0cf0*/  SYNCS.EXCH.64 URZ, [UR4+0xf8], UR8 ;  /* 0x0000f80804ff75b2 */ /* 0x0008640008000100 */
[----:B----4-:R-:W-:Y:S01]  /*0d00*/  NOP ;  /* 0x0000000000007918 */ /* 0x010fe20000000000 */
.L_x_13:
[----:B------:R-:W4:Y:S01]  /*0d10*/  SHFL.IDX PT, R0, R85, RZ, 0x1f ;  /* 0x00001fff55007589 */ /* 0x000f2200000e0000 */
[----:B------:R-:W-:Y:S01]  /*0d20*/  ISETP.NE.OR P0, PT, RZ, UR17, !P0 ;  /* 0x00000011ff007c0c */ /* 0x000fe2000c705670 */
[----:B------:R-:W-:Y:S01]  /*0d30*/  NOP ;  /* 0x0000000000007918 */ /* 0x000fe20000000000 */
[----:B----4-:R-:W-:-:S13]  /*0d40*/  ISETP.NE.AND P1, PT, R0, 0x3, PT ;  /* 0x000000030000780c */ /* 0x010fda0003f25270 */
[----:B------:R-:W-:Y:S05]  /*0d50*/  @P1 BRA `(.L_x_14) ;  /* 0x0000000000381947 */ /* 0x000fea0003800000 */
[----:B--2---:R-:W2:Y:S01]  /*0d60*/  S2UR UR5, SR_CgaCtaId ;  /* 0x00000000000579c3 */ /* 0x004ea20000008800 */
[----:B---3--:R-:W-:Y:S01]  /*0d70*/  UMOV UR4, 0x400 ;  /* 0x0000040000047882 */ /* 0x008fe20000000000 */
[----:B------:R-:W-:Y:S01]  /*0d80*/  UMOV UR6, 0x20 ;  /* 0x0000002000067882 */ /* 0x000fe20000000000 */
[----:B------:R-:W-:Y:S01]  /*0d90*/  ELECT P1, URZ, PT ;  /* 0x0000000000ff782f */ /* 0x000fe20003820000 */
[----:B------:R-:W-:-:S04]  /*0da0*/  UIADD3 UR6, UPT, UPT, -UR6, 0x100000, URZ ;  /* 0x0010000006067890 */ /* 0x000fc8000fffe1ff */
[----:B------:R-:W-:Y:S02]  /*0db0*/  USHF.L.U32 UR7, UR6, 0xb, URZ ;  /* 0x0000000b06077899 */ /* 0x000fe400080006ff */
[----:B------:R-:W-:Y:S02]  /*0dc0*/  USHF.L.U32 UR6, UR6, 0x1, URZ ;  /* 0x0000000106067899 */ /* 0x000fe400080006ff */
[----:B--2---:R-:W-:Y:S01]  /*0dd0*/  ULEA UR4, UR5, UR4, 0x18 ;  /* 0x0000000405047291 */ /* 0x004fe2000f8ec0ff */
[----:B------:R-:W2:Y:S11]  /*0de0*/  FENCE.VIEW.ASYNC.S ;  /* 0x00000000000073c6 */ /* 0x000eb60000000000 */
[----:B--2---:R4:W2:Y:S01]  /*0df0*/  SYNCS.EXCH.64 URZ, [UR4+0x100], UR6 ;  /* 0x0001000604ff75b2 */ /* 0x0048a20008000100 */
[----:B------:R4:W3:Y:S01]  /*0e00*/  SYNCS.EXCH.64 URZ, [UR4+0x110], UR6 ;  /* 0x0001100604ff75b2 */ /* 0x0008e20008000100 */
[----:B------:R4:W1:Y:S01]  /*0e10*/  SYNCS.EXCH.64 URZ, [UR4+0x108], UR6 ;  /* 0x0001080604ff75b2 */ /* 0x0008620008000100 */
[----:B------:R4:W1:Y:S02]  /*0e20*/  SYNCS.EXCH.64 URZ, [UR4+0x118], UR6 ;  /* 0x0001180604ff75b2 */ /* 0x0008640008000100 */
[----:B----4-:R-:W-:Y:S01]  /*0e30*/  NOP ;  /* 0x0000000000007918 */ /* 0x010fe20000000000 */
.L_x_14:
[----:B---3--:R-:W3:Y:S01]  /*0e40*/  S2UR UR7, SR_CgaCtaId ;  /* 0x00000000000779c3 */ /* 0x008ee20000008800 */
[----:B------:R-:W-:Y:S01]  /*0e50*/  VOTEU.ALL UP0, P0 ;  /* 0x0000000000ff7886 */ /* 0x000fe20000000000 */
[----:B--2---:R-:W-:Y:S01]  /*0e60*/  UMOV UR4, 0x20 ;  /* 0x0000002000047882 */ /* 0x004fe20000000000 */
[----:B------:R-:W-:Y:S01]  /*0e70*/  NOP ;  /* 0x0000000000007918 */ /* 0x000fe20000000000 */
[----:B------:R-:W-:Y:S01]  /*0e80*/  LOP3.LUT R0, R98, 0x1f, RZ, 0xc0, !PT ;  /* 0x0000001f62007812 */ /* 0x000fe200078ec0ff */
[----:B------:R-:W-:Y:S01]  /*0e90*/  UISETP.NE.AND UP5, UPT, UR17, URZ, UPT ;  /* 0x000000ff1100728c */ /* 0x000fe2000bfa5270 */
[----:B------:R-:W-:Y:S01]  /*0ea0*/  @!UP0 UMOV UR6, 0x400 ;  /* 0x0000040000068882 */ /* 0x000fe20000000000 */
[----:B------:R-:W-:-:S04]  /*0eb0*/  @!UP0 UIADD3 UR4, UPT, UPT, -UR4, 0x100000, URZ ;  /* 0x0010000004048890 */ /* 0x000fc8000fffe1ff */
[----:B------:R-:W-:Y:S02]  /*0ec0*/  @!UP0 USHF.L.U32 UR5, UR4, 0xb, URZ ;  /* 0x0000000b04058899 */ /* 0x000fe400080006ff */
[----:B------:R-:W-:Y:S02]  /*0ed0*/  @!UP0 USHF.L.U32 UR4, UR4, 0x1, URZ ;  /* 0x0000000104048899 */ /* 0x000fe400080006ff */
[----:B---3--:R-:W-:Y:S01]  /*0ee0*/  @!UP0 ULEA UR6, UR7, UR6, 0x18 ;  /* 0x0000000607068291 */ /* 0x008fe2000f8ec0ff */
[----:B------:R-:W2:Y:S01]  /*0ef0*/  LDCU UR7, c[0x0][0x36c] ;  /* 0x00006d80ff0777ac */ /* 0x000ea20008000800 */
[----:B------:R-:W-:Y:S01]  /*0f00*/  VOTEU.ALL UP0, P0 ;  /* 0x0000000000ff7886 */ /* 0x000fe20000000000 */
[----:B------:R-:W3:Y:S09]  /*0f10*/  FENCE.VIEW.ASYNC.S ;  /* 0x00000000000073c6 */ /* 0x000ef20000000000 */
[----:B---3--:R3:W4:Y:S01]  /*0f20*/  @!UP0 SYNCS.EXCH.64 URZ, [UR6+0x120], UR4 ;  /* 0x0001200406ff85b2 */ /* 0x0087220008000100 */
[----:B--2---:R-:W-:-:S09]  /*0f30*/  UISETP.EQ.U32.AND UP6, UPT, UR7, 0x1, UPT ;  /* 0x000000010700788c */ /* 0x004fd2000bfc2070 */
[----:B---3--:R-:W-:Y:S05]  /*0f40*/  BRA.U !UP6, `(.L_x_15) ;  /* 0x000000010e087547 */ /* 0x008fea000b800000 */
[----:B-1--4-:R-:W-:Y:S01]  /*0f50*/  UCGABAR_ARV ;  /* 0x00000000000079c7 */ /* 0x012fe20008000000 */
[----:B------:R-:W-:Y:S05]  /*0f60*/  BRA `(.L_x_16) ;  /* 0x0000000000047947 */ /* 0x000fea0003800000 */
.L_x_15:
[----:B-1--4-:R-:W-:Y:S01]  /*0f70*/  NOP ;  /* 0x0000000000007918 */ /* 0x012fe20000000000 */
.L_x_16:
[----:B------:R-:W1:Y:S01]  /*0f80*/  S2UR UR64, SR_CTAID.X ;  /* 0x00000000004079c3 */ /* 0x000e620000002500 */
[----:B------:R-:W-:-:S05]  /*0f90*/  CS2R.32 R87, SR_CgaSize ;  /* 0x0000000000577805 */ /* 0x000fca0000008a00 */
[----:B------:R-:W-:-:S05]  /*0fa0*/  IMAD R87, R87, -0xa0, RZ ;  /* 0xffffff6057577824 */ /* 0x000fca00078e02ff */
[----:B------:R-:W-:-:S14]  /*0fb0*/  R2UR UR5, R87 ;  /* 0x00000000570572ca */ /* 0x000fdc00000e0000 */
[----:B------:R-:W2:Y:S01]  /*0fc0*/  LDCU UR5, c[0x0][UR5+0x2b0] ;  /* 0x00005600050577ac */ /* 0x000ea20008000800 */
[----:B------:R-:W-:-:S05]  /*0fd0*/  CS2R.32 R87, SR_CgaSize ;  /* 0x0000000000577805 */ /* 0x000fca0000008a00 */
[----:B------:R-:W-:-:S05]  /*0fe0*/  IMAD R87, R87, -0xa0, RZ ;  /* 0xffffff6057577824 */ /* 0x000fca00078e02ff */
[----:B------:R-:W-:-:S14]  /*0ff0*/  R2UR UR4, R87 ;  /* 0x00000000570472ca */ /* 0x000fdc00000e0000 */
[----:B------:R-:W3:Y:S01]  /*1000*/  LDCU UR4, c[0x0][UR4+0x2b4] ;  /* 0x00005680040477ac */ /* 0x000ee20008000800 */
[----:B------:R-:W4:Y:S01]  /*1010*/  S2UR UR12, SR_CTAID.Y ;  /* 0x00000000000c79c3 */ /* 0x000f220000002600 */
[----:B------:R-:W-:-:S05]  /*1020*/  CS2R.32 R87, SR_CgaSize ;  /* 0x0000000000577805 */ /* 0x000fca0000008a00 */
[----:B------:R-:W-:-:S05]  /*1030*/  IMAD R87, R87, -0xa0, RZ ;  /* 0xffffff6057577824 */ /* 0x000fca00078e02ff */
[----:B------:R-:W-:-:S14]  /*1040*/  R2UR UR7, R87 ;  /* 0x00000000570772ca */ /* 0x000fdc00000e0000 */
[----:B------:R-:W3:Y:S01]  /*1050*/  LDCU UR7, c[0x0][UR7+0x2a0] ;  /* 0x00005400070777ac */ /* 0x000ee20008000800 */
[----:B------:R-:W-:-:S05]  /*1060*/  CS2R.32 R87, SR_CgaSize ;  /* 0x0000000000577805 */ /* 0x000fca0000008a00 */
[----:B------:R-:W-:-:S05]  /*1070*/  IMAD R87, R87, -0xa0, RZ ;  /* 0xffffff6057577824 */ /* 0x000fca00078e02ff */
[----:B------:R-:W-:-:S14]  /*1080*/  R2UR UR8, R87 ;  /* 0x00000000570872ca */ /* 0x000fdc00000e0000 */
[----:B------:R-:W3:Y:S01]  /*1090*/  LDCU UR8, c[0x0][UR8+0x2a4] ;  /* 0x00005480080877ac */ /* 0x000ee20008000800 */
[----:B------:R-:W3:Y:S01]  /*10a0*/  S2UR UR6, SR_CgaCtaId ;  /* 0x00000000000679c3 */ /* 0x000ee20000008800 */
[----:B------:R-:W-:Y:S01]  /*10b0*/  UISETP.GT.U32.AND UP1, UPT, UR61, 0xffff, UPT ;  /* 0x0000ffff3d00788c */ /* 0x000fe2000bf24070 */
[----:B------:R-:W-:Y:S01]  /*10c0*/  UMOV UR14, 0x55 ;  /* 0x00000055000e7882 */ /* 0x000fe20000000000 */
[----:B------:R-:W-:Y:S01]  /*10d0*/  UMOV UR13, 0x3 ;  /* 0x00000003000d7882 */ /* 0x000fe20000000000 */
[----:B------:R-:W3:Y:S01]  /*10e0*/  LDCU UR27, c[0x0][0xf24] ;  /* 0x0001e480ff1b77ac */ /* 0x000ee20008000800 */
[----:B-1----:R-:W-:Y:S01]  /*10f0*/  I2FP.F32.U32 R3, UR64 ;  /* 0x0000004000037c45 */ /* 0x002fe20008201000 */
[----:B------:R-:W1:Y:S04]  /*1100*/  LDCU UR39, c[0x0][0xf24] ;  /* 0x0001e480ff2777ac */ /* 0x000e680008000800 */
[----:B--2---:R-:W-:Y:S01]  /*1110*/  FMUL R3, R3, UR5 ;  /* 0x0000000503037c20 */ /* 0x004fe20008400000 */
[----:B------:R-:W2:Y:S01]  /*1120*/  LDCU UR29, c[0x0][0xf30] ;  /* 0x0001e600ff1d77ac */ /* 0x000ea20008000800 */
[----:B----4-:R-:W-:Y:S01]  /*1130*/  I2FP.F32.U32 R2, UR12 ;  /* 0x0000000c00027c45 */ /* 0x010fe20008201000 */
[----:B------:R-:W-:-:S03]  /*1140*/  USEL UR45, UR61, 0xffff, !UP1 ;  /* 0x0000ffff3d2d7887 */ /* 0x000fc6000c800000 */
[----:B------:R-:W4:Y:S01]  /*1150*/  F2I.U32.TRUNC.NTZ R3, R3 ;  /* 0x0000000300037305 */ /* 0x000f22000020f000 */
[----:B------:R-:W-:Y:S01]  /*1160*/  UMOV UR16, UR64 ;  /* 0x0000004000107c82 */ /* 0x000fe20008000000 */
[----:B---3--:R-:W-:Y:S01]  /*1170*/  FMUL R2, R2, UR4 ;  /* 0x0000000402027c20 */ /* 0x008fe20008400000 */
[----:B------:R-:W-:Y:S02]  /*1180*/  USHF.R.U32.HI UR11, URZ, 0x1, UR6 ;  /* 0x00000001ff0b7899 */ /* 0x000fe40008011606 */
[----:B------:R-:W-:-:S03]  /*1190*/  ULOP3.LUT UR5, UR6, 0x6, URZ, 0xc0, !UPT ;  /* 0x0000000606057892 */ /* 0x000fc6000f8ec0ff */
[----:B------:R-:W3:Y:S01]  /*11a0*/  F2I.U32.TRUNC.NTZ R2, R2 ;  /* 0x0000000200027305 */ /* 0x000ee2000020f000 */
[----:B------:R-:W-:Y:S02]  /*11b0*/  USHF.L.U32 UR49, UR6, 0xb, URZ ;  /* 0x0000000b06317899 */ /* 0x000fe400080006ff */
[----:B------:R-:W-:Y:S02]  /*11c0*/  USHF.L.U32 UR48, UR6, 0x6, URZ ;  /* 0x0000000606307899 */ /* 0x000fe400080006ff */
[----:B------:R-:W-:Y:S02]  /*11d0*/  USHF.L.U32 UR26, UR6, 0x5, URZ ;  /* 0x00000005061a7899 */ /* 0x000fe400080006ff */
[----:B------:R-:W-:Y:S01]  /*11e0*/  USHF.L.U32 UR31, UR6, 0x8, URZ ;  /* 0x00000008061f7899 */ /* 0x000fe200080006ff */
[----:B----4-:R-:W-:Y:S01]  /*11f0*/  R2UR UR4, R3 ;  /* 0x00000000030472ca */ /* 0x010fe200000e0000 */
[----:B------:R-:W-:Y:S01]  /*1200*/  UISETP.GT.U32.AND UP0, UPT, UR5, 0xffff, UPT ;  /* 0x0000ffff0500788c */ /* 0x000fe2000bf04070 */
[----:B------:R-:W-:-:S03]  /*1210*/  PRMT R3, RZ, 0x7610, R3 ;  /* 0x00007610ff037816 */ /* 0x000fc60000000003 */
[----:B------:R-:W-:Y:S01]  /*1220*/  USEL UR38, UR5, 0xffff, !UP0 ;  /* 0x0000ffff05267887 */ /* 0x000fe2000c000000 */
[----:B---3--:R-:W-:Y:S02]  /*1230*/  R2UR UR6, R2 ;  /* 0x00000000020672ca */ /* 0x008fe400000e0000 */
[----:B------:R-:W-:-:S05]  /*1240*/  PRMT R2, RZ, 0x7610, R2 ;  /* 0x00007610ff027816 */ /* 0x000fca0000000002 */
[----:B------:R-:W-:-:S04]  /*1250*/  UIADD3 UR5, UPT, UPT, -UR4, URZ, URZ ;  /* 0x000000ff04057290 */ /* 0x000fc8000fffe1ff */
[----:B------:R-:W-:Y:S02]  /*1260*/  UIMAD UR5, UR7, UR5, UR64 ;  /* 0x00000005070572a4 */ /* 0x000fe4000f8e0240 */
[----:B------:R-:W-:-:S04]  /*1270*/  UIADD3 UR4, UPT, UPT, -UR6, URZ, URZ ;  /* 0x000000ff06047290 */ /* 0x000fc8000fffe1ff */
[----:B------:R-:W-:Y:S01]  /*1280*/  IMAD.U32 R87, RZ, RZ, UR5 ;  /* 0x00000005ff577e24 */ /* 0x000fe2000f8e00ff */
[----:B------:R-:W-:-:S06]  /*1290*/  UIMAD UR4, UR8, UR4, UR12 ;  /* 0x00000004080472a4 */ /* 0x000fcc000f8e020c */
[----:B------:R-:W-:Y:S01]  /*12a0*/  IMAD.U32 R86, RZ, RZ, UR4 ;  /* 0x00000004ff567e24 */ /* 0x000fe2000f8e00ff */
[----:B-12---:R-:W-:Y:S06]  /*12b0*/  BRA.U UP5, `(.L_x_17) ;  /* 0x0000000105607547 */ /* 0x006fec000b800000 */
[----:B------:R-:W-:Y:S02]  /*12c0*/  R2UR UR4, R87 ;  /* 0x00000000570472ca */ /* 0x000fe400000e0000 */
[----:B------:R-:W-:-:S11]  /*12d0*/  R2UR UR15, R86 ;  /* 0x00000000560f72ca */ /* 0x000fd600000e0000 */
[----:B------:R-:W-:Y:S02]  /*12e0*/  UISETP.GT.U32.AND UP0, UPT, UR4, 0x1, UPT ;  /* 0x000000010400788c */ /* 0x000fe4000bf04070 */
[----:B------:R-:W-:Y:S02]  /*12f0*/  ULOP3.LUT UR10, UR4, 0xfffffffe, URZ, 0xc0, !UPT ;  /* 0xfffffffe040a7892 */ /* 0x000fe4000f8ec0ff */
[----:B------:R-:W-:Y:S02]  /*1300*/  UISETP.NE.AND UP3, UPT, UR15, URZ, UP0 ;  /* 0x000000ff0f00728c */ /* 0x000fe40008765270 */
[----:B------:R-:W-:Y:S02]  /*1310*/  UISETP.NE.AND UP2, UPT, UR15, 0x1, UP0 ;  /* 0x000000010f00788c */ /* 0x000fe40008745270 */
[----:B------:R-:W-:Y:S02]  /*1320*/  UISETP.NE.AND UP1, UPT, UR15, 0x2, UP0 ;  /* 0x000000020f00788c */ /* 0x000fe40008725270 */
[----:B------:R-:W-:-:S02]  /*1330*/  UISETP.NE.AND UP0, UPT, UR15, 0x3, UP0 ;  /* 0x000000030f00788c */ /* 0x000fc40008705270 */
[----:B------:R-:W-:Y:S02]  /*1340*/  USEL UR6, URZ, 0x1, UP3 ;  /* 0x00000001ff067887 */ /* 0x000fe40009800000 */
[----:B------:R-:W-:Y:S02]  /*1350*/  USEL UR5, URZ, 0x4, UP2 ;  /* 0x00000004ff057887 */ /* 0x000fe40009000000 */
[----:B------:R-:W-:Y:S02]  /*1360*/  USEL UR4, URZ, 0x10, UP1 ;  /* 0x00000010ff047887 */ /* 0x000fe40008800000 */
[----:B------:R-:W-:Y:S02]  /*1370*/  USEL UR9, URZ, 0x40, UP0 ;  /* 0x00000040ff097887 */ /* 0x000fe40008000000 */
[----:B------:R-:W-:Y:S02]  /*1380*/  USEL UR8, URZ, 0x2, UP3 ;  /* 0x00000002ff087887 */ /* 0x000fe40009800000 */
[----:B------:R-:W-:-:S02]  /*1390*/  UIADD3 UR4, UPT, UPT, UR4, UR5, UR6 ;  /* 0x0000000504047290 */ /* 0x000fc4000fffe006 */
[----:B------:R-:W-:Y:S02]  /*13a0*/  USEL UR7, URZ, 0x8, UP2 ;  /* 0x00000008ff077887 */ /* 0x000fe40009000000 */
[----:B------:R-:W-:Y:S02]  /*13b0*/  USEL UR6, URZ, 0x20, UP1 ;  /* 0x00000020ff067887 */ /* 0x000fe40008800000 */
[----:B------:R-:W-:Y:S02]  /*13c0*/  UIADD3 UR5, UPT, UPT, UR8, UR9, UR4 ;  /* 0x0000000908057290 */ /* 0x000fe4000fffe004 */
[----:B------:R-:W-:Y:S02]  /*13d0*/  ULEA UR4, UR15, UR10, 0x1 ;  /* 0x0000000a0f047291 */ /* 0x000fe4000f8e08ff */
[----:B------:R-:W-:Y:S02]  /*13e0*/  USEL UR8, URZ, 0x80, UP0 ;  /* 0x00000080ff087887 */ /* 0x000fe40008000000 */
[----:B------:R-:W-:-:S02]  /*13f0*/  UIADD3 UR5, UPT, UPT, UR6, UR7, UR5 ;  /* 0x0000000706057290 */ /* 0x000fc4000fffe005 */
[----:B------:R-:W-:Y:S02]  /*1400*/  USHF.L.U32 UR4, UR13, UR4, URZ ;  /* 0x000000040d047299 */ /* 0x000fe400080006ff */
[----:B------:R-:W-:-:S04]  /*1410*/  UIADD3 UR5, UPT, UPT, UR5, UR8, URZ ;  /* 0x0000000805057290 */ /* 0x000fc8000fffe0ff */
[----:B------:R-:W-:Y:S02]  /*1420*/  IMAD.U32 R2, RZ, RZ, UR4 ;  /* 0x00000004ff027e24 */ /* 0x000fe4000f8e00ff */
[----:B------:R-:W-:-:S07]  /*1430*/  IMAD.U32 R3, RZ, RZ, UR5 ;  /* 0x00000005ff037e24 */ /* 0x000fce000f8e00ff */
.L_x_17:
[----:B------:R-:W1:Y:S01]  /*1440*/  S2UR UR44, SR_CTAID.Z ;  /* 0x00000000002c79c3 */ /* 0x000e620000002700 */
[----:B------:R-:W-:Y:S02]  /*1450*/  UISETP.GE.AND UP0, UPT, UR27, 0x1, UPT ;  /* 0x000000011b00788c */ /* 0x000fe4000bf06270 */
[----:B------:R-:W-:Y:S02]  /*1460*/  ULOP3.LUT UR31, UR31, 0x100, URZ, 0xc0, !UPT ;  /* 0x000001001f1f7892 */ /* 0x000fe4000f8ec0ff */
[----:B------:R-:W-:Y:S02]  /*1470*/  ULOP3.LUT UR45, UR45, 0xffff, URZ, 0xc0, !UPT ;  /* 0x0000ffff2d2d7892 */ /* 0x000fe4000f8ec0ff */
[----:B------:R-:W-:Y:S02]  /*1480*/  ULOP3.LUT UR38, UR38, 0xffff, URZ, 0xc0, !UPT ;  /* 0x0000ffff26267892 */ /* 0x000fe4000f8ec0ff */
[----:B------:R-:W-:Y:S02]  /*1490*/  ULOP3.LUT UR62, UR11, 0x3, URZ, 0xc0, !UPT ;  /* 0x000000030b3e7892 */ /* 0x000fe4000f8ec0ff */
[----:B------:R-:W-:-:S02]  /*14a0*/  UISETP.NE.AND UP3, UPT, UR17, 0x2, UPT ;  /* 0x000000021100788c */ /* 0x000fc4000bf65270 */
[----:B------:R-:W-:Y:S02]  /*14b0*/  ULOP3.LUT UR65, UR64, 0x1, URZ, 0xc0, !UPT ;  /* 0x0000000140417892 */ /* 0x000fe4000f8ec0ff */
[----:B------:R-:W-:Y:S02]  /*14c0*/  ULOP3.LUT UR49, UR49, 0x3000, URZ, 0xc0, !UPT ;  /* 0x0000300031317892 */ /* 0x000fe4000f8ec0ff */
[----:B------:R-:W-:Y:S02]  /*14d0*/  ULOP3.LUT UR48, UR48, 0x180, URZ, 0xc0, !UPT ;  /* 0x0000018030307892 */ /* 0x000fe4000f8ec0ff */
[----:B------:R-:W-:Y:S02]  /*14e0*/  ULOP3.LUT UR26, UR26, 0xc0, URZ, 0xc0, !UPT ;  /* 0x000000c01a1a7892 */ /* 0x000fe4000f8ec0ff */
[----:B------:R-:W-:Y:S02]  /*14f0*/  USHF.R.U32.HI UR10, URZ, 0x1, UR31 ;  /* 0x00000001ff0a7899 */ /* 0x000fe4000801161f */
[----:B------:R-:W-:-:S02]  /*1500*/  USHF.L.U32 UR45, UR14, UR45, URZ ;  /* 0x0000002d0e2d7299 */ /* 0x000fc400080006ff */
[----:B------:R-:W-:Y:S01]  /*1510*/  USHF.L.U32 UR38, UR13, UR38, URZ ;  /* 0x000000260d267299 */ /* 0x000fe200080006ff */
[----:B------:R-:W-:Y:S01]  /*1520*/  UMOV UR11, UR12 ;  /* 0x0000000c000b7c82 */ /* 0x000fe20008000000 */
[----:B-1----:R-:W-:Y:S10]  /*1530*/  BRA.U !UP0, `(.L_x_18) ;  /* 0x0000000108d47547 */ /* 0x002ff4000b800000 */
[----:B------:R-:W1:Y:S01]  /*1540*/  LDCU.128 UR12, c[0x0][0xf10] ;  /* 0x0001e200ff0c77ac */ /* 0x000e620008000c00 */
[----:B------:R-:W2:Y:S01]  /*1550*/  LDCU UR6, c[0x0][0x370] ;  /* 0x00006e00ff0677ac */ /* 0x000ea20008000800 */
[----:B------:R-:W3:Y:S01]  /*1560*/  LDCU UR5, c[0x0][0x374] ;  /* 0x00006e80ff0577ac */ /* 0x000ee20008000800 */
[----:B------:R-:W4:Y:S01]  /*1570*/  LDCU UR28, c[0x0][0xf0c] ;  /* 0x0001e180ff1c77ac */ /* 0x000f220008000800 */
[----:B------:R-:W4:Y:S01]  /*1580*/  LDCU UR7, c[0x0][0xf20] ;  /* 0x0001e400ff0777ac */ /* 0x000f220008000800 */
[----:B------:R-:W4:Y:S01]  /*1590*/  LDCU.64 UR8, c[0x0][0xf28] ;  /* 0x0001e500ff0877ac */ /* 0x000f220008000a00 */
[----:B-1----:R-:W-:Y:S02]  /*15a0*/  UISETP.NE.AND UP0, UPT, UR14, 0x1, UPT ;  /* 0x000000010e00788c */ /* 0x002fe4000bf05270 */
[----:B---3--:R-:W-:Y:S02]  /*15b0*/  UIMAD.WIDE.U32 UR18, UR5, UR15, URZ ;  /* 0x0000000f051272a5 */ /* 0x008fe4000f8e00ff */
[----:B--2---:R-:W-:-:S02]  /*15c0*/  UIMAD.WIDE.U32 UR22, UR6, UR12, URZ ;  /* 0x0000000c061672a5 */ /* 0x004fc4000f8e00ff */
[----:B----4-:R-:W-:Y:S02]  /*15d0*/  UISETP.NE.AND UP1, UPT, UR28, 0x1, UPT ;  /* 0x000000011c00788c */ /* 0x010fe4000bf25270 */
[----:B------:R-:W-:Y:S01]  /*15e0*/  UISETP.NE.AND UP2, UPT, UR27, 0x1, UPT ;  /* 0x000000011b00788c */ /* 0x000fe2000bf45270 */
[----:B------:R-:W-:Y:S02]  /*15f0*/  UMOV UR18, UR19 ;  /* 0x0000001300127c82 */ /* 0x000fe40008000000 */
[----:B------:R-:W-:Y:S01]  /*1600*/  UMOV UR22, UR23 ;  /* 0x0000001700167c82 */ /* 0x000fe20008000000 */
[----:B------:R-:W-:Y:S02]  /*1610*/  @UP0 USHF.R.U32.HI UR5, URZ, UR7, UR18 ;  /* 0x00000007ff050299 */ /* 0x000fe40008011612 */
[----:B------:R-:W-:Y:S02]  /*1620*/  UIMAD.WIDE.U32 UR24, UR11, UR15, URZ ;  /* 0x0000000f0b1872a5 */ /* 0x000fe4000f8e00ff */
[----:B------:R-:W-:-:S02]  /*1630*/  UIMAD.WIDE.U32 UR18, UR5, UR8, URZ ;  /* 0x00000008051272a5 */ /* 0x000fc4000f8e00ff */
[----:B------:R-:W-:Y:S02]  /*1640*/  @UP1 USHF.R.U32.HI UR6, URZ, UR13, UR22 ;  /* 0x0000000dff061299 */ /* 0x000fe40008011616 */
[----:B------:R-:W-:Y:S02]  /*1650*/  UIMAD.WIDE.U32 UR20, UR16, UR12, URZ ;  /* 0x0000000c101472a5 */ /* 0x000fe4000f8e00ff */
[----:B------:R-:W-:Y:S01]  /*1660*/  UIMAD.WIDE.U32 UR22, UR6, UR8, URZ ;  /* 0x00000008061672a5 */ /* 0x000fe2000f8e00ff */
[----:B------:R-:W-:Y:S01]  /*1670*/  UMOV UR4, UR25 ;  /* 0x0000001900047c82 */ /* 0x000fe20008000000 */
[----:B------:R-:W-:Y:S01]  /*1680*/  UMOV UR18, UR19 ;  /* 0x0000001300127c82 */ /* 0x000fe20008000000 */
[----:B------:R-:W-:Y:S02]  /*1690*/  USHF.R.U32.HI UR4, URZ, UR7, UR4 ;  /* 0x00000007ff047299 */ /* 0x000fe40008011604 */
[----:B------:R-:W-:Y:S01]  /*16a0*/  @UP2 USHF.R.U32.HI UR5, URZ, UR9, UR18 ;  /* 0x00000009ff052299 */ /* 0x000fe20008011612 */
[----:B------:R-:W-:Y:S01]  /*16b0*/  UMOV UR20, UR21 ;  /* 0x0000001500147c82 */ /* 0x000fe20008000000 */
[----:B------:R-:W-:Y:S01]  /*16c0*/  UMOV UR22, UR23 ;  /* 0x0000001700167c82 */ /* 0x000fe20008000000 */
[----:B------:R-:W-:-:S02]  /*16d0*/  USHF.R.U32.HI UR13, URZ, UR13, UR20 ;  /* 0x0000000dff0d7299 */ /* 0x000fc40008011614 */
[----:B------:R-:W-:Y:S02]  /*16e0*/  USEL UR4, UR11, UR4, !UP0 ;  /* 0x000000040b047287 */ /* 0x000fe4000c000000 */
[----:B------:R-:W-:Y:S02]  /*16f0*/  @UP2 USHF.R.U32.HI UR6, URZ, UR9, UR22 ;  /* 0x00000009ff062299 */ /* 0x000fe40008011616 */
[----:B------:R-:W-:Y:S02]  /*1700*/  UIMAD UR7, UR5, UR27, URZ ;  /* 0x0000001b050772a4 */ /* 0x000fe4000f8e02ff */
[----:B------:R-:W-:Y:S02]  /*1710*/  USEL UR5, UR16, UR13, !UP1 ;  /* 0x0000000d10057287 */ /* 0x000fe4000c800000 */
[----:B------:R-:W-:Y:S02]  /*1720*/  UIMAD UR15, UR6, UR27, URZ ;  /* 0x0000001b060f72a4 */ /* 0x000fe4000f8e02ff */
[----:B------:R-:W-:-:S02]  /*1730*/  UISETP.GE.AND UP0, UPT, UR4, UR7, UPT ;  /* 0x000000070400728c */ /* 0x000fc4000bf06270 */
[----:B------:R-:W-:Y:S02]  /*1740*/  UIMAD.WIDE.U32 UR12, UR4, UR8, URZ ;  /* 0x00000008040c72a5 */ /* 0x000fe4000f8e00ff */
[----:B------:R-:W-:Y:S02]  /*1750*/  UISETP.GE.OR UP0, UPT, UR5, UR15, UP0 ;  /* 0x0000000f0500728c */ /* 0x000fe40008706670 */
[----:B------:R-:W-:Y:S02]  /*1760*/  UIMAD.WIDE.U32 UR18, UR5, UR8, URZ ;  /* 0x00000008051272a5 */ /* 0x000fe4000f8e00ff */
[----:B------:R-:W-:Y:S01]  /*1770*/  UIADD3 UR12, UPT, UPT, -UR4, URZ, URZ ;  /* 0x000000ff040c7290 */ /* 0x000fe2000fffe1ff */
[----:B------:R-:W-:Y:S01]  /*1780*/  UMOV UR8, UR13 ;  /* 0x0000000d00087c82 */ /* 0x000fe20008000000 */
[----:B------:R-:W-:Y:S02]  /*1790*/  UIADD3 UR13, UPT, UPT, -UR5, URZ, URZ ;  /* 0x000000ff050d7290 */ /* 0x000fe4000fffe1ff */
[----:B------:R-:W-:-:S03]  /*17a0*/  USHF.R.U32.HI UR8, URZ, UR9, UR8 ;  /* 0x00000009ff087299 */ /* 0x000fc60008011608 */
[----:B------:R-:W-:Y:S01]  /*17b0*/  @!UP0 UMOV UR7, UR19 ;  /* 0x0000001300078c82 */ /* 0x000fe20008000000 */
[----:B------:R-:W-:Y:S02]  /*17c0*/  UIMAD UR11, UR14, UR12, UR11 ;  /* 0x0000000c0e0b72a4 */ /* 0x000fe4000f8e020b */
[----:B------:R-:W-:Y:S02]  /*17d0*/  USEL UR8, UR4, UR8, !UP2 ;  /* 0x0000000804087287 */ /* 0x000fe4000d000000 */
[----:B------:R-:W-:Y:S02]  /*17e0*/  @!UP0 USHF.R.U32.HI UR7, URZ, UR9, UR7 ;  /* 0x00000009ff078299 */ /* 0x000fe40008011607 */
[----:B------:R-:W-:Y:S02]  /*17f0*/  UIADD3 UR9, UPT, UPT, -UR8, URZ, URZ ;  /* 0x000000ff08097290 */ /* 0x000fe4000fffe1ff */
[----:B------:R-:W-:Y:S02]  /*1800*/  @!UP0 USEL UR7, UR5, UR7, !UP2 ;  /* 0x0000000705078287 */ /* 0x000fe4000d000000 */
[----:B------:R-:W-:-:S02]  /*1810*/  UIMAD UR9, UR27, UR9, UR4 ;  /* 0x000000091b0972a4 */ /* 0x000fc4000f8e0204 */
[----:B------:R-:W-:Y:S02]  /*1820*/  @!UP0 UIADD3 UR8, UPT, UPT, UR8, -UR7, URZ ;  /* 0x8000000708088290 */ /* 0x000fe4000fffe0ff */
[----:B------:R-:W-:Y:S02]  /*1830*/  @!UP0 UIMAD UR6, UR9, UR6, UR7 ;  /* 0x00000006090682a4 */ /* 0x000fe4000f8e0207 */
[----:B------:R-:W-:Y:S02]  /*1840*/  @!UP0 UIMAD UR4, UR8, UR27, UR5 ;  /* 0x0000001b080482a4 */ /* 0x000fe4000f8e0205 */
[----:B------:R-:W-:Y:S02]  /*1850*/  UIMAD UR16, UR28, UR13, UR16 ;  /* 0x0000000d1c1072a4 */ /* 0x000fe4000f8e0210 */
[----:B------:R-:W-:Y:S01]  /*1860*/  UIMAD UR11, UR4, UR14, UR11 ;  /* 0x0000000e040b72a4 */ /* 0x000fe2000f8e020b */
[----:B------:R-:W-:Y:S02]  /*1870*/  @!UP0 UMOV UR5, UR6 ;  /* 0x0000000600058c82 */ /* 0x000fe40008000000 */
[----:B------:R-:W-:-:S12]  /*1880*/  UIMAD UR16, UR5, UR28, UR16 ;  /* 0x0000001c051072a4 */ /* 0x000fd8000f8e0210 */
.L_x_18:
[----:B------:R-:W-:-:S09]  /*1890*/  UISETP.NE.AND UP0, UPT, UR29, 0x1, UPT ;  /* 0x000000011d00788c */ /* 0x000fd2000bf05270 */
[----:B------:R-:W-:Y:S05]  /*18a0*/  BRA.U UP0, `(.L_x_19) ;  /* 0x0000000100447547 */ /* 0x000fea000b800000 */
[----:B------:R-:W1:Y:S01]  /*18b0*/  LDCU.128 UR12, c[0x0][0xf10] ;  /* 0x0001e200ff0c77ac */ /* 0x000e620008000c00 */
[----:B------:R-:W2:Y:S01]  /*18c0*/  LDCU UR8, c[0x0][0xf0c] ;  /* 0x0001e180ff0877ac */ /* 0x000ea20008000800 */
[----:B------:R-:W3:Y:S01]  /*18d0*/  LDCU UR9, c[0x0][0xf20] ;  /* 0x0001e400ff0977ac */ /* 0x000ee20008000800 */
[----:B-1----:R-:W-:Y:S02]  /*18e0*/  UIMAD.WIDE.U32 UR6, UR16, UR12, URZ ;  /* 0x0000000c100672a5 */ /* 0x002fe4000f8e00ff */
[----:B------:R-:W-:Y:S02]  /*18f0*/  UIMAD.WIDE.U32 UR4, UR11, UR15, URZ ;  /* 0x0000000f0b0472a5 */ /* 0x000fe4000f8e00ff */
[----:B--2---:R-:W-:Y:S02]  /*1900*/  UISETP.NE.AND UP1, UPT, UR8, 0x1, UPT ;  /* 0x000000010800788c */ /* 0x004fe4000bf25270 */
[----:B------:R-:W-:Y:S01]  /*1910*/  UISETP.NE.AND UP0, UPT, UR14, 0x1, UPT ;  /* 0x000000010e00788c */ /* 0x000fe2000bf05270 */
[----:B------:R-:W-:-:S02]  /*1920*/  UMOV UR6, UR7 ;  /* 0x0000000700067c82 */ /* 0x000fc40008000000 */
[----:B------:R-:W-:Y:S01]  /*1930*/  UMOV UR4, UR5 ;  /* 0x0000000500047c82 */ /* 0x000fe20008000000 */
[----:B------:R-:W-:Y:S02]  /*1940*/  USHF.R.U32.HI UR13, URZ, UR13, UR6 ;  /* 0x0000000dff0d7299 */ /* 0x000fe40008011606 */
[----:B---3--:R-:W-:Y:S02]  /*1950*/  USHF.R.U32.HI UR4, URZ, UR9, UR4 ;  /* 0x00000009ff047299 */ /* 0x008fe40008011604 */
[----:B------:R-:W-:Y:S02]  /*1960*/  USEL UR5, UR16, UR13, !UP1 ;  /* 0x0000000d10057287 */ /* 0x000fe4000c800000 */
[----:B------:R-:W-:-:S04]  /*1970*/  USEL UR4, UR11, UR4, !UP0 ;  /* 0x000000040b047287 */ /* 0x000fc8000c000000 */
[----:B------:R-:W-:Y:S02]  /*1980*/  UIADD3 UR6, UPT, UPT, UR5, -UR4, URZ ;  /* 0x8000000405067290 */ /* 0x000fe4000fffe0ff */
[----:B------:R-:W-:Y:S02]  /*1990*/  UIADD3 UR4, UPT, UPT, -UR5, UR4, URZ ;  /* 0x0000000405047290 */ /* 0x000fe4000fffe1ff */
[----:B------:R-:W-:Y:S02]  /*19a0*/  UIMAD UR11, UR6, UR14, UR11 ;  /* 0x0000000e060b72a4 */ /* 0x000fe4000f8e020b */
[----:B------:R-:W-:-:S12]  /*19b0*/  UIMAD UR16, UR4, UR8, UR16 ;  /* 0x00000008041072a4 */ /* 0x000fd8000f8e0210 */
.L_x_19:
[----:B------:R-:W-:Y:S05]  /*19c0*/  BRA.U !UP6, `(.L_x_20) ;  /* 0x000000010e0c7547 */ /* 0x000fea000b800000 */
[----:B------:R-:W-:Y:S01]  /*19d0*/  UCGABAR_WAIT ;  /* 0x0000000000007dc7 */ /* 0x000fe20008000000 */
[----:B------:R-:W-:Y:S01]  /*19e0*/  CCTL.IVALL ;  /* 0x00000000ff00798f */ /* 0x000fe20002000000 */
[----:B------:R-:W-:Y:S05]  /*19f0*/  BRA `(.L_x_21) ;  /* 0x0000000000047947 */ /* 0x000fea0003800000 */
.L_x_20:
[----:B------:R-:W-:Y:S06]  /*1a00*/  BAR.SYNC.DEFER_BLOCKING 0x0 ;  /* 0x0000000000007b1d */ /* 0x000fec0000010000 */
.L_x_21:
[----:B------:R-:W-:Y:S05]  /*1a10*/  BRA.U UP3, `(.L_x_22) ;  /* 0x0000001903087547 */ /* 0x000fea000b800000 */
[----:B------:R-:W1:Y:S01]  /*1a20*/  LDCU UR6, c[0x0][0x38c] ;  /* 0x00007180ff0677ac */ /* 0x000e620008000800 */
[----:B------:R-:W2:Y:S01]  /*1a30*/  S2UR UR8, SR_CgaCtaId ;  /* 0x00000000000879c3 */ /* 0x000ea20000008800 */
[----:B------:R-:W-:Y:S01]  /*1a40*/  PLOP3.LUT P2, PT, PT, PT, UP4, 0x80, 0x8 ;  /* 0x000000000008781c */ /* 0x000fe20003f4f048 */
[----:B------:R-:W-:Y:S01]  /*1a50*/  IMAD.MOV.U32 R12, RZ, RZ, 0x1 ;  /* 0x00000001ff0c7424 */ /* 0x000fe200078e00ff */
[----:B------:R-:W-:Y:S01]  /*1a60*/  UMOV UR7, 0x400 ;  /* 0x0000040000077882 */ /* 0x000fe20000000000 */
[----:B------:R-:W-:Y:S01]  /*1a70*/  UISETP.NE.AND UP1, UPT, UR17, URZ, UPT ;  /* 0x000000ff1100728c */ /* 0x000fe2000bf25270 */
[----:B------:R-:W-:Y:S02]  /*1a80*/  ISETP.NE.AND P3, PT, R0, RZ, P4 ;  /* 0x000000ff0000720c */ /* 0x000fe40002765270 */
[----:B------:R-:W-:Y:S02]  /*1a90*/  CS2R R10, SRZ ;  /* 0x00000000000a7805 */ /* 0x000fe4000001ff00 */
[----:B------:R-:W-:Y:S01]  /*1aa0*/  PLOP3.LUT P2, PT, P2, PT, PT, 0x8, 0x80 ;  /* 0x000000000080781c */ /* 0x000fe2000174e170 */
[----:B------:R-:W-:Y:S01]  /*1ab0*/  IMAD.MOV.U32 R9, RZ, RZ, RZ ;  /* 0x000000ffff097224 */ /* 0x000fe200078e00ff */
[----:B------:R-:W3:Y:S01]  /*1ac0*/  LDCU UR57, c[0x0][0x370] ;  /* 0x00006e00ff3977ac */ /* 0x000ee20008000800 */
[----:B------:R-:W-:Y:S01]  /*1ad0*/  IMAD.MOV.U32 R8, RZ, RZ, 0x1 ;  /* 0x00000001ff087424 */ /* 0x000fe200078e00ff */
[----:B------:R-:W-:Y:S01]  /*1ae0*/  USEL UR37, UR52, 0x2, UP1 ;  /* 0x0000000234257887 */ /* 0x000fe20008800000 */
[----:B------:R-:W4:Y:S01]  /*1af0*/  LDCU.64 UR46, c[0x0][0x348] ;  /* 0x00006900ff2e77ac */ /* 0x000f220008000a00 */
[----:B-1----:R-:W-:-:S02]  /*1b00*/  UIADD3 UR5, UPT, UPT, UR6, 0x7f, URZ ;  /* 0x0000007f06057890 */ /* 0x002fc4000fffe0ff */
[----:B------:R-:W-:Y:S02]  /*1b10*/  ULEA UR62, UR65, UR62, 0x2 ;  /* 0x0000003e413e7291 */ /* 0x000fe4000f8e10ff */
[----:B------:R-:W-:Y:S02]  /*1b20*/  USHF.R.S32.HI UR4, URZ, 0x1f, UR5 ;  /* 0x0000001fff047899 */ /* 0x000fe40008011405 */
[----:B--2---:R-:W-:Y:S02]  /*1b30*/  ULEA UR7, UR8, UR7, 0x18 ;  /* 0x0000000708077291 */ /* 0x004fe4000f8ec0ff */
[----:B------:R-:W-:Y:S02]  /*1b40*/  ULEA.HI UR4, UR4, UR5, URZ, 0x7 ;  /* 0x0000000504047291 */ /* 0x000fe4000f8f38ff */
[----:B------:R-:W-:Y:S02]  /*1b50*/  UIADD3 UR63, UPT, UPT, UR6, 0xfe, URZ ;  /* 0x000000fe063f7890 */ /* 0x000fe4000fffe0ff */
[----:B------:R-:W-:-:S02]  /*1b60*/  USHF.R.S32.HI UR59, URZ, 0x7, UR4 ;  /* 0x00000007ff3b7899 */ /* 0x000fc40008011404 */
[----:B------:R-:W-:Y:S02]  /*1b70*/  UIADD3 UR4, UPT, UPT, UR6, -0x1, URZ ;  /* 0xffffffff06047890 */ /* 0x000fe4000fffe0ff */
[----:B------:R-:W-:Y:S02]  /*1b80*/  UISETP.LT.U32.AND UP0, UPT, UR59, 0x7, UPT ;  /* 0x000000073b00788c */ /* 0x000fe4000bf01070 */
[----:B------:R-:W-:Y:S02]  /*1b90*/  UISETP.GE.U32.AND UP2, UPT, UR4, -0xff, UPT ;  /* 0xffffff010400788c */ /* 0x000fe4000bf46070 */
[----:B------:R-:W-:Y:S01]  /*1ba0*/  USEL UR58, UR59, 0x7, UP0 ;  /* 0x000000073b3a7887 */ /* 0x000fe20008000000 */
[----:B------:R-:W1:Y:S03]  /*1bb0*/  LDCU UR56, c[0x0][0x374] ;  /* 0x00006e80ff3877ac */ /* 0x000e660008000800 */
[----:B------:R-:W-:-:S02]  /*1bc0*/  UIADD3 UR4, UPT, UPT, UR58, -0x1, URZ ;  /* 0xffffffff3a047890 */ /* 0x000fc4000fffe0ff */
[----:B------:R-:W-:-:S03]  /*1bd0*/  UIADD3 UR53, UPT, UPT, UR7, 0x8400, UR49 ;  /* 0x0000840007357890 */ /* 0x000fc6000fffe031 */
[----:B------:R-:W-:Y:S02]  /*1be0*/  @UP2 UIADD3 UR4, UPT, UPT, UR58, URZ, URZ ;  /* 0x000000ff3a042290 */ /* 0x000fe4000fffe0ff */
[----:B------:R-:W-:Y:S02]  /*1bf0*/  UIADD3 UR61, UPT, UPT, UR59, -UR58, URZ ;  /* 0x8000003a3b3d7290 */ /* 0x000fe4000fffe0ff */
[----:B------:R-:W-:Y:S02]  /*1c00*/  UIADD3 UR52, UPT, UPT, UR4, 0x1, URZ ;  /* 0x0000000104347890 */ /* 0x000fe4000fffe0ff */
[----:B------:R-:W-:Y:S01]  /*1c10*/  UIADD3 UR60, UPT, UPT, -UR4, URZ, URZ ;  /* 0x000000ff043c7290 */ /* 0x000fe2000fffe1ff */
[----:B---34-:R-:W-:-:S11]  /*1c20*/  UMOV UR14, URZ ;  /* 0x000000ff000e7c82 */ /* 0x018fd60008000000 */
.L_x_46:
[----:B------:R-:W2:Y:S02]  /*1c30*/  S2UR UR4, SR_CgaCtaId ;  /* 0x00000000000479c3 */ /* 0x000ea40000008800 */
[----:B--2---:R-:W-:-:S09]  /*1c40*/  UISETP.NE.AND UP0, UPT, UR4, URZ, UPT ;  /* 0x000000ff0400728c */ /* 0x004fd2000bf05270 */
[----:B-1-3--:R-:W-:Y:S05]  /*1c50*/  BRA.U UP0, `(.L_x_23) ;  /* 0x0000000100287547 */ /* 0x00afea000b800000 */
[----:B------:R-:W-:Y:S02]  /*1c60*/  LEA R0, R9, UR7, 0x3 ;  /* 0x0000000709007c11 */ /* 0x000fe4000f8e18ff */
[----:B------:R-:W-:-:S04]  /*1c70*/  SHF.L.U32 R3, R8, 0x1f, RZ ;  /* 0x0000001f08037819 */ /* 0x000fc800000006ff */
[----:B------:R-:W2:Y:S02]  /*1c80*/  SYNCS.PHASECHK.TRANS64.TRYWAIT P0, [R0+URZ+0x110], R3 ;  /* 0x00011003000075a7 */ /* 0x000ea400080011ff */
[----:B--2---:R-:W-:Y:S05]  /*1c90*/  @!P0 BRA `(.L_x_24) ;  /* 0x0000008400808947 */ /* 0x004fea0003800000 */
.L_x_154:
[----:B------:R3:W-:Y:S01]  /*1ca0*/  SYNCS.ARRIVE.TRANS64.A1T0 RZ, [R0+URZ+0x100], RZ ;  /* 0x000100ff00ff79a7 */ /* 0x0007e200081000ff */
[----:B------:R-:W-:-:S05]  /*1cb0*/  VIADD R9, R9, 0x1 ;  /* 0x0000000109097836 */ /* 0x000fca0000000000 */
[----:B------:R-:W-:-:S04]  /*1cc0*/  ISETP.NE.AND P0, PT, R9, 0x2, PT ;  /* 0x000000020900780c */ /* 0x000fc80003f05270 */
[----:B--2---:R-:W-:Y:S02]  /*1cd0*/  SEL R3, RZ, 0x1, P0 ;  /* 0x00000001ff037807 */ /* 0x004fe40000000000 */
[----:B------:R-:W-:Y:S02]  /*1ce0*/  SEL R9, R9, RZ, P0 ;  /* 0x000000ff09097207 */ /* 0x000fe40000000000 */
[----:B------:R-:W-:Y:S02]  /*1cf0*/  LOP3.LUT R8, R8, R3, RZ, 0x3c, !PT ;  /* 0x0000000308087212 */ /* 0x000fe400078e3cff */
.L_x_23:
[----:B------:R-:W-:Y:S01]  /*1d00*/  ULEA UR4, UR14, UR7, 0x3 ;  /* 0x000000070e047291 */ /* 0x000fe2000f8e18ff */
[----:B---3--:R-:W-:Y:S01]  /*1d10*/  SHF.L.U32 R0, R12, 0x1f, RZ ;  /* 0x0000001f0c007819 */ /* 0x008fe200000006ff */
[----:B------:R-:W-:Y:S02]  /*1d20*/  UISETP.GE.U32.AND UP0, UPT, UR63, 0xff, UPT ;  /* 0x000000ff3f00788c */ /* 0x000fe4000bf06070 */
[----:B------:R-:W-:Y:S01]  /*1d30*/  ULEA UR35, UR11, UR65, 0x1 ;  /* 0x000000410b237291 */ /* 0x000fe2000f8e08ff */
[----:B------:R-:W-:-:S03]  /*1d40*/  UMOV UR20, URZ ;  /* 0x000000ff00147c82 */ /* 0x000fc60008000000 */
[----:B------:R-:W-:Y:S01]  /*1d50*/  USHF.L.U32 UR35, UR35, 0x6, URZ ;  /* 0x0000000623237899 */ /* 0x000fe200080006ff */
[----:B------:R2:W3:Y:S01]  /*1d60*/  SYNCS.PHASECHK.TRANS64.TRYWAIT P1, [UR4+0x38], R0 ;  /* 0x00003800ff0075a7 */ /* 0x0004e20008021104 */
[----:B------:R-:W-:-:S04]  /*1d70*/  ULEA.HI UR4, UR16, UR16, URZ, 0x1 ;  /* 0x0000001010047291 */ /* 0x000fc8000f8f08ff */
[----:B------:R-:W-:Y:S02]  /*1d80*/  USHF.L.U32 UR5, UR4, 0x7, URZ ;  /* 0x0000000704057899 */ /* 0x000fe400080006ff */
[----:B------:R-:W-:Y:S02]  /*1d90*/  ULOP3.LUT UR27, UR4, 0xfffffffe, URZ, 0xc0, !UPT ;  /* 0xfffffffe041b7892 */ /* 0x000fe4000f8ec0ff */
[----:B------:R-:W-:Y:S02]  /*1da0*/  ULOP3.LUT UR5, UR5, 0xffffff00, URZ, 0xc0, !UPT ;  /* 0xffffff0005057892 */ /* 0x000fe4000f8ec0ff */
[----:B------:R-:W-:Y:S02]  /*1db0*/  ULOP3.LUT UR27, UR27, 0x1, UR64, 0xf8, !UPT ;  /* 0x000000011b1b7892 */ /* 0x000fe4000f8ef840 */
[----:B------:R-:W-:Y:S01]  /*1dc0*/  ULEA UR43, UR62, UR5, 0x5 ;  /* 0x000000053e2b7291 */ /* 0x000fe2000f8e28ff */
[----:B------:R-:W-:Y:S11]  /*1dd0*/  BRA.U !UP0, `(.L_x_25) ;  /* 0x0000000508247547 */ /* 0x000ff6000b800000 */
[----:B------:R-:W-:Y:S01]  /*1de0*/  UMOV UR15, UR60 ;  /* 0x0000003c000f7c82 */ /* 0x000fe20008000000 */
[----:B------:R-:W-:Y:S01]  /*1df0*/  UMOV UR4, UR14 ;  /* 0x0000000e00047c82 */ /* 0x000fe20008000000 */
[----:B------:R-:W-:Y:S01]  /*1e00*/  UMOV UR28, 0xffffffff ;  /* 0xffffffff001c7882 */ /* 0x000fe20000000000 */
[----:B------:R-:W-:-:S05]  /*1e10*/  UMOV UR42, URZ ;  /* 0x000000ff002a7c82 */ /* 0x000fca0008000000 */
.L_x_33:
[----:B------:R-:W-:Y:S01]  /*1e20*/  ULEA UR5, UR4, UR7, 0x3 ;  /* 0x0000000704057291 */ /* 0x000fe2000f8e18ff */
[----:B---3--:R-:W-:Y:S01]  /*1e30*/  @P4 MOV R2, 0xc800 ;  /* 0x0000c80000024802 */ /* 0x008fe20000000f00 */
[----:B-123--:R-:W-:Y:S10]  /*1e40*/  @P1 BRA `(.L_x_26) ;  /* 0x00000000000c1947 */ /* 0x00eff40003800000 */
[----:B------:R-:W-:-:S04]  /*1e50*/  SHF.L.U32 R3, R12, 0x1f, RZ ;  /* 0x0000001f0c037819 */ /* 0x000fc800000006ff */
[----:B------:R-:W3:Y:S02]  /*1e60*/  SYNCS.PHASECHK.TRANS64.TRYWAIT P0, [UR5+0x38], R3 ;  /* 0x00003803ff0075a7 */ /* 0x000ee40008001105 */
[----:B---3--:R-:W-:Y:S05]  /*1e70*/  @!P0 BRA `(.L_x_27) ;  /* 0x00000084001c8947 */ /* 0x008fea0003800000 */
.L_x_26:
[----:B------:R3:W-:Y:S01]  /*1e80*/  @P4 SYNCS.ARRIVE.TRANS64 RZ, [UR5], R2 ;  /* 0x00000002ffff49a7 */ /* 0x0007e20008000005 */
[----:B------:R-:W-:Y:S02]  /*1e90*/  ULOP3.LUT UR6, UR37, 0x2, URZ, 0xfc, !UPT ;  /* 0x0000000225067892 */ /* 0x000fe4000f8efcff */
[----:B------:R-:W-:Y:S02]  /*1ea0*/  UIADD3 UR15, UPT, UPT, UR15, 0x1, URZ ;  /* 0x000000010f0f7890 */ /* 0x000fe4000fffe0ff */
[----:B------:R-:W-:Y:S02]  /*1eb0*/  UISETP.NE.AND UP0, UPT, UR6, 0x2, UPT ;  /* 0x000000020600788c */ /* 0x000fe4000bf05270 */
[----:B------:R-:W-:Y:S02]  /*1ec0*/  UIADD3 UR28, UPT, UPT, UR28, 0x1, URZ ;  /* 0x000000011c1c7890 */ /* 0x000fe4000fffe0ff */
[----:B------:R-:W-:-:S05]  /*1ed0*/  UISETP.NE.AND UP4, UPT, UR15, 0x1, UPT ;  /* 0x000000010f00788c */ /* 0x000fca000bf85270 */
[----:B------:R-:W-:Y:S05]  /*1ee0*/  BRA.U UP0, `(.L_x_28) ;  /* 0x0000000100047547 */ /* 0x000fea000b800000 */
[----:B-1----:R-:W-:Y:S05]  /*1ef0*/  BPT.TRAP 0x1 ;  /* 0x000000040000795c */ /* 0x002fea0000300000 */
.L_x_28:
[----:B------:R-:W-:Y:S04]  /*1f00*/  BSSY.RECONVERGENT B0, `(.L_x_29) ;  /* 0x0000003000007945 */ /* 0x000fe80003800200 */
[----:B------:R-:W-:Y:S05]  /*1f10*/  @!P3 BRA `(.L_x_30) ;  /* 0x000000000004b947 */ /* 0x000fea0003800000 */
[----:B-1----:R-:W-:Y:S05]  /*1f20*/  BPT.TRAP 0x1 ;  /* 0x000000040000795c */ /* 0x002fea0000300000 */
.L_x_30:
[----:B-1----:R-:W-:Y:S05]  /*1f30*/  BSYNC.RECONVERGENT B0 ;  /* 0x0000000000007941 */ /* 0x002fea0003800200 */
.L_x_29:
[----:B------:R-:W-:Y:S01]  /*1f40*/  UIADD3 UR6, UPT, UPT, UR4, 0x1, URZ ;  /* 0x0000000104067890 */ /* 0x000fe2000fffe0ff */
[----:B------:R-:W-:Y:S01]  /*1f50*/  BSSY.RECONVERGENT B0, `(.L_x_31) ;  /* 0x000002d000007945 */ /* 0x000fe20003800200 */
[----:B------:R-:W-:Y:S02]  /*1f60*/  ELECT P0, URZ, PT ;  /* 0x0000000000ff782f */ /* 0x000fe40003800000 */
[----:B------:R-:W-:-:S04]  /*1f70*/  UISETP.NE.AND UP0, UPT, UR6, 0x7, UPT ;  /* 0x000000070600788c */ /* 0x000fc8000bf05270 */
[----:B------:R-:W-:Y:S02]  /*1f80*/  USEL UR8, URZ, 0x1, UP0 ;  /* 0x00000001ff087887 */ /* 0x000fe40008000000 */
[----:B------:R-:W-:-:S04]  /*1f90*/  USEL UR14, UR6, URZ, UP0 ;  /* 0x000000ff060e7287 */ /* 0x000fc80008000000 */
[----:B------:R-:W-:Y:S01]  /*1fa0*/  ULEA UR6, UR14, UR7, 0x3 ;  /* 0x000000070e067291 */ /* 0x000fe2000f8e18ff */
[----:B------:R-:W-:-:S04]  /*1fb0*/  LOP3.LUT R12, R12, UR8, RZ, 0x3c, !PT ;  /* 0x000000080c0c7c12 */ /* 0x000fc8000f8e3cff */
[----:B--2---:R-:W-:-:S04]  /*1fc0*/  SHF.L.U32 R0, R12, 0x1f, RZ ;  /* 0x0000001f0c007819 */ /* 0x004fc800000006ff */
[----:B------:R1:W2:Y:S01]  /*1fd0*/  SYNCS.PHASECHK.TRANS64.TRYWAIT P1, [UR6+0x38], R0 ;  /* 0x00003800ff0075a7 */ /* 0x0002a20008021106 */
[----:B------:R-:W-:Y:S05]  /*1fe0*/  @!P0 BRA `(.L_x_32) ;  /* 0x00000000008c8947 */ /* 0x000fea0003800000 */
[----:B------:R-:W-:Y:S02]  /*1ff0*/  USHF.L.U32 UR6, UR4, 0x9, URZ ;  /* 0x0000000904067899 */ /* 0x000fe400080006ff */
[----:B------:R-:W-:Y:S02]  /*2000*/  ULEA UR40, UR4, UR49, 0xe ;  /* 0x0000003104287291 */ /* 0x000fe4000f8e70ff */
[----:B------:R-:W-:Y:S02]  /*2010*/  UIADD3 UR22, UP3, UPT, UR46, 0x80, URZ ;  /* 0x000000802e167890 */ /* 0x000fe4000ff7e0ff */
[----:B------:R-:W-:Y:S02]  /*2020*/  ULEA UR32, UR4, UR7, 0xd ;  /* 0x0000000704207291 */ /* 0x000fe4000f8e68ff */
[----:B------:R-:W-:Y:S02]  /*2030*/  UIADD3 UR20, UP2, UPT, UR46, 0x180, URZ ;  /* 0x000001802e147890 */ /* 0x000fe4000ff5e0ff */
[----:B------:R-:W-:-:S02]  /*2040*/  UIADD3 UR18, UP1, UPT, UR46, 0x280, URZ ;  /* 0x000002802e127890 */ /* 0x000fc4000ff3e0ff */
[----:B------:R-:W-:Y:S02]  /*2050*/  ULOP3.LUT UR24, UR48, UR6, URZ, 0xfc, !UPT ;  /* 0x0000000630187292 */ /* 0x000fe4000f8efcff */
[----:B------:R-:W-:Y:S02]  /*2060*/  UIADD3 UR16, UP0, UPT, UR46, 0x380, URZ ;  /* 0x000003802e107890 */ /* 0x000fe4000ff1e0ff */
[----:B------:R-:W-:Y:S02]  /*2070*/  ULOP3.LUT UR8, UR6, UR31, URZ, 0xfc, !UPT ;  /* 0x0000001f06087292 */ /* 0x000fe4000f8efcff */
[----:B------:R-:W-:Y:S02]  /*2080*/  ULOP3.LUT UR41, UR5, 0xfefffff8, URZ, 0xc0, !UPT ;  /* 0xfefffff805297892 */ /* 0x000fe4000f8ec0ff */
[----:B------:R-:W-:Y:S02]  /*2090*/  UIADD3.X UR23, UPT, UPT, URZ, UR47, URZ, UP3, !UPT ;  /* 0x0000002fff177290 */ /* 0x000fe40009ffe4ff */
[----:B------:R-:W-:-:S02]  /*20a0*/  UIADD3 UR40, UPT, UPT, UR7, 0x8400, UR40 ;  /* 0x0000840007287890 */ /* 0x000fc4000fffe028 */
[----:B------:R-:W-:Y:S02]  /*20b0*/  UPRMT UR6, URZ, 0x5410, UR45 ;  /* 0x00005410ff067896 */ /* 0x000fe4000800002d */
[----:B------:R-:W-:Y:S02]  /*20c0*/  UIADD3.X UR21, UPT, UPT, URZ, UR47, URZ, UP2, !UPT ;  /* 0x0000002fff157290 */ /* 0x000fe400097fe4ff */
[----:B------:R-:W-:Y:S02]  /*20d0*/  UIADD3 UR32, UPT, UPT, UR32, 0x24400, URZ ;  /* 0x0002440020207890 */ /* 0x000fe4000fffe0ff */
[----:B------:R-:W-:Y:S02]  /*20e0*/  UIADD3.X UR19, UPT, UPT, URZ, UR47, URZ, UP1, !UPT ;  /* 0x0000002fff137290 */ /* 0x000fe40008ffe4ff */
[----:B------:R-:W-:Y:S02]  /*20f0*/  UIADD3 UR24, UPT, UPT, UR7, 0x32400, UR24 ;  /* 0x0003240007187890 */ /* 0x000fe4000fffe018 */
[----:B------:R-:W-:-:S02]  /*2100*/  UIADD3.X UR17, UPT, UPT, URZ, UR47, URZ, UP0, !UPT ;  /* 0x0000002fff117290 */ /* 0x000fc400087fe4ff */
[----:B------:R-:W-:Y:S02]  /*2110*/  UPRMT UR30, URZ, 0x5410, UR38 ;  /* 0x00005410ff1e7896 */ /* 0x000fe40008000026 */
[----:B------:R-:W-:Y:S01]  /*2120*/  UIADD3 UR8, UPT, UPT, UR7, 0x33200, UR8 ;  /* 0x0003320007087890 */ /* 0x000fe2000fffe008 */
[----:B------:R-:W-:Y:S01]  /*2130*/  UMOV UR50, 0x0 ;  /* 0x0000000000327882 */ /* 0x000fe20000000000 */
[----:B------:R-:W-:Y:S01]  /*2140*/  UMOV UR51, 0x10000000 ;  /* 0x1000000000337882 */ /* 0x000fe20000000000 */
[----:B------:R-:W-:Y:S01]  /*2150*/  UMOV UR34, UR42 ;  /* 0x0000002a00227c82 */ /* 0x000fe20008000000 */
[----:B------:R-:W-:Y:S01]  /*2160*/  UMOV UR36, UR44 ;  /* 0x0000002c00247c82 */ /* 0x000fe20008000000 */
[----:B------:R-:W-:Y:S01]  /*2170*/  UMOV UR33, UR41 ;  /* 0x0000002900217c82 */ /* 0x000fe20008000000 */
[----:B------:R-:W-:Y:S01]  /*2180*/  UMOV UR29, UR44 ;  /* 0x0000002c001d7c82 */ /* 0x000fe20008000000 */
[----:B------:R-:W-:Y:S01]  /*2190*/  UMOV UR25, UR41 ;  /* 0x0000002900197c82 */ /* 0x000fe20008000000 */
[----:B------:R4:W-:Y:S01]  /*21a0*/  UTMALDG.3D.MULTICAST.2CTA [UR40], [UR22], UR6, desc[UR50] ;  /* 0x00003228160073b4 */ /* 0x0009e20008211806 */
[----:B------:R-:W-:Y:S01]  /*21b0*/  UMOV UR12, UR28 ;  /* 0x0000001c000c7c82 */ /* 0x000fe20008000000 */
[----:B------:R-:W-:Y:S01]  /*21c0*/  UMOV UR13, UR44 ;  /* 0x0000002c000d7c82 */ /* 0x000fe20008000000 */
[----:B------:R-:W-:Y:S01]  /*21d0*/  UMOV UR9, UR41 ;  /* 0x0000002900097c82 */ /* 0x000fe20008000000 */
[----:B------:R4:W-:Y:S01]  /*21e0*/  UTMALDG.3D.2CTA [UR32], [UR20], desc[UR50] ;  /* 0x00003220140075b4 */ /* 0x0009e20008211000 */
[----:B------:R4:W-:Y:S01]  /*21f0*/  UTMALDG.4D.MULTICAST.2CTA [UR24], [UR18], UR6, desc[UR50] ;  /* 0x00003218120073b4 */ /* 0x0009e20008219806 */
[----:B------:R4:W-:Y:S02]  /*2200*/  UTMALDG.4D.MULTICAST.2CTA [UR8], [UR16], UR30, desc[UR50] ;  /* 0x00003208100073b4 */ /* 0x0009e4000821981e */
[----:B----4-:R-:W-:Y:S01]  /*2210*/  NOP ;  /* 0x0000000000007918 */ /* 0x010fe20000000000 */
.L_x_32:
[----:B------:R-:W-:Y:S05]  /*2220*/  BSYNC.RECONVERGENT B0 ;  /* 0x0000000000007941 */ /* 0x000fea0003800200 */
.L_x_31:
[----:B------:R-:W-:Y:S01]  /*2230*/  UIADD3 UR42, UPT, UPT, UR42, 0x80, URZ ;  /* 0x000000802a2a7890 */ /* 0x000fe2000fffe0ff */
[----:B------:R-:W-:Y:S01]  /*2240*/  UMOV UR4, UR14 ;  /* 0x0000000e00047c82 */ /* 0x000fe20008000000 */
[----:B------:R-:W-:Y:S01]  /*2250*/  UMOV UR20, UR52 ;  /* 0x0000003400147c82 */ /* 0x000fe20008000000 */
[----:B------:R-:W-:Y:S09]  /*2260*/  BRA.U UP4, `(.L_x_33) ;  /* 0xfffffff904ec7547 */ /* 0x000ff2000b83ffff */
.L_x_25:
[----:B------:R-:W-:Y:S01]  /*2270*/  ULEA UR4, UR14, UR7, 0x3 ;  /* 0x000000070e047291 */ /* 0x000fe2000f8e18ff */
[----:B-12---:R-:W-:Y:S01]  /*2280*/  SHF.L.U32 R0, R12, 0x1f, RZ ;  /* 0x0000001f0c007819 */ /* 0x006fe200000006ff */
[----:B------:R-:W-:Y:S01]  /*2290*/  @!P2 SYNCS.ARRIVE.TRANS64.A1T0 RZ, [UR7+0xb8], RZ ;  /* 0x0000b8ffffffa9a7 */ /* 0x000fe20008100007 */
[----:B------:R-:W-:-:S06]  /*22a0*/  UISETP.GT.AND UP0, UPT, UR59, UR58, UPT ;  /* 0x0000003a3b00728c */ /* 0x000fcc000bf04270 */
[----:B---3--:R1:W2:Y:S03]  /*22b0*/  SYNCS.PHASECHK.TRANS64.TRYWAIT P1, [UR4+0x38], R0 ;  /* 0x00003800ff0075a7 */ /* 0x0082a60008021104 */
[----:B------:R-:W-:Y:S05]  /*22c0*/  BRA.U !UP0, `(.L_x_34) ;  /* 0x0000000508187547 */ /* 0x000fea000b800000 */
[----:B------:R-:W-:Y:S01]  /*22d0*/  UIADD3 UR28, UPT, UPT, UR61, UR20, URZ ;  /* 0x000000143d1c7290 */ /* 0x000fe2000fffe0ff */
[----:B------:R-:W-:-:S11]  /*22e0*/  UMOV UR5, UR14 ;  /* 0x0000000e00057c82 */ /* 0x000fd60008000000 */
.L_x_42:
[----:B------:R-:W-:Y:S01]  /*22f0*/  ULEA UR6, UR5, UR7, 0x3 ;  /* 0x0000000705067291 */ /* 0x000fe2000f8e18ff */
[----:B--2---:R-:W-:Y:S01]  /*2300*/  @P4 MOV R2, 0xc800 ;  /* 0x0000c80000024802 */ /* 0x004fe20000000f00 */
[----:B--23--:R-:W-:Y:S10]  /*2310*/  @P1 BRA `(.L_x_35) ;  /* 0x00000000000c1947 */ /* 0x00cff40003800000 */
[----:B------:R-:W-:-:S04]  /*2320*/  SHF.L.U32 R3, R12, 0x1f, RZ ;  /* 0x0000001f0c037819 */ /* 0x000fc800000006ff */
[----:B------:R-:W2:Y:S02]  /*2330*/  SYNCS.PHASECHK.TRANS64.TRYWAIT P0, [UR6+0x38], R3 ;  /* 0x00003803ff0075a7 */ /* 0x000ea40008001106 */
[----:B--2---:R-:W-:Y:S05]  /*2340*/  @!P0 BRA `(.L_x_36) ;  /* 0x0000008000008947 */ /* 0x004fea0003800000 */
.L_x_35:
[----:B------:R2:W-:Y:S01]  /*2350*/  @P4 SYNCS.ARRIVE.TRANS64 RZ, [UR6], R2 ;  /* 0x00000002ffff49a7 */ /* 0x0005e20008000006 */
[----:B------:R-:W-:-:S04]  /*2360*/  ULOP3.LUT UR4, UR37, 0x2, URZ, 0xfc, !UPT ;  /* 0x0000000225047892 */ /* 0x000fc8000f8efcff */
[----:B------:R-:W-:-:S09]  /*2370*/  UISETP.NE.AND UP0, UPT, UR4, 0x2, UPT ;  /* 0x000000020400788c */ /* 0x000fd2000bf05270 */
[----:B------:R-:W-:Y:S05]  /*2380*/  BRA.U UP0, `(.L_x_37) ;  /* 0x0000000100047547 */ /* 0x000fea000b800000 */
[----:B------:R-:W-:Y:S05]  /*2390*/  BPT.TRAP 0x1 ;  /* 0x000000040000795c */ /* 0x000fea0000300000 */
.L_x_37:
[----:B------:R-:W-:Y:S04]  /*23a0*/  BSSY.RECONVERGENT B0, `(.L_x_38) ;  /* 0x0000003000007945 */ /* 0x000fe80003800200 */
[----:B------:R-:W-:Y:S05]  /*23b0*/  @!P3 BRA `(.L_x_39) ;  /* 0x000000000004b947 */ /* 0x000fea0003800000 */
[----:B------:R-:W-:Y:S05]  /*23c0*/  BPT.TRAP 0x1 ;  /* 0x000000040000795c */ /* 0x000fea0000300000 */
.L_x_39:
[----:B------:R-:W-:Y:S05]  /*23d0*/  BSYNC.RECONVERGENT B0 ;  /* 0x0000000000007941 */ /* 0x000fea0003800200 */
.L_x_38:
        /* <DEDUP_REMOVED lines=8> */
[----:B-1----:R-:W-:-:S04]  /*2460*/  SHF.L.U32 R0, R12, 0x1f, RZ ;  /* 0x0000001f0c007819 */ /* 0x002fc800000006ff */
[----:B------:R1:W3:Y:S01]  /*2470*/  SYNCS.PHASECHK.TRANS64.TRYWAIT P1, [UR4+0x38], R0 ;  /* 0x00003800ff0075a7 */ /* 0x0002e20008021104 */
[----:B------:R-:W-:Y:S05]  /*2480*/  @!P0 BRA `(.L_x_41) ;  /* 0x0000000000948947 */ /* 0x000fea0003800000 */
[----:B------:R-:W-:Y:S02]  /*2490*/  UIADD3 UR12, UP3, UPT, UR46, 0x80, URZ ;  /* 0x000000802e0c7890 */ /* 0x000fe4000ff7e0ff */
[----:B------:R-:W-:Y:S02]  /*24a0*/  ULEA UR32, UR5, UR7, 0xd ;  /* 0x0000000705207291 */ /* 0x000fe4000f8e68ff */
[----:B------:R-:W-:Y:S02]  /*24b0*/  UIADD3 UR8, UP2, UPT, UR46, 0x180, URZ ;  /* 0x000001802e087890 */ /* 0x000fe4000ff5e0ff */
[----:B------:R-:W-:Y:S02]  /*24c0*/  USHF.L.U32 UR42, UR20, 0x7, URZ ;  /* 0x00000007142a7899 */ /* 0x000fe400080006ff */
[----:B------:R-:W-:Y:S02]  /*24d0*/  ULOP3.LUT UR41, UR6, 0xfefffff8, URZ, 0xc0, !UPT ;  /* 0xfefffff806297892 */ /* 0x000fe4000f8ec0ff */
[----:B------:R-:W-:-:S02]  /*24e0*/  ULEA UR40, UR5, UR53, 0xe ;  /* 0x0000003505287291 */ /* 0x000fc4000f8e70ff */
[----:B------:R-:W-:Y:S02]  /*24f0*/  UIADD3.X UR13, UPT, UPT, URZ, UR47, URZ, UP3, !UPT ;  /* 0x0000002fff0d7290 */ /* 0x000fe40009ffe4ff */
[----:B------:R-:W-:Y:S02]  /*2500*/  UPRMT UR15, URZ, 0x5410, UR45 ;  /* 0x00005410ff0f7896 */ /* 0x000fe4000800002d */
[----:B------:R-:W-:Y:S02]  /*2510*/  UIADD3.X UR9, UPT, UPT, URZ, UR47, URZ, UP2, !UPT ;  /* 0x0000002fff097290 */ /* 0x000fe400097fe4ff */
[----:B------:R-:W-:Y:S02]  /*2520*/  UIADD3 UR32, UPT, UPT, UR32, 0x24400, URZ ;  /* 0x0002440020207890 */ /* 0x000fe4000fffe0ff */
[----:B------:R-:W-:Y:S01]  /*2530*/  USHF.L.U32 UR4, UR5, 0x9, URZ ;  /* 0x0000000905047899 */ /* 0x000fe200080006ff */
[----:B------:R-:W-:Y:S01]  /*2540*/  UMOV UR50, 0x0 ;  /* 0x0000000000327882 */ /* 0x000fe20000000000 */
[----:B------:R-:W-:-:S02]  /*2550*/  UMOV UR51, 0x10000000 ;  /* 0x1000000000337882 */ /* 0x000fc40000000000 */
[----:B------:R-:W-:Y:S01]  /*2560*/  ULOP3.LUT UR16, UR48, UR4, URZ, 0xfc, !UPT ;  /* 0x0000000430107292 */ /* 0x000fe2000f8efcff */
[----:B------:R4:W-:Y:S01]  /*2570*/  UTMALDG.3D.MULTICAST.2CTA [UR40], [UR12], UR15, desc[UR50] ;  /* 0x000032280c0073b4 */ /* 0x0009e2000821180f */
[----:B------:R-:W-:Y:S02]  /*2580*/  UIADD3 UR24, UP1, UPT, UR46, 0x280, URZ ;  /* 0x000002802e187890 */ /* 0x000fe4000ff3e0ff */
[----:B------:R-:W-:Y:S02]  /*2590*/  ULOP3.LUT UR4, UR4, UR31, URZ, 0xfc, !UPT ;  /* 0x0000001f04047292 */ /* 0x000fe4000f8efcff */
[----:B------:R-:W-:Y:S01]  /*25a0*/  UIADD3 UR22, UP0, UPT, UR46, 0x380, URZ ;  /* 0x000003802e167890 */ /* 0x000fe2000ff1e0ff */
[----:B------:R-:W-:Y:S01]  /*25b0*/  UMOV UR36, UR44 ;  /* 0x0000002c00247c82 */ /* 0x000fe20008000000 */
[----:B------:R-:W-:Y:S01]  /*25c0*/  UMOV UR33, UR41 ;  /* 0x0000002900217c82 */ /* 0x000fe20008000000 */
[----:B------:R-:W-:Y:S01]  /*25d0*/  UMOV UR34, UR42 ;  /* 0x0000002a00227c82 */ /* 0x000fe20008000000 */
[----:B------:R-:W-:Y:S01]  /*25e0*/  UIADD3.X UR25, UPT, UPT, URZ, UR47, URZ, UP1, !UPT ;  /* 0x0000002fff197290 */ /* 0x000fe20008ffe4ff */
[----:B------:R2:W-:Y:S01]  /*25f0*/  UTMALDG.3D.2CTA [UR32], [UR8], desc[UR50] ;  /* 0x00003220080075b4 */ /* 0x0005e20008211000 */
[----:B------:R-:W-:-:S02]  /*2600*/  UIADD3 UR16, UPT, UPT, UR7, 0x32400, UR16 ;  /* 0x0003240007107890 */ /* 0x000fc4000fffe010 */
[----:B------:R-:W-:Y:S01]  /*2610*/  UIADD3.X UR23, UPT, UPT, URZ, UR47, URZ, UP0, !UPT ;  /* 0x0000002fff177290 */ /* 0x000fe200087fe4ff */
[----:B------:R-:W-:Y:S01]  /*2620*/  UMOV UR18, UR26 ;  /* 0x0000001a00127c82 */ /* 0x000fe20008000000 */
[----:B------:R-:W-:Y:S01]  /*2630*/  UMOV UR19, UR27 ;  /* 0x0000001b00137c82 */ /* 0x000fe20008000000 */
[----:B------:R-:W-:Y:S01]  /*2640*/  UMOV UR21, UR44 ;  /* 0x0000002c00157c82 */ /* 0x000fe20008000000 */
[----:B------:R-:W-:-:S03]  /*2650*/  UMOV UR17, UR41 ;  /* 0x0000002900117c82 */ /* 0x000fc60008000000 */
[----:B------:R1:W-:Y:S01]  /*2660*/  UTMALDG.4D.MULTICAST.2CTA [UR16], [UR24], UR15, desc[UR50] ;  /* 0x00003210180073b4 */ /* 0x0003e2000821980f */
[----:B----4-:R-:W-:Y:S01]  /*2670*/  UMOV UR12, UR20 ;  /* 0x00000014000c7c82 */ /* 0x010fe20008000000 */
[----:B------:R-:W-:Y:S01]  /*2680*/  UMOV UR13, UR44 ;  /* 0x0000002c000d7c82 */ /* 0x000fe20008000000 */
[----:B--2---:R-:W-:Y:S02]  /*2690*/  UIADD3 UR8, UPT, UPT, UR7, 0x33200, UR4 ;  /* 0x0003320007087890 */ /* 0x004fe4000fffe004 */
[----:B------:R-:W-:Y:S01]  /*26a0*/  UPRMT UR4, URZ, 0x5410, UR38 ;  /* 0x00005410ff047896 */ /* 0x000fe20008000026 */
[----:B------:R-:W-:-:S08]  /*26b0*/  UMOV UR9, UR41 ;  /* 0x0000002900097c82 */ /* 0x000fd00008000000 */
[----:B------:R1:W-:Y:S02]  /*26c0*/  UTMALDG.4D.MULTICAST.2CTA [UR8], [UR22], UR4, desc[UR50] ;  /* 0x00003208160073b4 */ /* 0x0003e40008219804 */
[----:B-1----:R-:W-:Y:S01]  /*26d0*/  NOP ;  /* 0x0000000000007918 */ /* 0x002fe20000000000 */
.L_x_41:
[----:B------:R-:W-:Y:S05]  /*26e0*/  BSYNC.RECONVERGENT B0 ;  /* 0x0000000000007941 */ /* 0x000fea0003800200 */
.L_x_40:
[----:B------:R-:W-:Y:S01]  /*26f0*/  UIADD3 UR20, UPT, UPT, UR20, 0x1, URZ ;  /* 0x0000000114147890 */ /* 0x000fe2000fffe0ff */
[----:B------:R-:W-:-:S03]  /*2700*/  UMOV UR5, UR14 ;  /* 0x0000000e00057c82 */ /* 0x000fc60008000000 */
[----:B------:R-:W-:-:S09]  /*2710*/  UISETP.NE.AND UP0, UPT, UR20, UR28, UPT ;  /* 0x0000001c1400728c */ /* 0x000fd2000bf05270 */
[----:B------:R-:W-:Y:S05]  /*2720*/  BRA.U UP0, `(.L_x_42) ;  /* 0xfffffff900f07547 */ /* 0x000fea000b83ffff */
.L_x_34:
[C---:B------:R-:W-:Y:S01]  /*2730*/  LEA R3, R11.reuse, UR7, 0x3 ;  /* 0x000000070b037c11 */ /* 0x040fe2000f8e18ff */
[----:B------:R-:W-:Y:S01]  /*2740*/  NOP ;  /* 0x0000000000007918 */ /* 0x000fe20000000000 */
[----:B-1----:R-:W-:Y:S02]  /*2750*/  SHF.L.U32 R0, R10, 0x1f, RZ ;  /* 0x0000001f0a007819 */ /* 0x002fe400000006ff */
[----:B------:R-:W-:Y:S02]  /*2760*/  LEA R5, R11, UR7, 0x4 ;  /* 0x000000070b057c11 */ /* 0x000fe4000f8e20ff */
[----:B------:R-:W1:Y:S02]  /*2770*/  SYNCS.PHASECHK.TRANS64.TRYWAIT P0, [R3+URZ+0xc0], R0 ;  /* 0x0000c000030075a7 */ /* 0x000e6400080011ff */
[----:B-1----:R-:W-:Y:S05]  /*2780*/  @!P0 BRA `(.L_x_43) ;  /* 0x0000007c00088947 */ /* 0x002fea0003800000 */
.L_x_157:
[----:B------:R-:W4:Y:S01]  /*2790*/  LDS.128 R4, [R5+0x130] ;  /* 0x0001300005047984 */ /* 0x000f220000000c00 */
[----:B------:R-:W-:Y:S01]  /*27a0*/  UISETP.GE.AND UP0, UPT, UR39, 0x1, UPT ;  /* 0x000000012700788c */ /* 0x000fe2000bf06270 */
[----:B------:R-:W-:Y:S01]  /*27b0*/  @!PT LDS RZ, [RZ] ;  /* 0x00000000fffff984 */ /* 0x000fe20000000800 */
[----:B------:R-:W-:Y:S01]  /*27c0*/  @!PT LDS RZ, [RZ] ;  /* 0x00000000fffff984 */ /* 0x000fe20000000800 */
[----:B------:R-:W-:Y:S01]  /*27d0*/  @!PT LDS RZ, [RZ] ;  /* 0x00000000fffff984 */ /* 0x000fe20000000800 */
[----:B------:R-:W-:Y:S01]  /*27e0*/  @!PT LDS RZ, [RZ] ;  /* 0x00000000fffff984 */ /* 0x000fe20000000800 */
[----:B------:R1:W-:Y:S06]  /*27f0*/  MEMBAR.ALL.CTA ;  /* 0x0000000000007992 */ /* 0x0003ec0000008000 */
[----:B-1----:R-:W1:Y:S01]  /*2800*/  FENCE.VIEW.ASYNC.S ;  /* 0x00000000000073c6 */ /* 0x002e620000000000 */
[----:B----4-:R-:W-:-:S13]  /*2810*/  LOP3.LUT P0, RZ, R6, 0x1, RZ, 0xc0, !PT ;  /* 0x0000000106ff7812 */ /* 0x010fda000780c0ff */
[----:B-1----:R-:W-:Y:S01]  /*2820*/  VOTEU.ANY UP1, P0 ;  /* 0x0000000000ff7886 */ /* 0x002fe20000020100 */
[----:B------:R-:W-:-:S13]  /*2830*/  PLOP3.LUT P0, PT, PT, PT, UP1, 0x80, 0x8 ;  /* 0x000000000008781c */ /* 0x000fda0003f0f018 */
[----:B------:R-:W-:Y:S02]  /*2840*/  @P0 LOP3.LUT R0, R5, 0xffff, RZ, 0xc0, !PT ;  /* 0x0000ffff05000812 */ /* 0x000fe400078ec0ff */
[----:B--2---:R-:W-:Y:S02]  /*2850*/  @P0 MOV R2, R4 ;  /* 0x0000000400020202 */ /* 0x004fe40000000f00 */
[----:B------:R-:W-:Y:S01]  /*2860*/  @P0 R2UR UR5, R0 ;  /* 0x00000000000502ca */ /* 0x000fe200000e0000 */
[----:B------:R-:W-:Y:S01]  /*2870*/  VIADD R0, R3, 0xd0 ;  /* 0x000000d003007836 */ /* 0x000fe20000000000 */
[----:B------:R-:W-:Y:S02]  /*2880*/  @P0 SHF.R.U32.HI R4, RZ, 0x10, R5 ;  /* 0x00000010ff040819 */ /* 0x000fe40000011605 */
[----:B------:R-:W-:Y:S02]  /*2890*/  @P0 R2UR UR6, R2 ;  /* 0x00000000020602ca */ /* 0x000fe400000e0000 */
[----:B------:R-:W-:-:S02]  /*28a0*/  PRMT R0, RZ, 0x654, R0 ;  /* 0x00000654ff007816 */ /* 0x000fc40000000000 */
[----:B------:R-:W-:Y:S02]  /*28b0*/  @P0 R2UR UR4, R4 ;  /* 0x00000000040402ca */ /* 0x000fe400000e0000 */
[----:B------:R1:W-:Y:S03]  /*28c0*/  SYNCS.ARRIVE.TRANS64.RED.A1T0 RZ, [R0+URZ], RZ ;  /* 0x000000ff00ff79a7 */ /* 0x0003e600081004ff */
[----:B------:R-:W-:-:S04]  /*28d0*/  @UP1 UMOV UR54, UR5 ;  /* 0x0000000500361c82 */ /* 0x000fc80008000000 */
[----:B------:R-:W-:-:S04]  /*28e0*/  @UP1 UMOV UR55, UR6 ;  /* 0x0000000600371c82 */ /* 0x000fc80008000000 */
[----:B------:R-:W-:Y:S01]  /*28f0*/  @UP1 UMOV UR44, UR4 ;  /* 0x00000004002c1c82 */ /* 0x000fe20008000000 */
[----:B------:R-:W-:Y:S05]  /*2900*/  BRA.U !UP0, `(.L_x_44) ;  /* 0x0000000108d47547 */ /* 0x000fea000b800000 */
[----:B------:R-:W2:Y:S01]  /*2910*/  LDCU.128 UR16, c[0x0][0xf10] ;  /* 0x0001e200ff1077ac */ /* 0x000ea20008000c00 */
[----:B------:R-:W4:Y:S01]  /*2920*/  LDCU UR11, c[0x0][0xf20] ;  /* 0x0001e400ff0b77ac */ /* 0x000f220008000800 */
[----:B------:R-:W3:Y:S01]  /*2930*/  LDCU UR24, c[0x0][0xf0c] ;  /* 0x0001e180ff1877ac */ /* 0x000ee20008000800 */
[----:B------:R-:W1:Y:S01]  /*2940*/  LDCU.64 UR8, c[0x0][0xf28] ;  /* 0x0001e500ff0877ac */ /* 0x000e620008000a00 */
[----:B------:R-:W-:Y:S02]  /*2950*/  UISETP.NE.AND UP3, UPT, UR39, 0x1, UPT ;  /* 0x000000012700788c */ /* 0x000fe4000bf65270 */
[----:B--2---:R-:W-:Y:S02]  /*2960*/  UIMAD.WIDE.U32 UR12, UR56, UR19, URZ ;  /* 0x00000013380c72a5 */ /* 0x004fe4000f8e00ff */
[----:B------:R-:W-:Y:S02]  /*2970*/  UIMAD.WIDE.U32 UR4, UR57, UR16, URZ ;  /* 0x00000010390472a5 */ /* 0x000fe4000f8e00ff */
[----:B------:R-:W-:-:S02]  /*2980*/  UISETP.NE.AND UP0, UPT, UR18, 0x1, UPT ;  /* 0x000000011200788c */ /* 0x000fc4000bf05270 */
[----:B------:R-:W-:Y:S01]  /*2990*/  UIMAD.WIDE.U32 UR22, UR54, UR19, URZ ;  /* 0x00000013361672a5 */ /* 0x000fe2000f8e00ff */
[----:B------:R-:W-:Y:S02]  /*29a0*/  UMOV UR12, UR13 ;  /* 0x0000000d000c7c82 */ /* 0x000fe40008000000 */
[----:B------:R-:W-:Y:S01]  /*29b0*/  UMOV UR4, UR5 ;  /* 0x0000000500047c82 */ /* 0x000fe20008000000 */
[----:B----4-:R-:W-:Y:S02]  /*29c0*/  USHF.R.U32.HI UR12, URZ, UR11, UR12 ;  /* 0x0000000bff0c7299 */ /* 0x010fe4000801160c */
[----:B---3--:R-:W-:Y:S02]  /*29d0*/  UISETP.NE.AND UP2, UPT, UR24, 0x1, UPT ;  /* 0x000000011800788c */ /* 0x008fe4000bf45270 */
[----:B------:R-:W-:Y:S02]  /*29e0*/  USHF.R.U32.HI UR4, URZ, UR17, UR4 ;  /* 0x00000011ff047299 */ /* 0x000fe40008011604 */
[----:B------:R-:W-:-:S02]  /*29f0*/  USEL UR5, UR56, UR12, !UP0 ;  /* 0x0000000c38057287 */ /* 0x000fc4000c000000 */
[----:B------:R-:W-:Y:S02]  /*2a00*/  USEL UR6, UR57, UR4, !UP2 ;  /* 0x0000000439067287 */ /* 0x000fe4000d000000 */
[----:B-1----:R-:W-:Y:S01]  /*2a10*/  UIMAD.WIDE.U32 UR12, UR5, UR8, URZ ;  /* 0x00000008050c72a5 */ /* 0x002fe2000f8e00ff */
[----:B------:R-:W-:Y:S01]  /*2a20*/  UMOV UR4, UR23 ;  /* 0x0000001700047c82 */ /* 0x000fe20008000000 */
[----:B------:R-:W-:Y:S02]  /*2a30*/  UIMAD.WIDE.U32 UR20, UR55, UR16, URZ ;  /* 0x00000010371472a5 */ /* 0x000fe4000f8e00ff */
[----:B------:R-:W-:-:S03]  /*2a40*/  UIMAD.WIDE.U32 UR22, UR6, UR8, URZ ;  /* 0x00000008061672a5 */ /* 0x000fc6000f8e00ff */
[----:B------:R-:W-:Y:S01]  /*2a50*/  UMOV UR12, UR13 ;  /* 0x0000000d000c7c82 */ /* 0x000fe20008000000 */
[----:B------:R-:W-:Y:S02]  /*2a60*/  USHF.R.U32.HI UR4, URZ, UR11, UR4 ;  /* 0x0000000bff047299 */ /* 0x000fe40008011604 */
[----:B------:R-:W-:Y:S01]  /*2a70*/  @UP3 USHF.R.U32.HI UR5, URZ, UR9, UR12 ;  /* 0x00000009ff053299 */ /* 0x000fe2000801160c */
[----:B------:R-:W-:Y:S01]  /*2a80*/  UMOV UR20, UR21 ;  /* 0x0000001500147c82 */ /* 0x000fe20008000000 */
[----:B------:R-:W-:Y:S01]  /*2a90*/  UMOV UR22, UR23 ;  /* 0x0000001700167c82 */ /* 0x000fe20008000000 */
[----:B------:R-:W-:Y:S02]  /*2aa0*/  USHF.R.U32.HI UR17, URZ, UR17, UR20 ;  /* 0x00000011ff117299 */ /* 0x000fe40008011614 */
[----:B------:R-:W-:Y:S02]  /*2ab0*/  USEL UR4, UR54, UR4, !UP0 ;  /* 0x0000000436047287 */ /* 0x000fe4000c000000 */
[----:B------:R-:W-:-:S02]  /*2ac0*/  @UP3 USHF.R.U32.HI UR6, URZ, UR9, UR22 ;  /* 0x00000009ff063299 */ /* 0x000fc40008011616 */
[----:B------:R-:W-:Y:S02]  /*2ad0*/  UIMAD UR11, UR39, UR5, URZ ;  /* 0x00000005270b72a4 */ /* 0x000fe4000f8e02ff */
[----:B------:R-:W-:Y:S02]  /*2ae0*/  USEL UR5, UR55, UR17, !UP2 ;  /* 0x0000001137057287 */ /* 0x000fe4000d000000 */
[----:B------:R-:W-:Y:S02]  /*2af0*/  UIMAD UR12, UR39, UR6, URZ ;  /* 0x00000006270c72a4 */ /* 0x000fe4000f8e02ff */
[----:B------:R-:W-:Y:S02]  /*2b00*/  UISETP.GE.AND UP0, UPT, UR4, UR11, UPT ;  /* 0x0000000b0400728c */ /* 0x000fe4000bf06270 */
[----:B------:R-:W-:Y:S02]  /*2b10*/  UIMAD.WIDE.U32 UR16, UR4, UR8, URZ ;  /* 0x00000008041072a5 */ /* 0x000fe4000f8e00ff */
[----:B------:R-:W-:-:S02]  /*2b20*/  UISETP.GE.OR UP0, UPT, UR5, UR12, UP0 ;  /* 0x0000000c0500728c */ /* 0x000fc40008706670 */
        /* <DEDUP_REMOVED lines=19> */
.L_x_44:
[----:B------:R-:W2:Y:S02]  /*2c60*/  LDCU UR4, c[0x0][0xf30] ;  /* 0x0001e600ff0477ac */ /* 0x000ea40008000800 */
[----:B--2---:R-:W-:-:S09]  /*2c70*/  UISETP.NE.AND UP0, UPT, UR4, 0x1, UPT ;  /* 0x000000010400788c */ /* 0x004fd2000bf05270 */
[----:B------:R-:W-:Y:S05]  /*2c80*/  BRA.U UP0, `(.L_x_45) ;  /* 0x0000000100447547 */ /* 0x000fea000b800000 */
[----:B------:R-:W2:Y:S01]  /*2c90*/  LDCU.128 UR16, c[0x0][0xf10] ;  /* 0x0001e200ff1077ac */ /* 0x000ea20008000c00 */
[----:B------:R-:W4:Y:S01]  /*2ca0*/  LDCU UR11, c[0x0][0xf0c] ;  /* 0x0001e180ff0b77ac */ /* 0x000f220008000800 */
[----:B------:R-:W1:Y:S01]  /*2cb0*/  LDCU UR6, c[0x0][0xf20] ;  /* 0x0001e400ff0677ac */ /* 0x000e620008000800 */
[----:B--2---:R-:W-:Y:S02]  /*2cc0*/  UIMAD.WIDE.U32 UR8, UR55, UR16, URZ ;  /* 0x00000010370872a5 */ /* 0x004fe4000f8e00ff */
[----:B------:R-:W-:Y:S02]  /*2cd0*/  UIMAD.WIDE.U32 UR4, UR54, UR19, URZ ;  /* 0x00000013360472a5 */ /* 0x000fe4000f8e00ff */
[----:B----4-:R-:W-:Y:S02]  /*2ce0*/  UISETP.NE.AND UP2, UPT, UR11, 0x1, UPT ;  /* 0x000000010b00788c */ /* 0x010fe4000bf45270 */
[----:B------:R-:W-:Y:S01]  /*2cf0*/  UISETP.NE.AND UP0, UPT, UR18, 0x1, UPT ;  /* 0x000000011200788c */ /* 0x000fe2000bf05270 */
[----:B------:R-:W-:-:S02]  /*2d00*/  UMOV UR8, UR9 ;  /* 0x0000000900087c82 */ /* 0x000fc40008000000 */
[----:B------:R-:W-:Y:S01]  /*2d10*/  UMOV UR4, UR5 ;  /* 0x0000000500047c82 */ /* 0x000fe20008000000 */
[----:B------:R-:W-:Y:S02]  /*2d20*/  USHF.R.U32.HI UR17, URZ, UR17, UR8 ;  /* 0x00000011ff117299 */ /* 0x000fe40008011608 */
[----:B-1----:R-:W-:Y:S02]  /*2d30*/  USHF.R.U32.HI UR4, URZ, UR6, UR4 ;  /* 0x00000006ff047299 */ /* 0x002fe40008011604 */
[----:B------:R-:W-:Y:S02]  /*2d40*/  USEL UR5, UR55, UR17, !UP2 ;  /* 0x0000001137057287 */ /* 0x000fe4000d000000 */
[----:B------:R-:W-:-:S04]  /*2d50*/  USEL UR4, UR54, UR4, !UP0 ;  /* 0x0000000436047287 */ /* 0x000fc8000c000000 */
[----:B------:R-:W-:Y:S02]  /*2d60*/  UIADD3 UR6, UPT, UPT, UR5, -UR4, URZ ;  /* 0x8000000405067290 */ /* 0x000fe4000fffe0ff */
[----:B------:R-:W-:Y:S02]  /*2d70*/  UIADD3 UR4, UPT, UPT, -UR5, UR4, URZ ;  /* 0x0000000405047290 */ /* 0x000fe4000fffe1ff */
[----:B------:R-:W-:Y:S02]  /*2d80*/  UIMAD UR54, UR6, UR18, UR54 ;  /* 0x00000012063672a4 */ /* 0x000fe4000f8e0236 */
[----:B------:R-:W-:-:S12]  /*2d90*/  UIMAD UR55, UR4, UR11, UR55 ;  /* 0x0000000b043772a4 */ /* 0x000fd8000f8e0237 */
.L_x_45:
[----:B------:R-:W-:Y:S01]  /*2da0*/  VIADD R11, R11, 0x1 ;  /* 0x000000010b0b7836 */ /* 0x000fe20000000000 */
[----:B------:R-:W-:Y:S02]  /*2db0*/  R2UR UR5, R87 ;  /* 0x00000000570572ca */ /* 0x000fe400000e0000 */
[----:B------:R-:W-:Y:S02]  /*2dc0*/  R2UR UR4, R86 ;  /* 0x00000000560472ca */ /* 0x000fe400000e0000 */
[C---:B------:R-:W-:Y:S02]  /*2dd0*/  ISETP.NE.AND P0, PT, R11.reuse, 0x2, PT ;  /* 0x000000020b00780c */ /* 0x040fe40003f05270 */
[----:B------:R-:W-:Y:S02]  /*2de0*/  PLOP3.LUT P2, PT, PT, PT, PT, 0x80, 0x8 ;  /* 0x000000000008781c */ /* 0x000fe40003f4f070 */
[----:B------:R-:W-:Y:S02]  /*2df0*/  SEL R3, RZ, 0x1, P0 ;  /* 0x00000001ff037807 */ /* 0x000fe40000000000 */
[----:B------:R-:W-:-:S02]  /*2e00*/  SEL R11, R11, RZ, P0 ;  /* 0x000000ff0b0b7207 */ /* 0x000fc40000000000 */
[----:B------:R-:W-:Y:S01]  /*2e10*/  LOP3.LUT R10, R10, R3, RZ, 0x3c, !PT ;  /* 0x000000030a0a7212 */ /* 0x000fe200078e3cff */
[----:B------:R-:W-:Y:S02]  /*2e20*/  UIADD3 UR16, UPT, UPT, UR55, UR5, URZ ;  /* 0x0000000537107290 */ /* 0x000fe4000fffe0ff */
[----:B------:R-:W-:Y:S01]  /*2e30*/  UIADD3 UR11, UPT, UPT, UR54, UR4, URZ ;  /* 0x00000004360b7290 */ /* 0x000fe2000fffe0ff */
[----:B------:R-:W-:Y:S11]  /*2e40*/  BRA.U UP1, `(.L_x_46) ;  /* 0xffffffed01787547 */ /* 0x000ff6000b83ffff */
[----:B------:R-:W-:Y:S01]  /*2e50*/  UIADD3 UR7, UPT, UPT, UR7, 0x38, URZ ;  /* 0x0000003807077890 */ /* 0x000fe2000fffe0ff */
[----:B------:R-:W-:-:S03]  /*2e60*/  SHF.L.U32 R3, R12, 0x1f, RZ ;  /* 0x0000001f0c037819 */ /* 0x000fc600000006ff */
[----:B------:R-:W-:-:S09]  /*2e70*/  ULEA UR4, UR14, UR7, 0x3 ;  /* 0x000000070e047291 */ /* 0x000fd2000f8e18ff */
[----:B------:R-:W2:Y:S02]  /*2e80*/  SYNCS.PHASECHK.TRANS64.TRYWAIT P0, [UR4], R3 ;  /* 0x00000003ff0075a7 */ /* 0x000ea40008001104 */
[----:B--2---:R-:W-:Y:S05]  /*2e90*/  @!P0 BRA `(.L_x_47) ;  /* 0x0000007400588947 */ /* 0x004fea0003800000 */
.L_x_159:
[----:B------:R-:W-:-:S04]  /*2ea0*/  UIADD3 UR4, UPT, UPT, UR14, 0x1, URZ ;  /* 0x000000010e047890 */ /* 0x000fc8000fffe0ff */
[----:B------:R-:W-:-:S04]  /*2eb0*/  UISETP.NE.AND UP0, UPT, UR4, 0x7, UPT ;  /* 0x000000070400788c */ /* 0x000fc8000bf05270 */
[----:B------:R-:W-:Y:S02]  /*2ec0*/  USEL UR6, URZ, 0x1, UP0 ;  /* 0x00000001ff067887 */ /* 0x000fe40008000000 */
[----:B------:R-:W-:-:S04]  /*2ed0*/  USEL UR4, UR4, URZ, UP0 ;  /* 0x000000ff04047287 */ /* 0x000fc80008000000 */
[----:B------:R-:W-:Y:S01]  /*2ee0*/  ULEA UR5, UR4, UR7, 0x3 ;  /* 0x0000000704057291 */ /* 0x000fe2000f8e18ff */
[----:B------:R-:W-:-:S04]  /*2ef0*/  LOP3.LUT R2, R12, UR6, RZ, 0x3c, !PT ;  /* 0x000000060c027c12 */ /* 0x000fc8000f8e3cff */
[----:B-1----:R-:W-:-:S04]  /*2f00*/  SHF.L.U32 R3, R2, 0x1f, RZ ;  /* 0x0000001f02037819 */ /* 0x002fc800000006ff */
[----:B------:R-:W1:Y:S02]  /*2f10*/  SYNCS.PHASECHK.TRANS64.TRYWAIT P0, [UR5], R3 ;  /* 0x00000003ff0075a7 */ /* 0x000e640008001105 */
[----:B-1----:R-:W-:Y:S05]  /*2f20*/  @!P0 BRA `(.L_x_48) ;  /* 0x00000074004c8947 */ /* 0x002fea0003800000 */
.L_x_161:
        /* <DEDUP_REMOVED lines=9> */
.L_x_163:
        /* <DEDUP_REMOVED lines=9> */
.L_x_165:
        /* <DEDUP_REMOVED lines=9> */
.L_x_167:
        /* <DEDUP_REMOVED lines=9> */
.L_x_169:
[----:B------:R-:W-:-:S04]  /*3170*/  UIADD3 UR4, UPT, UPT, UR4, 0x1, URZ ;  /* 0x0000000104047890 */ /* 0x000fc8000fffe0ff */
[----:B------:R-:W-:-:S04]  /*3180*/  UISETP.NE.AND UP0, UPT, UR4, 0x7, UPT ;  /* 0x000000070400788c */ /* 0x000fc8000bf05270 */
[----:B------:R-:W-:Y:S02]  /*3190*/  USEL UR5, URZ, 0x1, UP0 ;  /* 0x00000001ff057887 */ /* 0x000fe40008000000 */
[----:B------:R-:W-:-:S04]  /*31a0*/  USEL UR4, UR4, URZ, UP0 ;  /* 0x000000ff04047287 */ /* 0x000fc80008000000 */
[----:B------:R-:W-:Y:S01]  /*31b0*/  ULEA UR4, UR4, UR7, 0x3 ;  /* 0x0000000704047291 */ /* 0x000fe2000f8e18ff */
[----:B-1----:R-:W-:-:S04]  /*31c0*/  LOP3.LUT R3, R2, UR5, RZ, 0x3c, !PT ;  /* 0x0000000502037c12 */ /* 0x002fc8000f8e3cff */
[----:B------:R-:W-:Y:S01]  /*31d0*/  SHF.L.U32 R3, R3, 0x1f, RZ ;  /* 0x0000001f03037819 */ /* 0x000fe200000006ff */
[----:B------:R-:W-:-:S07]  /*31e0*/  IMAD.U32 R0, RZ, RZ, UR4 ;  /* 0x00000004ff007e24 */ /* 0x000fce000f8e00ff */
.L_x_53:
[----:B-1----:R1:W2:Y:S02]  /*31f0*/  SYNCS.PHASECHK.TRANS64.TRYWAIT P0, [R0+URZ], R3 ;  /* 0x00000003000075a7 */ /* 0x0022a400080011ff */
[----:B--2---:R-:W-:Y:S05]  /*3200*/  @!P0 NANOSLEEP.SYNCS 0x989680 ;  /* 0x009896800000895d */ /* 0x004fea0003900000 */
[----:B------:R-:W2:Y:S02]  /*3210*/  @!P0 SYNCS.PHASECHK.TRANS64 P0, [R0+URZ], R3 ;  /* 0x00000003000085a7 */ /* 0x000ea400080010ff */
[----:B--2---:R-:W-:Y:S05]  /*3220*/  @P0 EXIT ;  /* 0x000000000000094d */ /* 0x004fea0003800000 */
[----:B------:R-:W-:Y:S05]  /*3230*/  BRA `(.L_x_53) ;  /* 0xfffffffc00ec7947 */ /* 0x000fea000383ffff */
.L_x_22:
[----:B------:R-:W1:Y:S02]  /*3240*/  S2UR UR4, SR_CgaCtaId ;  /* 0x00000000000479c3 */ /* 0x000e640000008800 */
[----:B-1----:R-:W-:-:S04]  /*3250*/  UISETP.NE.AND UP0, UPT, UR4, URZ, UPT ;  /* 0x000000ff0400728c */ /* 0x002fc8000bf05270 */
[----:B------:R-:W-:-:S09]  /*3260*/  UISETP.NE.OR UP0, UPT, UR17, 0x1, UP0 ;  /* 0x000000011100788c */ /* 0x000fd20008705670 */
[----:B------:R-:W-:Y:S05]  /*3270*/  BRA.U UP0, `(.L_x_54) ;  /* 0x00000005004c7547 */ /* 0x000fea000b800000 */
[----:B------:R-:W1:Y:S01]  /*3280*/  S2UR UR5, SR_CgaCtaId ;  /* 0x00000000000579c3 */ /* 0x000e620000008800 */
[----:B------:R-:W-:Y:S01]  /*3290*/  UMOV UR4, 0x400 ;  /* 0x0000040000047882 */ /* 0x000fe20000000000 */
[----:B------:R-:W-:Y:S01]  /*32a0*/  ISETP.GE.U32.AND P2, PT, R0, 0x8, PT ;  /* 0x000000080000780c */ /* 0x000fe20003f46070 */
[----:B------:R-:W-:Y:S01]  /*32b0*/  IMAD.MOV.U32 R12, RZ, RZ, 0x1 ;  /* 0x00000001ff0c7424 */ /* 0x000fe200078e00ff */
[----:B------:R-:W-:Y:S02]  /*32c0*/  CS2R R10, SRZ ;  /* 0x00000000000a7805 */ /* 0x000fe4000001ff00 */
[----:B------:R-:W-:Y:S01]  /*32d0*/  CS2R R8, SRZ ;  /* 0x0000000000087805 */ /* 0x000fe2000001ff00 */
[----:B-1----:R-:W-:-:S03]  /*32e0*/  ULEA UR6, UR5, UR4, 0x18 ;  /* 0x0000000405067291 */ /* 0x002fc6000f8ec0ff */
[----:B------:R-:W-:-:S09]  /*32f0*/  UMOV UR5, URZ ;  /* 0x000000ff00057c82 */ /* 0x000fd20008000000 */
.L_x_58:
[----:B------:R-:W-:Y:S02]  /*3300*/  LEA R2, R8, UR6, 0x3 ;  /* 0x0000000608027c11 */ /* 0x000fe4000f8e18ff */
[----:B------:R-:W-:-:S03]  /*3310*/  SHF.L.U32 R5, R9, 0x1f, RZ ;  /* 0x0000001f09057819 */ /* 0x000fc600000006ff */
[----:B------:R-:W-:Y:S01]  /*3320*/  VIADD R4, R2, 0x110 ;  /* 0x0000011002047836 */ /* 0x000fe20000000000 */
[----:B------:R-:W1:Y:S02]  /*3330*/  SYNCS.PHASECHK.TRANS64.TRYWAIT P0, [R2+URZ+0x100], R5 ;  /* 0x00010005020075a7 */ /* 0x000e6400080011ff */
[----:B-1----:R-:W-:Y:S05]  /*3340*/  @!P0 BRA `(.L_x_55) ;  /* 0x0000007000bc8947 */ /* 0x002fea0003800000 */
.L_x_170:
[----:B------:R-:W-:Y:S01]  /*3350*/  ULEA UR4, UR5, UR6, 0x3 ;  /* 0x0000000605047291 */ /* 0x000fe2000f8e18ff */
[----:B------:R-:W-:Y:S02]  /*3360*/  PRMT R4, RZ, 0x654, R4 ;  /* 0x00000654ff047816 */ /* 0x000fe40000000004 */
[----:B-1----:R-:W-:Y:S01]  /*3370*/  SHF.L.U32 R5, R12, 0x1f, RZ ;  /* 0x0000001f0c057819 */ /* 0x002fe200000006ff */
[----:B------:R-:W-:Y:S01]  /*3380*/  UIADD3 UR7, UPT, UPT, UR4, 0xc0, URZ ;  /* 0x000000c004077890 */ /* 0x000fe2000fffe0ff */
[----:B------:R1:W-:Y:S05]  /*3390*/  SYNCS.ARRIVE.TRANS64.RED.A1T0 RZ, [R4+URZ], RZ ;  /* 0x000000ff04ff79a7 */ /* 0x0003ea00081004ff */
[----:B------:R-:W-:Y:S01]  /*33a0*/  IMAD.U32 R7, RZ, RZ, UR7 ;  /* 0x00000007ff077e24 */ /* 0x000fe2000f8e00ff */
[----:B------:R-:W2:Y:S04]  /*33b0*/  SYNCS.PHASECHK.TRANS64.TRYWAIT P0, [UR4+0xd0], R5 ;  /* 0x0000d005ff0075a7 */ /* 0x000ea80008001104 */
[----:B------:R-:W-:Y:S01]  /*33c0*/  PRMT R6, R0, 0x654, R7 ;  /* 0x0000065400067816 */ /* 0x000fe20000000007 */
[----:B-1----:R-:W-:Y:S01]  /*33d0*/  @!P2 IMAD.MOV.U32 R4, RZ, RZ, 0x10 ;  /* 0x00000010ff04a424 */ /* 0x002fe200078e00ff */
[----:B--2---:R-:W-:Y:S06]  /*33e0*/  @!P0 BRA `(.L_x_56) ;  /* 0x0000007000a88947 */ /* 0x004fec0003800000 */
.L_x_172:
[----:B------:R-:W-:Y:S01]  /*33f0*/  ULEA UR8, UR5, UR6, 0x4 ;  /* 0x0000000605087291 */ /* 0x000fe2000f8e20ff */
[----:B------:R-:W-:Y:S01]  /*3400*/  SEL R3, R6, R3, !P2 ;  /* 0x0000000306037207 */ /* 0x000fe20005000000 */
[----:B------:R-:W-:Y:S01]  /*3410*/  UIADD3 UR9, UPT, UPT, UR4, 0xc0, URZ ;  /* 0x000000c004097890 */ /* 0x000fe2000fffe0ff */
[----:B-1----:R-:W-:Y:S01]  /*3420*/  LEA R2, R11, UR6, 0x3 ;  /* 0x000000060b027c11 */ /* 0x002fe2000f8e18ff */
[----:B------:R-:W-:Y:S01]  /*3430*/  UIADD3 UR8, UPT, UPT, UR8, 0x130, URZ ;  /* 0x0000013008087890 */ /* 0x000fe2000fffe0ff */
[----:B------:R-:W-:Y:S01]  /*3440*/  SHF.L.U32 R5, R10, 0x1f, RZ ;  /* 0x0000001f0a057819 */ /* 0x000fe200000006ff */
[----:B------:R1:W-:Y:S01]  /*3450*/  @!P2 SYNCS.ARRIVE.TRANS64.RED RZ, [R3+URZ], R4 ;  /* 0x0000000403ffa9a7 */ /* 0x0003e200080004ff */
[----:B------:R-:W-:Y:S01]  /*3460*/  UIADD3 UR4, UPT, UPT, UR5, 0x1, URZ ;  /* 0x0000000105047890 */ /* 0x000fe2000fffe0ff */
[----:B------:R-:W-:-:S03]  /*3470*/  VIADD R8, R8, 0x1 ;  /* 0x0000000108087836 */ /* 0x000fc60000000000 */
[----:B------:R-:W-:Y:S02]  /*3480*/  UISETP.NE.AND UP0, UPT, UR4, 0x2, UPT ;  /* 0x000000020400788c */ /* 0x000fe4000bf05270 */
[----:B------:R-:W-:Y:S06]  /*3490*/  UGETNEXTWORKID.BROADCAST [UR8], [UR9] ;  /* 0x00000000080073ca */ /* 0x000fec0008000100 */
[----:B------:R-:W-:Y:S01]  /*34a0*/  USEL UR7, URZ, 0x1, UP0 ;  /* 0x00000001ff077887 */ /* 0x000fe20008000000 */
[----:B------:R-:W-:Y:S01]  /*34b0*/  ISETP.NE.AND P0, PT, R8, 0x2, PT ;  /* 0x000000020800780c */ /* 0x000fe20003f05270 */
[----:B------:R-:W-:Y:S01]  /*34c0*/  USEL UR5, UR4, URZ, UP0 ;  /* 0x000000ff04057287 */ /* 0x000fe20008000000 */
[----:B------:R-:W2:Y:S03]  /*34d0*/  SYNCS.PHASECHK.TRANS64.TRYWAIT P1, [R2+URZ+0xc0], R5 ;  /* 0x0000c005020075a7 */ /* 0x000ea600080211ff */
[----:B------:R-:W-:Y:S01]  /*34e0*/  LOP3.LUT R12, R12, UR7, RZ, 0x3c, !PT ;  /* 0x000000070c0c7c12 */ /* 0x000fe2000f8e3cff */
[----:B-12---:R-:W-:Y:S07]  /*34f0*/  @!P1 BRA `(.L_x_57) ;  /* 0x00000070007c9947 */ /* 0x006fee0003800000 */
.L_x_173:
[C---:B------:R-:W-:Y:S01]  /*3500*/  LEA R4, R11.reuse, UR6, 0x4 ;  /* 0x000000060b047c11 */ /* 0x040fe2000f8e20ff */
[----:B-1----:R-:W-:Y:S01]  /*3510*/  VIADD R2, R2, 0xd0 ;  /* 0x000000d002027836 */ /* 0x002fe20000000000 */
[----:B------:R-:W-:Y:S01]  /*3520*/  SEL R8, R8, RZ, P0 ;  /* 0x000000ff08087207 */ /* 0x000fe20000000000 */
[----:B------:R-:W-:-:S03]  /*3530*/  VIADD R11, R11, 0x1 ;  /* 0x000000010b0b7836 */ /* 0x000fc60000000000 */
[----:B------:R-:W1:Y:S01]  /*3540*/  LDS.128 R4, [R4+0x130] ;  /* 0x0001300004047984 */ /* 0x000e620000000c00 */
[----:B------:R-:W-:Y:S02]  /*3550*/  PRMT R2, RZ, 0x654, R2 ;  /* 0x00000654ff027816 */ /* 0x000fe40000000002 */
[C---:B------:R-:W-:Y:S01]  /*3560*/  ISETP.NE.AND P1, PT, R11.reuse, 0x2, PT ;  /* 0x000000020b00780c */ /* 0x040fe20003f25270 */
[----:B------:R-:W-:Y:S01]  /*3570*/  @!PT LDS RZ, [RZ] ;  /* 0x00000000fffff984 */ /* 0x000fe20000000800 */
[----:B------:R-:W-:Y:S01]  /*3580*/  @!PT LDS RZ, [RZ] ;  /* 0x00000000fffff984 */ /* 0x000fe20000000800 */
[----:B------:R-:W-:Y:S01]  /*3590*/  @!PT LDS RZ, [RZ] ;  /* 0x00000000fffff984 */ /* 0x000fe20000000800 */
[----:B------:R-:W-:Y:S01]  /*35a0*/  @!PT LDS RZ, [RZ] ;  /* 0x00000000fffff984 */ /* 0x000fe20000000800 */
[----:B------:R2:W-:Y:S06]  /*35b0*/  MEMBAR.ALL.CTA ;  /* 0x0000000000007992 */ /* 0x0005ec0000008000 */
[----:B--2---:R-:W2:Y:S01]  /*35c0*/  FENCE.VIEW.ASYNC.S ;  /* 0x00000000000073c6 */ /* 0x004ea20000000000 */
[----:B------:R-:W-:Y:S01]  /*35d0*/  SEL R11, R11, RZ, P1 ;  /* 0x000000ff0b0b7207 */ /* 0x000fe20000800000 */
[----:B--2---:R2:W-:Y:S01]  /*35e0*/  SYNCS.ARRIVE.TRANS64.RED.A1T0 RZ, [R2+URZ], RZ ;  /* 0x000000ff02ff79a7 */ /* 0x0045e200081004ff */
[----:B-1----:R-:W-:-:S02]  /*35f0*/  LOP3.LUT P3, RZ, R6, 0x1, RZ, 0xc0, !PT ;  /* 0x0000000106ff7812 */ /* 0x002fc4000786c0ff */
[----:B------:R-:W-:-:S04]  /*3600*/  SEL R5, RZ, 0x1, P1 ;  /* 0x00000001ff057807 */ /* 0x000fc80000800000 */
[----:B------:R-:W-:Y:S02]  /*3610*/  LOP3.LUT R10, R10, R5, RZ, 0x3c, !PT ;  /* 0x000000050a0a7212 */ /* 0x000fe400078e3cff */
[----:B--2---:R-:W-:-:S04]  /*3620*/  SEL R2, RZ, 0x1, P0 ;  /* 0x00000001ff027807 */ /* 0x004fc80000000000 */
[----:B------:R-:W-:Y:S01]  /*3630*/  LOP3.LUT R9, R9, R2, RZ, 0x3c, !PT ;  /* 0x0000000209097212 */ /* 0x000fe200078e3cff */
[----:B------:R-:W-:Y:S06]  /*3640*/  @P3 BRA `(.L_x_58) ;  /* 0xfffffffc002c3947 */ /* 0x000fec000383ffff */
[----:B------:R-:W-:Y:S01]  /*3650*/  ULEA UR4, UR5, UR6, 0x3 ;  /* 0x0000000605047291 */ /* 0x000fe2000f8e18ff */
[----:B------:R-:W-:-:S08]  /*3660*/  SHF.L.U32 R3, R12, 0x1f, RZ ;  /* 0x0000001f0c037819 */ /* 0x000fd000000006ff */
[----:B------:R-:W1:Y:S02]  /*3670*/  SYNCS.PHASECHK.TRANS64 P0, [UR4+0xd0], R3 ;  /* 0x0000d003ff0075a7 */ /* 0x000e640008001004 */
[----:B-1----:R-:W-:Y:S05]  /*3680*/  @P0 BRA `(.L_x_59) ;  /* 0x0000000000080947 */ /* 0x002fea0003800000 */
[----:B------:R-:W1:Y:S02]  /*3690*/  SYNCS.PHASECHK.TRANS64.TRYWAIT P0, [UR4+0xd0], R3 ;  /* 0x0000d003ff0075a7 */ /* 0x000e640008001104 */
[----:B-1----:R-:W-:Y:S05]  /*36a0*/  @!P0 BRA `(.L_x_60) ;  /* 0x0000007000248947 */ /* 0x002fea0003800000 */
.L_x_59:
[----:B------:R-:W-:-:S04]  /*36b0*/  UIADD3 UR7, UPT, UPT, UR5, 0x1, URZ ;  /* 0x0000000105077890 */ /* 0x000fc8000fffe0ff */
[----:B------:R-:W-:-:S04]  /*36c0*/  UISETP.NE.AND UP0, UPT, UR7, 0x2, UPT ;  /* 0x000000020700788c */ /* 0x000fc8000bf05270 */
[----:B------:R-:W-:Y:S02]  /*36d0*/  USEL UR8, URZ, 0x1, UP0 ;  /* 0x00000001ff087887 */ /* 0x000fe40008000000 */
[----:B------:R-:W-:-:S04]  /*36e0*/  USEL UR7, UR7, URZ, UP0 ;  /* 0x000000ff07077287 */ /* 0x000fc80008000000 */
[----:B------:R-:W-:Y:S01]  /*36f0*/  ULEA UR7, UR7, UR6, 0x3 ;  /* 0x0000000607077291 */ /* 0x000fe2000f8e18ff */
[----:B-1----:R-:W-:-:S04]  /*3700*/  LOP3.LUT R3, R12, UR8, RZ, 0x3c, !PT ;  /* 0x000000080c037c12 */ /* 0x002fc8000f8e3cff */
[----:B------:R-:W-:-:S04]  /*3710*/  SHF.L.U32 R0, R3, 0x1f, RZ ;  /* 0x0000001f03007819 */ /* 0x000fc800000006ff */
[----:B------:R-:W1:Y:S02]  /*3720*/  SYNCS.PHASECHK.TRANS64 P0, [UR7+0xd0], R0 ;  /* 0x0000d000ff0075a7 */ /* 0x000e640008001007 */
[----:B-1----:R-:W-:Y:S05]  /*3730*/  @P0 EXIT ;  /* 0x000000000000094d */ /* 0x002fea0003800000 */
[----:B------:R-:W-:Y:S02]  /*3740*/  SHF.L.U32 R3, R3, 0x1f, RZ ;  /* 0x0000001f03037819 */ /* 0x000fe400000006ff */
[----:B------:R-:W-:-:S07]  /*3750*/  MOV R0, UR7 ;  /* 0x0000000700007c02 */ /* 0x000fce0008000f00 */
.L_x_61:
[----:B-1----:R1:W2:Y:S02]  /*3760*/  SYNCS.PHASECHK.TRANS64.TRYWAIT P0, [R0+URZ+0xd0], R3 ;  /* 0x0000d003000075a7 */ /* 0x0022a400080011ff */
[----:B--2---:R-:W-:Y:S05]  /*3770*/  @!P0 NANOSLEEP.SYNCS 0x989680 ;  /* 0x009896800000895d */ /* 0x004fea0003900000 */
[----:B------:R-:W2:Y:S02]  /*3780*/  @!P0 SYNCS.PHASECHK.TRANS64 P0, [R0+URZ+0xd0], R3 ;  /* 0x0000d003000085a7 */ /* 0x000ea400080010ff */
[----:B--2---:R-:W-:Y:S05]  /*3790*/  @P0 EXIT ;  /* 0x000000000000094d */ /* 0x004fea0003800000 */
[----:B------:R-:W-:Y:S05]  /*37a0*/  BRA `(.L_x_61) ;  /* 0xfffffffc00ec7947 */ /* 0x000fea000383ffff */
.L_x_54:
[----:B------:R-:W-:Y:S05]  /*37b0*/  BRA.U UP5, `(.L_x_62) ;  /* 0x0000001505407547 */ /* 0x000fea000b800000 */
[----:B------:R-:W1:Y:S01]  /*37c0*/  S2UR UR7, SR_CgaCtaId ;  /* 0x00000000000779c3 */ /* 0x000e620000008800 */
[----:B------:R-:W-:Y:S01]  /*37d0*/  UMOV UR4, 0x40 ;  /* 0x0000004000047882 */ /* 0x000fe20000000000 */
[----:B------:R-:W-:Y:S01]  /*37e0*/  NOP ;  /* 0x0000000000007918 */ /* 0x000fe20000000000 */
[----:B------:R-:W-:Y:S01]  /*37f0*/  UMOV UR6, 0x400 ;  /* 0x0000040000067882 */ /* 0x000fe20000000000 */
[----:B-1----:R-:W-:Y:S02]  /*3800*/  ULEA UR5, UR7, UR4, 0x18 ;  /* 0x0000000407057291 */ /* 0x002fe4000f8ec0ff */
[----:B------:R-:W-:-:S07]  /*3810*/  ULEA UR6, UR7, UR6, 0x18 ;  /* 0x0000000607067291 */ /* 0x000fce000f8ec0ff */
[----:B------:R-:W1:Y:S02]  /*3820*/  LDS.U8 R0, [UR5+0x1c] ;  /* 0x00001c05ff007984 */ /* 0x000e640008000000 */
[----:B-1----:R-:W-:-:S13]  /*3830*/  ISETP.NE.AND P0, PT, R0, RZ, PT ;  /* 0x000000ff0000720c */ /* 0x002fda0003f05270 */
[----:B------:R-:W-:Y:S05]  /*3840*/  @P0 BRA `(.L_x_63) ;  /* 0x0000000400080947 */ /* 0x000fea0003800000 */
[----:B------:R-:W-:Y:S02]  /*3850*/  UISETP.NE.U32.AND UP1, UPT, UR61, 0x1, UPT ;  /* 0x000000013d00788c */ /* 0x000fe4000bf25070 */
[----:B------:R-:W-:-:S07]  /*3860*/  UIADD3 UR7, UPT, UPT, UR5, 0x8, URZ ;  /* 0x0000000805077890 */ /* 0x000fce000fffe0ff */
[----:B------:R-:W-:Y:S05]  /*3870*/  BRA.U !UP1, `(.L_x_64) ;  /* 0x00000001099c7547 */ /* 0x000fea000b800000 */
[----:B------:R-:W-:Y:S01]  /*3880*/  ELECT P0, URZ, PT ;  /* 0x0000000000ff782f */ /* 0x000fe20003800000 */
[----:B------:R-:W-:-:S12]  /*3890*/  BSSY B0, `(.L_x_64) ;  /* 0x0000025000007945 */ /* 0x000fd80003800000 */
[----:B------:R-:W-:Y:S05]  /*38a0*/  @!P0 BRA `(.L_x_65) ;  /* 0x00000000008c8947 */ /* 0x000fea0003800000 */
[----:B------:R-:W-:-:S05]  /*38b0*/  UMOV UR4, 0x10 ;  /* 0x0000001000047882 */ /* 0x000fca0000000000 */
[----:B------:R-:W-:Y:S04]  /*38c0*/  DEPBAR.LE SB1, 0x36 ;  /* 0x00009d800000791a */ /* 0x000fe80000000000 */
[----:B------:R-:W1:Y:S02]  /*38d0*/  UTCATOMSWS.2CTA.FIND_AND_SET.ALIGN UP0, UR4, UR4 ;  /* 0x00000004000475e3 */ /* 0x000e640008200800 */
[----:B-1----:R-:W-:Y:S01]  /*38e0*/  MOV R11, UR4 ;  /* 0x00000004000b7c02 */ /* 0x002fe20008000f00 */
[----:B------:R-:W-:Y:S06]  /*38f0*/  BRA.U UP0, `(.L_x_66) ;  /* 0x0000000100187547 */ /* 0x000fec000b800000 */
.L_x_67:
[----:B------:R-:W-:Y:S05]  /*3900*/  NANOSLEEP 0x64 ;  /* 0x000000640000795d */ /* 0x000fea0003800000 */
[----:B------:R-:W-:-:S05]  /*3910*/  UMOV UR4, 0x10 ;  /* 0x0000001000047882 */ /* 0x000fca0000000000 */
[----:B------:R-:W-:Y:S04]  /*3920*/  DEPBAR.LE SB1, 0x36 ;  /* 0x00009d800000791a */ /* 0x000fe80000000000 */
[----:B------:R-:W1:Y:S02]  /*3930*/  UTCATOMSWS.2CTA.FIND_AND_SET.ALIGN UP0, UR4, UR4 ;  /* 0x00000004000475e3 */ /* 0x000e640008200800 */
[----:B-1----:R-:W-:Y:S01]  /*3940*/  MOV R11, UR4 ;  /* 0x00000004000b7c02 */ /* 0x002fe20008000f00 */
[----:B------:R-:W-:Y:S05]  /*3950*/  BRA.U !UP0, `(.L_x_67) ;  /* 0xfffffffd08e87547 */ /* 0x000fea000b83ffff */
.L_x_66:
[----:B------:R-:W1:Y:S01]  /*3960*/  LDS R7, [UR5+0x10] ;  /* 0x00001005ff077984 */ /* 0x000e620008000800 */
[----:B------:R-:W-:Y:S01]  /*3970*/  IMAD.U32 R5, RZ, RZ, UR6 ;  /* 0x00000006ff057e24 */ /* 0x000fe2000f8e00ff */
[----:B------:R-:W-:-:S03]  /*3980*/  MOV R4, UR60 ;  /* 0x0000003c00047c02 */ /* 0x000fc60008000f00 */
[----:B------:R-:W-:Y:S01]  /*3990*/  VIADD R5, R5, 0x150 ;  /* 0x0000015005057836 */ /* 0x000fe20000000000 */
[----:B-1----:R-:W-:-:S04]  /*39a0*/  SHF.L.U32 R7, R7, 0x1f, RZ ;  /* 0x0000001f07077819 */ /* 0x002fc800000006ff */
[----:B------:R-:W1:Y:S02]  /*39b0*/  SYNCS.PHASECHK.TRANS64.TRYWAIT P0, [UR5+0x8], R7 ;  /* 0x00000807ff0075a7 */ /* 0x000e640008001105 */
[----:B-1----:R-:W-:Y:S05]  /*39c0*/  @P0 BRA `(.L_x_68) ;  /* 0x0000000000080947 */ /* 0x002fea0003800000 */
[----:B------:R-:W1:Y:S02]  /*39d0*/  SYNCS.PHASECHK.TRANS64.TRYWAIT P0, [UR5+0x8], R7 ;  /* 0x00000807ff0075a7 */ /* 0x000e640008001105 */
[----:B-1----:R-:W-:Y:S05]  /*39e0*/  @!P0 BRA `(.L_x_69) ;  /* 0x0000006c006c8947 */ /* 0x002fea0003800000 */
.L_x_68:
[----:B-1----:R-:W-:Y:S01]  /*39f0*/  HFMA2 R0, -RZ, RZ, 0, 5.9604644775390625e-08 ;  /* 0x00000001ff007431 */ /* 0x002fe200000001ff */
[----:B------:R-:W-:Y:S01]  /*3a00*/  UPRMT UR4, UR60, 0x654, UR7 ;  /* 0x000006543c047896 */ /* 0x000fe20008000007 */
[----:B------:R-:W-:Y:S01]  /*3a10*/  IMAD.MOV.U32 R8, RZ, RZ, 0xffff ;  /* 0x0000ffffff087424 */ /* 0x000fe200078e00ff */
[----:B------:R-:W-:Y:S01]  /*3a20*/  PRMT R4, R4, 0x654, R5 ;  /* 0x0000065404047816 */ /* 0x000fe20000000005 */
[----:B------:R-:W-:Y:S02]  /*3a30*/  IMAD.MOV.U32 R6, RZ, RZ, 0x4 ;  /* 0x00000004ff067424 */ /* 0x000fe400078e00ff */
[----:B------:R-:W-:Y:S01]  /*3a40*/  IMAD.SHL.U32 R9, R11, 0x20, RZ ;  /* 0x000000200b097824 */ /* 0x000fe200078e00ff */
[----:B------:R-:W-:Y:S02]  /*3a50*/  MOV R5, UR4 ;  /* 0x0000000400057c02 */ /* 0x000fe40008000f00 */
[-C--:B------:R-:W-:Y:S01]  /*3a60*/  SHF.L.U32 R8, R8, R11.reuse, RZ ;  /* 0x0000000b08087219 */ /* 0x080fe200000006ff */
[----:B------:R1:W-:Y:S01]  /*3a70*/  SYNCS.ARRIVE.TRANS64.RED RZ, [UR4], R6 ;  /* 0x00000006ffff79a7 */ /* 0x0003e20008000404 */
[----:B------:R-:W-:Y:S01]  /*3a80*/  SHF.L.U32 R7, R0, R11, RZ ;  /* 0x0000000b00077219 */ /* 0x000fe200000006ff */
[----:B------:R1:W-:Y:S04]  /*3a90*/  STS [UR6+0x150], R9 ;  /* 0x00015009ff007988 */ /* 0x0003e80008000806 */
[----:B------:R1:W-:Y:S04]  /*3aa0*/  STAS [R4.64], R11 ;  /* 0x0000000b04007dbd */ /* 0x0003e8000c0008ff */
[----:B------:R1:W-:Y:S04]  /*3ab0*/  ATOMS.OR RZ, [UR5+0x14], R8 ;  /* 0x00001408ffff798c */ /* 0x0003e8000b000005 */
[----:B------:R1:W-:Y:S04]  /*3ac0*/  ATOMS.OR RZ, [UR5+0x18], R7 ;  /* 0x00001807ffff798c */ /* 0x0003e8000b000005 */
[----:B------:R1:W-:Y:S02]  /*3ad0*/  ATOMS.XOR RZ, [UR5+0x10], R0 ;  /* 0x00001000ffff798c */ /* 0x0003e4000b800005 */
.L_x_65:
[----:B------:R-:W-:Y:S05]  /*3ae0*/  BSYNC B0 ;  /* 0x0000000000007941 */ /* 0x000fea0003800000 */
.L_x_64:
[----:B------:R-:W-:Y:S05]  /*3af0*/  BRA.U UP1, `(.L_x_70) ;  /* 0x00000001016c7547 */ /* 0x000fea000b800000 */
[----:B------:R-:W-:-:S03]  /*3b00*/  UMOV UR4, 0xffffffff ;  /* 0xffffffff00047882 */ /* 0x000fc60000000000 */
[----:B------:R-:W-:Y:S05]  /*3b10*/  BRA.DIV UR4, `(.L_x_71) ;  /* 0x0000006e04387947 */ /* 0x000fea000b800000 */
[----:B------:R-:W-:-:S13]  /*3b20*/  ELECT P0, URZ, PT ;  /* 0x0000000000ff782f */ /* 0x000fda0003800000 */
.L_x_177:
[----:B------:R-:W-:Y:S05]  /*3b30*/  @!P0 BRA `(.L_x_70) ;  /* 0x00000000005c8947 */ /* 0x000fea0003800000 */
[----:B-1----:R-:W1:Y:S02]  /*3b40*/  LDS R5, [UR5+0x10] ;  /* 0x00001005ff057984 */ /* 0x002e640008000800 */
[----:B-1----:R-:W-:-:S04]  /*3b50*/  SHF.L.U32 R5, R5, 0x1f, RZ ;  /* 0x0000001f05057819 */ /* 0x002fc800000006ff */
[----:B------:R-:W1:Y:S02]  /*3b60*/  SYNCS.PHASECHK.TRANS64.TRYWAIT P0, [UR5+0x8], R5 ;  /* 0x00000805ff0075a7 */ /* 0x000e640008001105 */
[----:B-1----:R-:W-:Y:S05]  /*3b70*/  @P0 BRA `(.L_x_72) ;  /* 0x0000000000080947 */ /* 0x002fea0003800000 */
[----:B------:R-:W1:Y:S02]  /*3b80*/  SYNCS.PHASECHK.TRANS64.TRYWAIT P0, [UR5+0x8], R5 ;  /* 0x00000805ff0075a7 */ /* 0x000e640008001105 */
[----:B-1----:R-:W-:Y:S05]  /*3b90*/  @!P0 BRA `(.L_x_73) ;  /* 0x0000006c003c8947 */ /* 0x002fea0003800000 */
.L_x_72:
[----:B------:R-:W2:Y:S01]  /*3ba0*/  LDS R7, [UR6+0x150] ;  /* 0x00015006ff077984 */ /* 0x000ea20008000800 */
[----:B-1----:R-:W-:Y:S02]  /*3bb0*/  HFMA2 R0, -RZ, RZ, 0, 5.9604644775390625e-08 ;  /* 0x00000001ff007431 */ /* 0x002fe400000001ff */
[----:B------:R-:W-:Y:S01]  /*3bc0*/  IMAD.MOV.U32 R4, RZ, RZ, 0xffff ;  /* 0x0000ffffff047424 */ /* 0x000fe200078e00ff */
[----:B------:R-:W-:Y:S01]  /*3bd0*/  UPRMT UR4, UR60, 0x654, UR7 ;  /* 0x000006543c047896 */ /* 0x000fe20008000007 */
[----:B--2---:R-:W-:-:S03]  /*3be0*/  IMAD.SHL.U32 R5, R7, 0x20, RZ ;  /* 0x0000002007057824 */ /* 0x004fc600078e00ff */
[-C--:B------:R-:W-:Y:S02]  /*3bf0*/  SHF.L.U32 R4, R4, R7.reuse, RZ ;  /* 0x0000000704047219 */ /* 0x080fe400000006ff */
[----:B------:R-:W-:Y:S01]  /*3c00*/  SHF.L.U32 R7, R0, R7, RZ ;  /* 0x0000000700077219 */ /* 0x000fe200000006ff */
[----:B------:R2:W-:Y:S04]  /*3c10*/  STS [UR6+0x150], R5 ;  /* 0x00015005ff007988 */ /* 0x0005e80008000806 */
[----:B------:R2:W-:Y:S04]  /*3c20*/  ATOMS.OR RZ, [UR5+0x14], R4 ;  /* 0x00001404ffff798c */ /* 0x0005e8000b000005 */
[----:B------:R2:W-:Y:S01]  /*3c30*/  ATOMS.OR RZ, [UR5+0x18], R7 ;  /* 0x00001807ffff798c */ /* 0x0005e2000b000005 */
[----:B------:R-:W-:Y:S03]  /*3c40*/  SYNCS.ARRIVE.TRANS64.RED.A1T0 RZ, [UR4], RZ ;  /* 0x000000ffffff79a7 */ /* 0x000fe60008100404 */
[----:B------:R2:W-:Y:S01]  /*3c50*/  ATOMS.XOR RZ, [UR5+0x10], R0 ;  /* 0x00001000ffff798c */ /* 0x0005e2000b800005 */
[----:B------:R-:W-:Y:S05]  /*3c60*/  BRA `(.L_x_70) ;  /* 0x0000000000107947 */ /* 0x000fea0003800000 */
.L_x_63:
[----:B------:R-:W-:Y:S02]  /*3c70*/  MOV R0, 0xffffffff ;  /* 0xffffffff00007802 */ /* 0x000fe40000000f00 */
[----:B------:R-:W-:-:S03]  /*3c80*/  MOV R4, 0x3cb0 ;  /* 0x00003cb000047802 */ /* 0x000fc60000000f00 */
[----:B------:R1:W-:Y:S04]  /*3c90*/  STS [UR6+0x150], R0 ;  /* 0x00015000ff007988 */ /* 0x0003e80008000806 */
[----:B-1---5:R-:W-:Y:S05]  /*3ca0*/  CALL.REL.NOINC `($__internal_1_$__cuda_sm10x_tcgen05_guardrail_trap_phase_invalid_during_alloc) ;  /* 0x0000007000e07944 */ /* 0x022fea0003c00000 */
.L_x_70:
[----:B------:R-:W-:Y:S05]  /*3cb0*/  WARPSYNC.ALL ;  /* 0x0000000000007948 */ /* 0x000fea0003800000 */
[----:B------:R-:W3:Y:S01]  /*3cc0*/  S2UR UR4, SR_CgaCtaId ;  /* 0x00000000000479c3 */ /* 0x000ee20000008800 */
[----:B------:R-:W-:Y:S01]  /*3cd0*/  UMOV UR31, 0x400 ;  /* 0x00000400001f7882 */ /* 0x000fe20000000000 */
[----:B------:R-:W-:-:S06]  /*3ce0*/  NOP ;  /* 0x0000000000007918 */ /* 0x000fcc0000000000 */
[----:B------:R-:W-:Y:S06]  /*3cf0*/  BAR.ARV 0x6, 0xa0 ;  /* 0x0182800000007b1d */ /* 0x000fec0000002000 */
[----:B------:R-:W4:Y:S01]  /*3d00*/  LDCU UR11, c[0x0][0x38c] ;  /* 0x00007180ff0b77ac */ /* 0x000f220008000800 */
[----:B------:R-:W-:Y:S01]  /*3d10*/  LOP3.LUT R3, R3, 0xffff, RZ, 0xc0, !PT ;  /* 0x0000ffff03037812 */ /* 0x000fe200078ec0ff */
[----:B-1----:R-:W-:Y:S01]  /*3d20*/  IMAD.MOV.U32 R9, RZ, RZ, 0x1 ;  /* 0x00000001ff097424 */ /* 0x002fe200078e00ff */
[----:B------:R-:W-:Y:S01]  /*3d30*/  LOP3.LUT R2, R2, 0xffff, RZ, 0xc0, !PT ;  /* 0x0000ffff02027812 */ /* 0x000fe200078ec0ff */
[----:B------:R-:W-:Y:S01]  /*3d40*/  IMAD.MOV.U32 R8, RZ, RZ, RZ ;  /* 0x000000ffff087224 */ /* 0x000fe200078e00ff */
[----:B------:R-:W-:Y:S01]  /*3d50*/  R2UR UR50, R3 ;  /* 0x00000000033272ca */ /* 0x000fe200000e0000 */
[----:B------:R-:W-:Y:S01]  /*3d60*/  UMOV UR55, URZ ;  /* 0x000000ff00377c82 */ /* 0x000fe20008000000 */
[----:B------:R-:W-:-:S02]  /*3d70*/  R2UR UR58, R2 ;  /* 0x00000000023a72ca */ /* 0x000fc400000e0000 */
[----:B------:R-:W-:Y:S01]  /*3d80*/  CS2R R2, SRZ ;  /* 0x0000000000027805 */ /* 0x000fe2000001ff00 */
[----:B------:R-:W-:Y:S01]  /*3d90*/  UMOV UR28, URZ ;  /* 0x000000ff001c7c82 */ /* 0x000fe20008000000 */
[----:B---3--:R-:W-:Y:S01]  /*3da0*/  ULEA UR31, UR4, UR31, 0x18 ;  /* 0x0000001f041f7291 */ /* 0x008fe2000f8ec0ff */
[----:B------:R-:W-:Y:S01]  /*3db0*/  UMOV UR27, URZ ;  /* 0x000000ff001b7c82 */ /* 0x000fe20008000000 */
[----:B------:R-:W-:Y:S02]  /*3dc0*/  UISETP.NE.AND UP2, UPT, UR61, URZ, UPT ;  /* 0x000000ff3d00728c */ /* 0x000fe4000bf45270 */
[----:B------:R-:W-:Y:S02]  /*3dd0*/  UIADD3 UR6, UPT, UPT, UR31, 0x8400, URZ ;  /* 0x000084001f067890 */ /* 0x000fe4000fffe0ff */
[----:B------:R-:W-:-:S03]  /*3de0*/  UIADD3 UR5, UPT, UPT, UR31, 0x24400, URZ ;  /* 0x000244001f057890 */ /* 0x000fc6000fffe0ff */
[----:B--2---:R-:W1:Y:S01]  /*3df0*/  LDS R0, [UR31+0x150] ;  /* 0x0001501fff007984 */ /* 0x004e620008000800 */
[----:B------:R-:W-:Y:S02]  /*3e00*/  UIADD3 UR4, UPT, UPT, UR31, 0x32400, URZ ;  /* 0x000324001f047890 */ /* 0x000fe4000fffe0ff */
[----:B------:R-:W-:Y:S02]  /*3e10*/  UIADD3 UR7, UPT, UPT, UR31, 0x33200, URZ ;  /* 0x000332001f077890 */ /* 0x000fe4000fffe0ff */
[----:B----4-:R-:W-:Y:S02]  /*3e20*/  UIADD3 UR11, UPT, UPT, UR11, 0x7f, URZ ;  /* 0x0000007f0b0b7890 */ /* 0x010fe4000fffe0ff */
[----:B------:R-:W-:Y:S02]  /*3e30*/  USHF.R.U32.HI UR10, URZ, 0x4, UR6 ;  /* 0x00000004ff0a7899 */ /* 0x000fe40008011606 */
[----:B------:R-:W-:Y:S02]  /*3e40*/  USHF.R.U32.HI UR8, URZ, 0x4, UR5 ;  /* 0x00000004ff087899 */ /* 0x000fe40008011605 */
[----:B------:R-:W-:-:S02]  /*3e50*/  USHF.R.U32.HI UR6, URZ, 0x4, UR4 ;  /* 0x00000004ff067899 */ /* 0x000fc40008011604 */
[----:B------:R-:W-:Y:S02]  /*3e60*/  USHF.R.U32.HI UR5, URZ, 0x4, UR7 ;  /* 0x00000004ff057899 */ /* 0x000fe40008011607 */
[----:B------:R-:W-:Y:S02]  /*3e70*/  USHF.R.S32.HI UR9, URZ, 0x1f, UR11 ;  /* 0x0000001fff097899 */ /* 0x000fe4000801140b */
[----:B------:R-:W-:Y:S02]  /*3e80*/  ULOP3.LUT UR8, UR8, 0x3fff, URZ, 0xc0, !UPT ;  /* 0x00003fff08087892 */ /* 0x000fe4000f8ec0ff */
[----:B------:R-:W-:Y:S02]  /*3e90*/  ULOP3.LUT UR6, UR6, 0x3fff, URZ, 0xc0, !UPT ;  /* 0x00003fff06067892 */ /* 0x000fe4000f8ec0ff */
[----:B------:R-:W-:Y:S02]  /*3ea0*/  ULOP3.LUT UR5, UR5, 0x3fff, URZ, 0xc0, !UPT ;  /* 0x00003fff05057892 */ /* 0x000fe4000f8ec0ff */
[----:B------:R-:W-:-:S02]  /*3eb0*/  ULEA.HI UR4, UR9, UR11, URZ, 0x7 ;  /* 0x0000000b09047291 */ /* 0x000fc4000f8f38ff */
[----:B------:R-:W-:Y:S02]  /*3ec0*/  ULOP3.LUT UR52, UR8, 0x10000, URZ, 0xfc, !UPT ;  /* 0x0001000008347892 */ /* 0x000fe4000f8efcff */
[----:B------:R-:W-:Y:S02]  /*3ed0*/  ULOP3.LUT UR53, UR6, 0x10000, URZ, 0xfc, !UPT ;  /* 0x0001000006357892 */ /* 0x000fe4000f8efcff */
[----:B------:R-:W-:Y:S02]  /*3ee0*/  ULOP3.LUT UR54, UR5, 0x10000, URZ, 0xfc, !UPT ;  /* 0x0001000005367892 */ /* 0x000fe4000f8efcff */
[----:B------:R-:W-:Y:S02]  /*3ef0*/  USHF.R.S32.HI UR57, URZ, 0x7, UR4 ;  /* 0x00000007ff397899 */ /* 0x000fe40008011404 */
[----:B------:R-:W-:Y:S02]  /*3f00*/  ULOP3.LUT UR10, UR10, 0x3fff, URZ, 0xc0, !UPT ;  /* 0x00003fff0a0a7892 */ /* 0x000fe4000f8ec0ff */
[----:B------:R-:W-:-:S02]  /*3f10*/  UISETP.LT.AND UP0, UPT, UR57, 0x1, UPT ;  /* 0x000000013900788c */ /* 0x000fc4000bf01270 */
[----:B------:R-:W-:Y:S02]  /*3f20*/  ULOP3.LUT UR51, UR10, 0x10000, URZ, 0xfc, !UPT ;  /* 0x000100000a337892 */ /* 0x000fe4000f8efcff */
[----:B------:R-:W-:Y:S01]  /*3f30*/  USEL UR59, UR57, 0x1, !UP0 ;  /* 0x00000001393b7887 */ /* 0x000fe2000c000000 */
[----:B-1----:R-:W-:Y:S01]  /*3f40*/  R2UR UR32, R0 ;  /* 0x00000000002072ca */ /* 0x002fe200000e0000 */
[----:B------:R-:W-:Y:S01]  /*3f50*/  UMOV UR36, URZ ;  /* 0x000000ff00247c82 */ /* 0x000fe20008000000 */
[----:B------:R-:W-:-:S11]  /*3f60*/  UMOV UR34, URZ ;  /* 0x000000ff00227c82 */ /* 0x000fd60008000000 */
[----:B------:R-:W-:Y:S02]  /*3f70*/  UIADD3 UR48, UPT, UPT, UR32, 0x100, URZ ;  /* 0x0000010020307890 */ /* 0x000fe4000fffe0ff */
[----:B------:R-:W-:Y:S02]  /*3f80*/  UIADD3 UR46, UPT, UPT, UR32, 0x40000100, URZ ;  /* 0x40000100202e7890 */ /* 0x000fe4000fffe0ff */
[----:B------:R-:W-:Y:S02]  /*3f90*/  UIADD3 UR47, UPT, UPT, UR32, 0x40000104, URZ ;  /* 0x40000104202f7890 */ /* 0x000fe4000fffe0ff */
[----:B------:R-:W-:Y:S02]  /*3fa0*/  UIADD3 UR44, UPT, UPT, UR32, -0x7fffff00, URZ ;  /* 0x80000100202c7890 */ /* 0x000fe4000fffe0ff */
[----:B------:R-:W-:Y:S02]  /*3fb0*/  UIADD3 UR42, UPT, UPT, UR32, -0x3fffff00, URZ ;  /* 0xc0000100202a7890 */ /* 0x000fe4000fffe0ff */
[----:B------:R-:W-:-:S02]  /*3fc0*/  USHF.R.U32.HI UR8, URZ, 0x11, UR48 ;  /* 0x00000011ff087899 */ /* 0x000fc40008011630 */
[----:B------:R-:W-:Y:S02]  /*3fd0*/  USHF.R.U32.HI UR6, URZ, 0x11, UR46 ;  /* 0x00000011ff067899 */ /* 0x000fe4000801162e */
[----:B------:R-:W-:Y:S02]  /*3fe0*/  USHF.R.U32.HI UR5, URZ, 0x1a, UR47 ;  /* 0x0000001aff057899 */ /* 0x000fe4000801162f */
[----:B------:R-:W-:Y:S02]  /*3ff0*/  UIADD3 UR49, UPT, UPT, UR32, 0x104, URZ ;  /* 0x0000010420317890 */ /* 0x000fe4000fffe0ff */
[----:B------:R-:W-:Y:S02]  /*4000*/  USHF.R.U32.HI UR4, URZ, 0x11, UR44 ;  /* 0x00000011ff047899 */ /* 0x000fe4000801162c */
[----:B------:R-:W-:Y:S02]  /*4010*/  UIADD3 UR45, UPT, UPT, UR32, -0x7ffffefc, URZ ;  /* 0x80000104202d7890 */ /* 0x000fe4000fffe0ff */
[----:B------:R-:W-:-:S02]  /*4020*/  UIADD3 UR43, UPT, UPT, UR32, -0x3ffffefc, URZ ;  /* 0xc0000104202b7890 */ /* 0x000fc4000fffe0ff */
[----:B------:R-:W-:Y:S02]  /*4030*/  USHF.R.U32.HI UR9, URZ, 0x11, UR42 ;  /* 0x00000011ff097899 */ /* 0x000fe4000801162a */
[----:B------:R-:W-:Y:S02]  /*4040*/  ULOP3.LUT UR8, UR8, 0x6000, URZ, 0xc0, !UPT ;  /* 0x0000600008087892 */ /* 0x000fe4000f8ec0ff */
[----:B------:R-:W-:Y:S02]  /*4050*/  ULOP3.LUT UR6, UR6, 0x6000, URZ, 0xc0, !UPT ;  /* 0x0000600006067892 */ /* 0x000fe4000f8ec0ff */
[----:B------:R-:W-:Y:S02]  /*4060*/  ULOP3.LUT UR39, UR5, 0x30, URZ, 0xc0, !UPT ;  /* 0x0000003005277892 */ /* 0x000fe4000f8ec0ff */
[----:B------:R-:W-:Y:S02]  /*4070*/  USHF.R.U32.HI UR7, URZ, 0x1a, UR49 ;  /* 0x0000001aff077899 */ /* 0x000fe40008011631 */
[----:B------:R-:W-:-:S02]  /*4080*/  ULOP3.LUT UR5, UR4, 0x6000, URZ, 0xc0, !UPT ;  /* 0x0000600004057892 */ /* 0x000fc4000f8ec0ff */
[----:B------:R-:W-:Y:S02]  /*4090*/  USHF.R.U32.HI UR10, URZ, 0x1a, UR45 ;  /* 0x0000001aff0a7899 */ /* 0x000fe4000801162d */
[----:B------:R-:W-:Y:S02]  /*40a0*/  USHF.R.U32.HI UR11, URZ, 0x1a, UR43 ;  /* 0x0000001aff0b7899 */ /* 0x000fe4000801162b */
[----:B------:R-:W-:Y:S02]  /*40b0*/  ULOP3.LUT UR4, UR9, 0x6000, URZ, 0xc0, !UPT ;  /* 0x0000600009047892 */ /* 0x000fe4000f8ec0ff */
[----:B------:R-:W-:Y:S02]  /*40c0*/  ULOP3.LUT UR40, UR8, 0x10a0, URZ, 0xfc, !UPT ;  /* 0x000010a008287892 */ /* 0x000fe4000f8efcff */
[----:B------:R-:W-:Y:S02]  /*40d0*/  ULOP3.LUT UR38, UR6, 0x10a0, URZ, 0xfc, !UPT ;  /* 0x000010a006267892 */ /* 0x000fe4000f8efcff */
[----:B------:R-:W-:-:S02]  /*40e0*/  ULOP3.LUT UR7, UR7, 0x30, URZ, 0xc0, !UPT ;  /* 0x0000003007077892 */ /* 0x000fc4000f8ec0ff */
[----:B------:R-:W-:Y:S02]  /*40f0*/  ULOP3.LUT UR10, UR10, 0x30, URZ, 0xc0, !UPT ;  /* 0x000000300a0a7892 */ /* 0x000fe4000f8ec0ff */
[----:B------:R-:W-:Y:S02]  /*4100*/  ULOP3.LUT UR11, UR11, 0x30, URZ, 0xc0, !UPT ;  /* 0x000000300b0b7892 */ /* 0x000fe4000f8ec0ff */
[----:B------:R-:W-:Y:S02]  /*4110*/  ULOP3.LUT UR5, UR5, 0x10a0, URZ, 0xfc, !UPT ;  /* 0x000010a005057892 */ /* 0x000fe4000f8efcff */
[----:B------:R-:W-:Y:S02]  /*4120*/  ULOP3.LUT UR4, UR4, 0x10a0, URZ, 0xfc, !UPT ;  /* 0x000010a004047892 */ /* 0x000fe4000f8efcff */
[----:B------:R-:W-:Y:S02]  /*4130*/  UPRMT UR41, UR7, 0x5410, UR40 ;  /* 0x0000541007297896 */ /* 0x000fe40008000028 */
[----:B------:R-:W-:-:S02]  /*4140*/  UPRMT UR39, UR39, 0x5410, UR38 ;  /* 0x0000541027277896 */ /* 0x000fc40008000026 */
[----:B------:R-:W-:Y:S02]  /*4150*/  UPRMT UR37, UR10, 0x5410, UR5 ;  /* 0x000054100a257896 */ /* 0x000fe40008000005 */
[----:B------:R-:W-:Y:S01]  /*4160*/  UPRMT UR35, UR11, 0x5410, UR4 ;  /* 0x000054100b237896 */ /* 0x000fe20008000004 */
[----:B------:R-:W-:Y:S01]  /*4170*/  UMOV UR40, URZ ;  /* 0x000000ff00287c82 */ /* 0x000fe20008000000 */
[----:B------:R-:W-:-:S10]  /*4180*/  UMOV UR38, URZ ;  /* 0x000000ff00267c82 */ /* 0x000fd40008000000 */
.L_x_81:
[C---:B------:R-:W-:Y:S02]  /*4190*/  LEA R0, R8.reuse, UR31, 0x3 ;  /* 0x0000001f08007c11 */ /* 0x040fe4000f8e18ff */
[----:B------:R-:W-:Y:S02]  /*41a0*/  SHF.L.U32 R5, R3, 0x1f, RZ ;  /* 0x0000001f03057819 */ /* 0x000fe400000006ff */
[----:B------:R-:W-:Y:S02]  /*41b0*/  LEA R4, R8, UR31, 0x4 ;  /* 0x0000001f08047c11 */ /* 0x000fe4000f8e20ff */
[----:B------:R-:W1:Y:S02]  /*41c0*/  SYNCS.PHASECHK.TRANS64.TRYWAIT P0, [R0+URZ+0xc0], R5 ;  /* 0x0000c005000075a7 */ /* 0x000e6400080011ff */
[----:B-1-3--:R-:W-:Y:S05]  /*41d0*/  @!P0 BRA `(.L_x_74) ;  /* 0x0000006400c48947 */ /* 0x00afea0003800000 */
.L_x_178:
[----:B-1----:R-:W1:Y:S01]  /*41e0*/  LDS.128 R4, [R4+0x130] ;  /* 0x0001300004047984 */ /* 0x002e620000000c00 */
[----:B------:R-:W-:Y:S02]  /*41f0*/  VIADD R0, R0, 0xd0 ;  /* 0x000000d000007836 */ /* 0x000fe40000000000 */
[----:B------:R-:W-:Y:S01]  /*4200*/  VIADD R8, R8, 0x1 ;  /* 0x0000000108087836 */ /* 0x000fe20000000000 */
[----:B------:R-:W-:Y:S01]  /*4210*/  @!PT LDS RZ, [RZ] ;  /* 0x00000000fffff984 */ /* 0x000fe20000000800 */
[----:B------:R-:W-:Y:S01]  /*4220*/  @!PT LDS RZ, [RZ] ;  /* 0x00000000fffff984 */ /* 0x000fe20000000800 */
[----:B------:R-:W-:Y:S01]  /*4230*/  @!PT LDS RZ, [RZ] ;  /* 0x00000000fffff984 */ /* 0x000fe20000000800 */
[----:B------:R-:W-:Y:S01]  /*4240*/  @!PT LDS RZ, [RZ] ;  /* 0x00000000fffff984 */ /* 0x000fe20000000800 */
[----:B------:R2:W-:Y:S06]  /*4250*/  MEMBAR.ALL.CTA ;  /* 0x0000000000007992 */ /* 0x0005ec0000008000 */
[----:B--2---:R-:W2:Y:S01]  /*4260*/  FENCE.VIEW.ASYNC.S ;  /* 0x00000000000073c6 */ /* 0x004ea20000000000 */
[----:B------:R-:W-:-:S04]  /*4270*/  PRMT R0, RZ, 0x654, R0 ;  /* 0x00000654ff007816 */ /* 0x000fc80000000000 */
[----:B--2---:R2:W-:Y:S01]  /*4280*/  SYNCS.ARRIVE.TRANS64.RED.A1T0 RZ, [R0+URZ], RZ ;  /* 0x000000ff00ff79a7 */ /* 0x0045e200081004ff */
[----:B-1----:R-:W-:Y:S01]  /*4290*/  LOP3.LUT P1, RZ, R6, 0x1, RZ, 0xc0, !PT ;  /* 0x0000000106ff7812 */ /* 0x002fe2000782c0ff */
[----:B--2---:R-:W-:-:S12]  /*42a0*/  BRA.U UP2, `(.L_x_75) ;  /* 0x0000000502247547 */ /* 0x004fd8000b800000 */
[----:B------:R-:W1:Y:S01]  /*42b0*/  LDCU UR4, c[0x0][0x38c] ;  /* 0x00007180ff0477ac */ /* 0x000e620008000800 */
[----:B------:R-:W-:Y:S02]  /*42c0*/  PLOP3.LUT P2, PT, PT, PT, PT, 0x80, 0x8 ;  /* 0x000000000008781c */ /* 0x000fe40003f4f070 */
[----:B------:R-:W-:Y:S01]  /*42d0*/  SHF.L.U32 R5, R9, 0x1f, RZ ;  /* 0x0000001f09057819 */ /* 0x000fe200000006ff */
[----:B------:R-:W-:Y:S02]  /*42e0*/  ULEA UR56, UR55, UR31, 0x3 ;  /* 0x0000001f37387291 */ /* 0x000fe4000f8e18ff */
[----:B------:R-:W-:Y:S02]  /*42f0*/  ULEA UR13, UR55, UR32, 0x7 ;  /* 0x00000020370d7291 */ /* 0x000fe4000f8e38ff */
[----:B-1----:R-:W-:-:S06]  /*4300*/  UISETP.GE.AND UP0, UPT, UR4, 0x1, UPT ;  /* 0x000000010400788c */ /* 0x002fcc000bf06270 */
[----:B------:R-:W-:-:S05]  /*4310*/  PLOP3.LUT P0, PT, PT, PT, UP0, 0x80, 0x8 ;  /* 0x000000000008781c */ /* 0x000fca0003f0f008 */
[----:B------:R-:W-:-:S08]  /*4320*/  @UP0 ULEA UR4, UR28, UR31, 0x3 ;  /* 0x0000001f1c040291 */ /* 0x000fd0000f8e18ff */
[----:B------:R-:W-:-:S04]  /*4330*/  @P0 SHF.L.U32 R0, R2, 0x1f, RZ ;  /* 0x0000001f02000819 */ /* 0x000fc800000006ff */
[----:B------:R1:W2:Y:S01]  /*4340*/  @P0 SYNCS.PHASECHK.TRANS64.TRYWAIT P2, [UR4], R0 ;  /* 0x00000000ff0005a7 */ /* 0x0002a20008041104 */
[----:B------:R-:W3:Y:S02]  /*4350*/  SYNCS.PHASECHK.TRANS64.TRYWAIT P0, [UR56+0xf0], R5 ;  /* 0x0000f005ff0075a7 */ /* 0x000ee40008001138 */
[----:B-123--:R-:W-:Y:S05]  /*4360*/  @!P0 BRA `(.L_x_76) ;  /* 0x0000006400748947 */ /* 0x00efea0003800000 */
.L_x_180:
[----:B------:R-:W-:Y:S01]  /*4370*/  UMOV UR33, UR27 ;  /* 0x0000001b00217c82 */ /* 0x000fe20008000000 */
[----:B------:R-:W-:Y:S05]  /*4380*/  BRA.U !UP0, `(.L_x_77) ;  /* 0x0000000108dc7547 */ /* 0x000fea000b800000 */
[----:B------:R-:W-:Y:S01]  /*4390*/  UIADD3 UR33, UPT, UPT, UR59, UR27, URZ ;  /* 0x0000001b3b217290 */ /* 0x000fe2000fffe0ff */
[----:B------:R-:W-:Y:S01]  /*43a0*/  UMOV UR26, URZ ;  /* 0x000000ff001a7c82 */ /* 0x000fe20008000000 */
[----:B------:R-:W-:Y:S01]  /*43b0*/  UMOV UR29, UR57 ;  /* 0x00000039001d7c82 */ /* 0x000fe20008000000 */
[----:B------:R-:W-:-:S09]  /*43c0*/  UMOV UR12, UR28 ;  /* 0x0000001c000c7c82 */ /* 0x000fd20008000000 */
.L_x_80:
[----:B--2---:R-:W-:Y:S01]  /*43d0*/  ULEA UR7, UR12, UR31, 0x3 ;  /* 0x0000001f0c077291 */ /* 0x004fe2000f8e18ff */
[----:B---3--:R-:W-:Y:S11]  /*43e0*/  @P2 BRA `(.L_x_78) ;  /* 0x00000000000c2947 */ /* 0x008ff60003800000 */
[----:B-1----:R-:W-:Y:S04]  /*43f0*/  SHF.L.U32 R5, R2, 0x1f, RZ ;  /* 0x0000001f02057819 */ /* 0x002fe800000006ff */
[----:B------:R-:W1:Y:S02]  /*4400*/  SYNCS.PHASECHK.TRANS64.TRYWAIT P0, [UR7], R5 ;  /* 0x00000005ff0075a7 */ /* 0x000e640008001107 */
[----:B-1----:R-:W-:Y:S05]  /*4410*/  @!P0 BRA `(.L_x_79) ;  /* 0x0000006400608947 */ /* 0x002fea0003800000 */
.L_x_78:
[----:B------:R-:W-:Y:S01]  /*4420*/  UISETP.NE.AND UP0, UPT, UR29, 0x1, UPT ;  /* 0x000000011d00788c */ /* 0x000fe2000bf05270 */
[----:B------:R-:W-:Y:S01]  /*4430*/  PLOP3.LUT P2, PT, PT, PT, PT, 0x80, 0x8 ;  /* 0x000000000008781c */ /* 0x000fe20003f4f070 */
[----:B------:R-:W-:Y:S02]  /*4440*/  UIADD3 UR4, UPT, UPT, UR12, 0x1, URZ ;  /* 0x000000010c047890 */ /* 0x000fe4000fffe0ff */
[----:B------:R-:W-:Y:S02]  /*4450*/  ULEA UR6, UR12, UR52, 0x9 ;  /* 0x000000340c067291 */ /* 0x000fe4000f8e48ff */
[----:B------:R-:W-:Y:S01]  /*4460*/  UISETP.NE.AND UP1, UPT, UR4, 0x7, UPT ;  /* 0x000000070400788c */ /* 0x000fe2000bf25270 */
[----:B------:R-:W-:Y:S01]  /*4470*/  PLOP3.LUT P0, PT, PT, PT, UP0, 0x80, 0x8 ;  /* 0x000000000008781c */ /* 0x000fe20003f0f008 */
[----:B------:R-:W-:Y:S02]  /*4480*/  ULEA UR24, UR12, UR53, 0x5 ;  /* 0x000000350c187291 */ /* 0x000fe4000f8e28ff */
[----:B------:R-:W-:Y:S02]  /*4490*/  USEL UR5, URZ, 0x1, UP1 ;  /* 0x00000001ff057887 */ /* 0x000fe40008800000 */
[----:B------:R-:W-:Y:S02]  /*44a0*/  USEL UR28, UR4, URZ, UP1 ;  /* 0x000000ff041c7287 */ /* 0x000fe40008800000 */
[----:B------:R-:W-:Y:S02]  /*44b0*/  ULEA UR22, UR12, UR54, 0x5 ;  /* 0x000000360c167291 */ /* 0x000fe4000f8e28ff */
[----:B------:R-:W-:Y:S01]  /*44c0*/  @UP0 ULEA UR4, UR28, UR31, 0x3 ;  /* 0x0000001f1c040291 */ /* 0x000fe2000f8e18ff */
[----:B------:R-:W-:Y:S01]  /*44d0*/  LOP3.LUT R2, R2, UR5, RZ, 0x3c, !PT ;  /* 0x0000000502027c12 */ /* 0x000fe2000f8e3cff */
[----:B------:R-:W-:Y:S02]  /*44e0*/  UISETP.NE.U32.AND UP0, UPT, UR26, URZ, UPT ;  /* 0x000000ff1a00728c */ /* 0x000fe4000bf05070 */
[----:B------:R-:W-:Y:S01]  /*44f0*/  UIADD3 UR20, UPT, UPT, UR6, 0x2, URZ ;  /* 0x0000000206147890 */ /* 0x000fe2000fffe0ff */
[----:B-1----:R-:W-:Y:S01]  /*4500*/  @P0 SHF.L.U32 R0, R2, 0x1f, RZ ;  /* 0x0000001f02000819 */ /* 0x002fe200000006ff */
[----:B------:R-:W-:Y:S02]  /*4510*/  UIADD3 UR16, UPT, UPT, UR6, 0x4, URZ ;  /* 0x0000000406107890 */ /* 0x000fe4000fffe0ff */
[----:B------:R-:W-:Y:S01]  /*4520*/  UIADD3 UR10, UPT, UPT, UR6, 0x6, URZ ;  /* 0x00000006060a7890 */ /* 0x000fe2000fffe0ff */
[----:B------:R2:W3:Y:S01]  /*4530*/  @P0 SYNCS.PHASECHK.TRANS64.TRYWAIT P2, [UR4], R0 ;  /* 0x00000000ff0005a7 */ /* 0x0004e20008041104 */
[----:B------:R-:W-:Y:S02]  /*4540*/  ULEA UR4, UR12, UR51, 0xa ;  /* 0x000000330c047291 */ /* 0x000fe4000f8e50ff */
[----:B------:R-:W-:Y:S02]  /*4550*/  UIADD3 UR30, UPT, UPT, UR7, 0x38, URZ ;  /* 0x00000038071e7890 */ /* 0x000fe4000fffe0ff */
[----:B------:R-:W-:Y:S02]  /*4560*/  UIADD3 UR18, UPT, UPT, UR4, 0x2, URZ ;  /* 0x0000000204127890 */ /* 0x000fe4000fffe0ff */
[----:B------:R-:W-:Y:S02]  /*4570*/  UIADD3 UR14, UPT, UPT, UR4, 0x4, URZ ;  /* 0x00000004040e7890 */ /* 0x000fe4000fffe0ff */
[----:B------:R-:W-:Y:S02]  /*4580*/  UIADD3 UR8, UPT, UPT, UR4, 0x6, URZ ;  /* 0x0000000604087890 */ /* 0x000fe4000fffe0ff */
[----:B------:R-:W-:Y:S02]  /*4590*/  UIADD3 UR27, UPT, UPT, UR27, 0x1, URZ ;  /* 0x000000011b1b7890 */ /* 0x000fe4000fffe0ff */
[----:B------:R-:W-:Y:S01]  /*45a0*/  UIADD3 UR29, UPT, UPT, UR29, -0x1, URZ ;  /* 0xffffffff1d1d7890 */ /* 0x000fe2000fffe0ff */
[----:B------:R-:W-:Y:S01]  /*45b0*/  UMOV UR25, 0x4008 ;  /* 0x0000400800197882 */ /* 0x000fe20000000000 */
[----:B------:R-:W-:Y:S01]  /*45c0*/  UMOV UR23, 0x4008 ;  /* 0x0000400800177882 */ /* 0x000fe20000000000 */
[----:B------:R2:W-:Y:S01]  /*45d0*/  UTCCP.T.S.2CTA.4x32dp128bit tmem[UR32+0x100], gdesc[UR24] ;  /* 0x00010018200079e7 */ /* 0x0005e20009300000 */
[----:B------:R2:W-:Y:S01]  /*45e0*/  UTCCP.T.S.2CTA.4x32dp128bit tmem[UR32+0x104], gdesc[UR22] ;  /* 0x00010416200079e7 */ /* 0x0005e20009300000 */
[----:B------:R-:W-:Y:S01]  /*45f0*/  UMOV UR7, 0x40004040 ;  /* 0x4000404000077882 */ /* 0x000fe20000000000 */
[----:B------:R-:W-:Y:S01]  /*4600*/  UMOV UR5, 0x40004040 ;  /* 0x4000404000057882 */ /* 0x000fe20000000000 */
[----:B------:R-:W-:Y:S01]  /*4610*/  UMOV UR21, 0x40004040 ;  /* 0x4000404000157882 */ /* 0x000fe20000000000 */
[----:B------:R2:W-:Y:S01]  /*4620*/  UTCQMMA.2CTA gdesc[UR4], gdesc[UR6], tmem[UR13], tmem[UR40], idesc[UR41], tmem[UR48], UP0 ;  /* 0x0030280604007dea */ /* 0x0005e2000820030d */
[----:B------:R-:W-:Y:S01]  /*4630*/  UISETP.NE.AND UP0, UPT, UR27, UR33, UPT ;  /* 0x000000211b00728c */ /* 0x000fe2000bf05270 */
[----:B------:R-:W-:Y:S01]  /*4640*/  UMOV UR19, 0x40004040 ;  /* 0x4000404000137882 */ /* 0x000fe20000000000 */
[----:B------:R-:W-:Y:S01]  /*4650*/  UMOV UR17, 0x40004040 ;  /* 0x4000404000117882 */ /* 0x000fe20000000000 */
[----:B------:R2:W-:Y:S01]  /*4660*/  UTCQMMA.2CTA gdesc[UR18], gdesc[UR20], tmem[UR13], tmem[UR38], idesc[UR39], tmem[UR46], UPT ;  /* 0x002e261412007dea */ /* 0x0005e2000ba0030d */
[----:B------:R-:W-:Y:S01]  /*4670*/  UMOV UR15, 0x40004040 ;  /* 0x40004040000f7882 */ /* 0x000fe20000000000 */
[----:B------:R-:W-:Y:S01]  /*4680*/  UMOV UR11, 0x40004040 ;  /* 0x40004040000b7882 */ /* 0x000fe20000000000 */
[----:B------:R2:W-:Y:S01]  /*4690*/  UTCQMMA.2CTA gdesc[UR14], gdesc[UR16], tmem[UR13], tmem[UR36], idesc[UR37], tmem[UR44], UPT ;  /* 0x002c24100e007dea */ /* 0x0005e2000ba0030d */
[----:B------:R-:W-:Y:S01]  /*46a0*/  UMOV UR9, 0x40004040 ;  /* 0x4000404000097882 */ /* 0x000fe20000000000 */
[----:B------:R-:W-:Y:S01]  /*46b0*/  UMOV UR26, 0x1 ;  /* 0x00000001001a7882 */ /* 0x000fe20000000000 */
[----:B------:R2:W-:Y:S01]  /*46c0*/  UTCQMMA.2CTA gdesc[UR8], gdesc[UR10], tmem[UR13], tmem[UR34], idesc[UR35], tmem[UR42], UPT ;  /* 0x002a220a08007dea */ /* 0x0005e2000ba0030d */
[----:B------:R2:W-:Y:S01]  /*46d0*/  UTCBAR.2CTA.MULTICAST [UR30], URZ, UR50 ;  /* 0x000000ff1e0073e9 */ /* 0x0005e20008200832 */
[----:B------:R-:W-:Y:S01]  /*46e0*/  UMOV UR12, UR28 ;  /* 0x0000001c000c7c82 */ /* 0x000fe20008000000 */
[----:B------:R-:W-:Y:S05]  /*46f0*/  BRA.U UP0, `(.L_x_80) ;  /* 0xfffffffd00347547 */ /* 0x000fea000b83ffff */
.L_x_77:
[----:B--2---:R-:W-:Y:S01]  /*4700*/  UIADD3 UR4, UPT, UPT, UR56, 0xe0, URZ ;  /* 0x000000e038047890 */ /* 0x004fe2000fffe0ff */
[----:B------:R-:W-:-:S08]  /*4710*/  UMOV UR27, UR33 ;  /* 0x00000021001b7c82 */ /* 0x000fd00008000000 */
[----:B------:R2:W-:Y:S01]  /*4720*/  UTCBAR.2CTA.MULTICAST [UR4], URZ, UR58 ;  /* 0x000000ff040073e9 */ /* 0x0005e2000820083a */
[----:B------:R-:W-:Y:S02]  /*4730*/  NOP ;  /* 0x0000000000007918 */ /* 0x000fe40000000000 */
.L_x_75:
[----:B--2---:R-:W-:Y:S01]  /*4740*/  UIADD3 UR4, UPT, UPT, UR55, 0x1, URZ ;  /* 0x0000000137047890 */ /* 0x004fe2000fffe0ff */
[----:B------:R-:W-:-:S03]  /*4750*/  ISETP.NE.AND P0, PT, R8, 0x2, PT ;  /* 0x000000020800780c */ /* 0x000fc60003f05270 */
[----:B------:R-:W-:Y:S01]  /*4760*/  UISETP.NE.AND UP0, UPT, UR4, 0x2, UPT ;  /* 0x000000020400788c */ /* 0x000fe2000bf05270 */
[----:B-1----:R-:W-:Y:S02]  /*4770*/  SEL R0, RZ, 0x1, P0 ;  /* 0x00000001ff007807 */ /* 0x002fe40000000000 */
[----:B------:R-:W-:Y:S01]  /*4780*/  SEL R8, R8, RZ, P0 ;  /* 0x000000ff08087207 */ /* 0x000fe20000000000 */
[----:B------:R-:W-:Y:S01]  /*4790*/  USEL UR5, URZ, 0x1, UP0 ;  /* 0x00000001ff057887 */ /* 0x000fe20008000000 */
[----:B------:R-:W-:Y:S01]  /*47a0*/  LOP3.LUT R3, R3, R0, RZ, 0x3c, !PT ;  /* 0x0000000003037212 */ /* 0x000fe200078e3cff */
[----:B------:R-:W-:-:S04]  /*47b0*/  USEL UR55, UR4, URZ, UP0 ;  /* 0x000000ff04377287 */ /* 0x000fc80008000000 */
[----:B------:R-:W-:Y:S01]  /*47c0*/  LOP3.LUT R9, R9, UR5, RZ, 0x3c, !PT ;  /* 0x0000000509097c12 */ /* 0x000fe2000f8e3cff */
[----:B------:R-:W-:Y:S07]  /*47d0*/  @P1 BRA `(.L_x_81) ;  /* 0xfffffff8006c1947 */ /* 0x000fee000383ffff */
[----:B------:R-:W1:Y:S01]  /*47e0*/  S2UR UR8, SR_CgaCtaId ;  /* 0x00000000000879c3 */ /* 0x000e620000008800 */
[----:B------:R-:W-:Y:S01]  /*47f0*/  ELECT P0, URZ, PT ;  /* 0x0000000000ff782f */ /* 0x000fe20003800000 */
[----:B------:R-:W-:Y:S01]  /*4800*/  HFMA2 R0, -RZ, RZ, 0, 5.9604644775390625e-08 ;  /* 0x00000001ff007431 */ /* 0x000fe200000001ff */
[----:B------:R-:W-:-:S05]  /*4810*/  UMOV UR4, 0x40 ;  /* 0x0000004000047882 */ /* 0x000fca0000000000 */
[----:B------:R-:W-:Y:S01]  /*4820*/  UVIRTCOUNT.DEALLOC.SMPOOL 0x80 ;  /* 0x000000800000784c */ /* 0x000fe20000000000 */
[----:B------:R-:W-:Y:S02]  /*4830*/  UISETP.NE.AND UP0, UPT, UR61, URZ, UPT ;  /* 0x000000ff3d00728c */ /* 0x000fe4000bf05270 */
[----:B-1----:R-:W-:-:S09]  /*4840*/  ULEA UR8, UR8, UR4, 0x18 ;  /* 0x0000000408087291 */ /* 0x002fd2000f8ec0ff */
[----:B------:R1:W-:Y:S01]  /*4850*/  @P0 STS.U8 [UR8+0x1c], R0 ;  /* 0x00001c00ff000988 */ /* 0x0003e20008000008 */
[----:B------:R-:W-:Y:S05]  /*4860*/  BRA.U UP0, `(.L_x_82) ;  /* 0x0000000100587547 */ /* 0x000fea000b800000 */
[----:B------:R-:W-:Y:S01]  /*4870*/  UIADD3 UR5, UPT, UPT, UR31, 0xf0, URZ ;  /* 0x000000f01f057890 */ /* 0x000fe2000fffe0ff */
[----:B------:R-:W-:-:S03]  /*4880*/  SHF.L.U32 R3, R9, 0x1f, RZ ;  /* 0x0000001f09037819 */ /* 0x000fc600000006ff */
[----:B------:R-:W-:-:S09]  /*4890*/  ULEA UR4, UR55, UR5, 0x3 ;  /* 0x0000000537047291 */ /* 0x000fd2000f8e18ff */
[----:B------:R-:W2:Y:S02]  /*48a0*/  SYNCS.PHASECHK.TRANS64.TRYWAIT P0, [UR4], R3 ;  /* 0x00000003ff0075a7 */ /* 0x000ea40008001104 */
[----:B--2---:R-:W-:Y:S05]  /*48b0*/  @!P0 BRA `(.L_x_83) ;  /* 0x0000006000508947 */ /* 0x004fea0003800000 */
.L_x_183:
[----:B------:R-:W-:-:S04]  /*48c0*/  UIADD3 UR4, UPT, UPT, UR55, 0x1, URZ ;  /* 0x0000000137047890 */ /* 0x000fc8000fffe0ff */
[----:B------:R-:W-:-:S04]  /*48d0*/  UISETP.NE.AND UP1, UPT, UR4, 0x2, UPT ;  /* 0x000000020400788c */ /* 0x000fc8000bf25270 */
[----:B------:R-:W-:Y:S02]  /*48e0*/  USEL UR6, URZ, 0x1, UP1 ;  /* 0x00000001ff067887 */ /* 0x000fe40008800000 */
[----:B------:R-:W-:-:S04]  /*48f0*/  USEL UR4, UR4, URZ, UP1 ;  /* 0x000000ff04047287 */ /* 0x000fc80008800000 */
[----:B------:R-:W-:Y:S01]  /*4900*/  ULEA UR4, UR4, UR5, 0x3 ;  /* 0x0000000504047291 */ /* 0x000fe2000f8e18ff */
[----:B-1----:R-:W-:-:S04]  /*4910*/  LOP3.LUT R3, R9, UR6, RZ, 0x3c, !PT ;  /* 0x0000000609037c12 */ /* 0x002fc8000f8e3cff */
[----:B------:R-:W-:Y:S01]  /*4920*/  SHF.L.U32 R3, R3, 0x1f, RZ ;  /* 0x0000001f03037819 */ /* 0x000fe200000006ff */
[----:B------:R-:W-:-:S04]  /*4930*/  IMAD.U32 R0, RZ, RZ, UR4 ;  /* 0x00000004ff007e24 */ /* 0x000fc8000f8e00ff */
[----:B------:R1:W2:Y:S03]  /*4940*/  SYNCS.PHASECHK.TRANS64.TRYWAIT P0, [R0+URZ], R3 ;  /* 0x00000003000075a7 */ /* 0x0002a600080011ff */
[----:B--2---:R-:W-:Y:S05]  /*4950*/  @!P0 NANOSLEEP.SYNCS 0x989680 ;  /* 0x009896800000895d */ /* 0x004fea0003900000 */
[----:B------:R-:W2:Y:S02]  /*4960*/  @!P0 SYNCS.PHASECHK.TRANS64 P0, [R0+URZ], R3 ;  /* 0x00000003000085a7 */ /* 0x000ea400080010ff */
[----:B--2---:R-:W-:Y:S05]  /*4970*/  @P0 BRA `(.L_x_84) ;  /* 0x0000000000200947 */ /* 0x004fea0003800000 */
.L_x_85:
[----:B--2---:R2:W4:Y:S02]  /*4980*/  SYNCS.PHASECHK.TRANS64.TRYWAIT P0, [R0+URZ], R3 ;  /* 0x00000003000075a7 */ /* 0x00452400080011ff */
[----:B----4-:R-:W-:Y:S05]  /*4990*/  @!P0 NANOSLEEP.SYNCS 0x989680 ;  /* 0x009896800000895d */ /* 0x010fea0003900000 */
[----:B------:R-:W4:Y:S02]  /*49a0*/  @!P0 SYNCS.PHASECHK.TRANS64 P0, [R0+URZ], R3 ;  /* 0x00000003000085a7 */ /* 0x000f2400080010ff */
[----:B----4-:R-:W-:Y:S05]  /*49b0*/  @!P0 BRA `(.L_x_85) ;  /* 0xfffffffc00f08947 */ /* 0x010fea000383ffff */
[----:B------:R-:W-:Y:S05]  /*49c0*/  BRA `(.L_x_84) ;  /* 0x00000000000c7947 */ /* 0x000fea0003800000 */
.L_x_82:
[----:B------:R-:W-:-:S04]  /*49d0*/  UIADD3 UR4, UPT, UPT, UR31, 0x120, URZ ;  /* 0x000001201f047890 */ /* 0x000fc8000fffe0ff */
[----:B------:R-:W-:-:S09]  /*49e0*/  UPRMT UR4, UR60, 0x654, UR4 ;  /* 0x000006543c047896 */ /* 0x000fd20008000004 */
[----:B------:R-:W-:Y:S03]  /*49f0*/  SYNCS.ARRIVE.TRANS64.RED.A1T0 RZ, [UR4], RZ ;  /* 0x000000ffffff79a7 */ /* 0x000fe60008100404 */
.L_x_84:
[----:B-12---:R-:W-:Y:S01]  /*4a00*/  SHF.L.U32 R3, RZ, 0x1f, RZ ;  /* 0x0000001fff037819 */ /* 0x006fe200000006ff */
[----:B------:R-:W-:Y:S01]  /*4a10*/  UIADD3 UR4, UPT, UPT, UR31, 0x120, URZ ;  /* 0x000001201f047890 */ /* 0x000fe2000fffe0ff */
[----:B------:R-:W-:Y:S02]  /*4a20*/  PLOP3.LUT P0, PT, PT, PT, UP0, 0x80, 0x8 ;  /* 0x000000000008781c */ /* 0x000fe40003f0f008 */
[----:B------:R-:W1:Y:S02]  /*4a30*/  SYNCS.PHASECHK.TRANS64.TRYWAIT P1, [UR31+0x120], R3 ;  /* 0x00012003ff0075a7 */ /* 0x000e64000802111f */
[----:B-1----:R-:W-:Y:S09]  /*4a40*/  @!P1 BRA `(.L_x_86) ;  /* 0x0000006000049947 */ /* 0x002ff20003800000 */
.L_x_185:
[----:B------:R-:W-:Y:S01]  /*4a50*/  @!UP0 UPRMT UR4, UR60, 0x654, UR4 ;  /* 0x000006543c048896 */ /* 0x000fe20008000004 */
[----:B------:R-:W-:Y:S01]  /*4a60*/  UMOV UR5, 0xffff ;  /* 0x0000ffff00057882 */ /* 0x000fe20000000000 */
[----:B------:R-:W-:-:S07]  /*4a70*/  UMOV UR6, 0x1 ;  /* 0x0000000100067882 */ /* 0x000fce0000000000 */
[----:B------:R-:W-:Y:S01]  /*4a80*/  @!P0 SYNCS.ARRIVE.TRANS64.RED.A1T0 RZ, [UR4], RZ ;  /* 0x000000ffffff89a7 */ /* 0x000fe20008100404 */
[----:B------:R-:W-:Y:S01]  /*4a90*/  NOP ;  /* 0x0000000000007918 */ /* 0x000fe20000000000 */
[----:B-1----:R-:W1:Y:S01]  /*4aa0*/  LDS R0, [UR8+0x14] ;  /* 0x00001408ff007984 */ /* 0x002e620008000800 */
[----:B------:R-:W-:-:S04]  /*4ab0*/  ULOP3.LUT UR4, UR32, 0xffff, URZ, 0xc0, !UPT ;  /* 0x0000ffff20047892 */ /* 0x000fc8000f8ec0ff */
[----:B------:R-:W-:-:S04]  /*4ac0*/  USHF.R.U32.HI UR4, URZ, 0x5, UR4 ;  /* 0x00000005ff047899 */ /* 0x000fc80008011604 */
[----:B------:R-:W-:Y:S02]  /*4ad0*/  USHF.L.U32 UR5, UR5, UR4, URZ ;  /* 0x0000000405057299 */ /* 0x000fe400080006ff */
[----:B------:R-:W-:-:S04]  /*4ae0*/  USHF.L.U32 UR4, UR6, UR4, URZ ;  /* 0x0000000406047299 */ /* 0x000fc800080006ff */
[----:B-1----:R-:W-:-:S04]  /*4af0*/  LOP3.LUT R0, R0, UR5, RZ, 0xc0, !PT ;  /* 0x0000000500007c12 */ /* 0x002fc8000f8ec0ff */
[----:B------:R-:W-:-:S13]  /*4b00*/  ISETP.NE.AND P0, PT, R0, UR5, PT ;  /* 0x0000000500007c0c */ /* 0x000fda000bf05270 */
[----:B------:R-:W-:Y:S05]  /*4b10*/  @P0 BRA `(.L_x_87) ;  /* 0x0000000000580947 */ /* 0x000fea0003800000 */
[----:B------:R-:W1:Y:S02]  /*4b20*/  LDS R0, [UR8+0x18] ;  /* 0x00001808ff007984 */ /* 0x000e640008000800 */
[----:B-1----:R-:W-:-:S04]  /*4b30*/  LOP3.LUT R0, R0, UR4, RZ, 0xc0, !PT ;  /* 0x0000000400007c12 */ /* 0x002fc8000f8ec0ff */
[----:B------:R-:W-:-:S13]  /*4b40*/  ISETP.NE.AND P0, PT, R0, UR4, PT ;  /* 0x0000000400007c0c */ /* 0x000fda000bf05270 */
[----:B------:R-:W-:Y:S05]  /*4b50*/  @P0 BRA `(.L_x_88) ;  /* 0x00000000003c0947 */ /* 0x000fea0003800000 */
[----:B------:R-:W1:Y:S01]  /*4b60*/  S2R R2, SR_LANEID ;  /* 0x0000000000027919 */ /* 0x000e620000000000 */
[----:B------:R-:W-:Y:S01]  /*4b70*/  ULOP3.LUT UR5, URZ, UR5, URZ, 0x33, !UPT ;  /* 0x00000005ff057292 */ /* 0x000fe2000f8e33ff */
[----:B------:R-:W-:Y:S01]  /*4b80*/  LOP3.LUT R4, RZ, UR4, RZ, 0x33, !PT ;  /* 0x00000004ff047c12 */ /* 0x000fe2000f8e33ff */
[----:B------:R-:W-:Y:S02]  /*4b90*/  VOTEU.ANY UR4, UPT, PT ;  /* 0x0000000000047886 */ /* 0x000fe400038e0100 */
[----:B------:R-:W-:Y:S01]  /*4ba0*/  UFLO.U32 UR4, UR4 ;  /* 0x00000004000472bd */ /* 0x000fe200080e0000 */
[----:B------:R-:W2:Y:S01]  /*4bb0*/  REDUX UR6, R4 ;  /* 0x00000000040673c4 */ /* 0x000ea20000000000 */
[----:B------:R-:W-:-:S06]  /*4bc0*/  IMAD.U32 R0, RZ, RZ, UR5 ;  /* 0x00000005ff007e24 */ /* 0x000fcc000f8e00ff */
[----:B------:R4:W-:Y:S01]  /*4bd0*/  UTCATOMSWS.AND URZ, UR5 ;  /* 0x0000000500ff79e3 */ /* 0x0009e20008000000 */
[----:B------:R-:W3:Y:S01]  /*4be0*/  REDUX UR7, R0 ;  /* 0x00000000000773c4 */ /* 0x000ee20000000000 */
[----:B-1----:R-:W-:Y:S01]  /*4bf0*/  ISETP.EQ.U32.AND P0, PT, R2, UR4, PT ;  /* 0x0000000402007c0c */ /* 0x002fe2000bf02070 */
[----:B--2---:R-:W-:Y:S01]  /*4c00*/  IMAD.U32 R2, RZ, RZ, UR6 ;  /* 0x00000006ff027e24 */ /* 0x004fe2000f8e00ff */
[----:B---3--:R-:W-:-:S11]  /*4c10*/  MOV R3, UR7 ;  /* 0x0000000700037c02 */ /* 0x008fd60008000f00 */
[----:B------:R4:W-:Y:S04]  /*4c20*/  @P0 ATOMS.AND RZ, [UR8+0x14], R3 ;  /* 0x00001403ffff098c */ /* 0x0009e8000a800008 */
[----:B------:R4:W-:Y:S01]  /*4c30*/  @P0 ATOMS.AND RZ, [UR8+0x18], R2 ;  /* 0x00001802ffff098c */ /* 0x0009e2000a800008 */
[----:B------:R-:W-:Y:S05]  /*4c40*/  BRA `(.L_x_89) ;  /* 0x0000000000147947 */ /* 0x000fea0003800000 */
.L_x_88:
[----:B------:R-:W-:Y:S02]  /*4c50*/  MOV R2, 0x4c70 ;  /* 0x00004c7000027802 */ /* 0x000fe40000000f00 */
[----:B---3-5:R-:W-:Y:S05]  /*4c60*/  CALL.REL.NOINC `($__internal_0_$__cuda_sm10x_tcgen05_guardrail_trap_col_being_dealloced_not_returned_by_alloc) ;  /* 0x0000006000e47944 */ /* 0x028fea0003c00000 */
[----:B------:R-:W-:Y:S05]  /*4c70*/  BRA `(.L_x_89) ;  /* 0x0000000000087947 */ /* 0x000fea0003800000 */
.L_x_87:
[----:B------:R-:W-:Y:S02]  /*4c80*/  MOV R2, 0x4ca0 ;  /* 0x00004ca000027802 */ /* 0x000fe40000000f00 */
[----:B---3-5:R-:W-:Y:S05]  /*4c90*/  CALL.REL.NOINC `($__internal_2_$__cuda_sm10x_tcgen05_guardrail_trap_unallocated_columns_being_dealloced) ;  /* 0x0000006000f07944 */ /* 0x028fea0003c00000 */
.L_x_89:
[----:B------:R-:W-:Y:S01]  /*4ca0*/  NOP ;  /* 0x0000000000007918 */ /* 0x000fe20000000000 */
[----:B----4-:R-:W-:Y:S05]  /*4cb0*/  EXIT ;  /* 0x000000000000794d */ /* 0x010fea0003800000 */
.L_x_62:
[----:B------:R-:W-:-:S09]  /*4cc0*/  UISETP.NE.OR UP0, UPT, UR17, 0x3, !UP4 ;  /* 0x000000031100788c */ /* 0x000fd2000e705670 */
[----:B------:R-:W-:Y:S05]  /*4cd0*/  BRA.U UP0, `(.L_x_90) ;  /* 0x0000001100607547 */ /* 0x000fea000b800000 */
[----:B------:R-:W1:Y:S01]  /*4ce0*/  S2UR UR10, SR_CgaCtaId ;  /* 0x00000000000a79c3 */ /* 0x000e620000008800 */
[----:B------:R-:W2:Y:S01]  /*4cf0*/  LDCU UR45, c[0x0][0x370] ;  /* 0x00006e00ff2d77ac */ /* 0x000ea20008000800 */
[----:B------:R-:W-:Y:S02]  /*4d00*/  HFMA2 R13, -RZ, RZ, 0, 0 ;  /* 0x00000000ff0d7431 */ /* 0x000fe400000001ff */
[----:B------:R-:W-:Y:S01]  /*4d10*/  IMAD.MOV.U32 R15, RZ, RZ, 0x1 ;  /* 0x00000001ff0f7424 */ /* 0x000fe200078e00ff */
[----:B------:R-:W-:Y:S01]  /*4d20*/  MOV R7, 0x2000 ;  /* 0x0000200000077802 */ /* 0x000fe20000000f00 */
[----:B------:R-:W2:Y:S01]  /*4d30*/  LDCU.128 UR40, c[0x0][0xf10] ;  /* 0x0001e200ff2877ac */ /* 0x000ea20008000c00 */
[----:B------:R-:W-:Y:S01]  /*4d40*/  IMAD.MOV.U32 R14, RZ, RZ, RZ ;  /* 0x000000ffff0e7224 */ /* 0x000fe200078e00ff */
[----:B------:R-:W3:Y:S01]  /*4d50*/  LDC.64 R16, c[0x0][0x348] ;  /* 0x0000d200ff107b82 */ /* 0x000ee20000000a00 */
[----:B------:R-:W4:Y:S01]  /*4d60*/  LDCU UR38, c[0x0][0x374] ;  /* 0x00006e80ff2677ac */ /* 0x000f220008000800 */
[----:B------:R-:W1:Y:S06]  /*4d70*/  LDCU UR15, c[0x0][0xf0c] ;  /* 0x0001e180ff0f77ac */ /* 0x000e6c0008000800 */
[----:B------:R-:W3:Y:S01]  /*4d80*/  LDC.64 R2, c[0x0][0xc88] ;  /* 0x00032200ff027b82 */ /* 0x000ee20000000a00 */
[----:B------:R-:W3:Y:S01]  /*4d90*/  LDCU UR53, c[0x0][0xf20] ;  /* 0x0001e400ff3577ac */ /* 0x000ee20008000800 */
[----:B------:R-:W3:Y:S06]  /*4da0*/  LDCU UR4, c[0x0][0xf30] ;  /* 0x0001e600ff0477ac */ /* 0x000eec0008000800 */
[----:B------:R-:W3:Y:S01]  /*4db0*/  LDC.64 R4, c[0x0][0xc90] ;  /* 0x00032400ff047b82 */ /* 0x000ee20000000a00 */
[----:B------:R-:W-:Y:S01]  /*4dc0*/  UMOV UR21, 0x400 ;  /* 0x0000040000157882 */ /* 0x000fe20000000000 */
[----:B--2---:R-:W-:-:S02]  /*4dd0*/  UIMAD.WIDE.U32 UR6, UR45, UR40, URZ ;  /* 0x000000282d0672a5 */ /* 0x004fc4000f8e00ff */
[----:B----4-:R-:W-:Y:S02]  /*4de0*/  UIMAD.WIDE.U32 UR8, UR38, UR43, URZ ;  /* 0x0000002b260872a5 */ /* 0x010fe4000f8e00ff */
[----:B-1----:R-:W-:Y:S02]  /*4df0*/  ULEA UR21, UR10, UR21, 0x18 ;  /* 0x000000150a157291 */ /* 0x002fe4000f8ec0ff */
[----:B------:R-:W-:Y:S02]  /*4e00*/  UPLOP3.LUT UP3, UPT, UPT, UPT, UPT, 0x40, 0x4 ;  /* 0x000000000004789c */ /* 0x000fe40003f6e870 */
[----:B------:R-:W-:Y:S02]  /*4e10*/  UIADD3 UR46, UPT, UPT, UR21, 0x88, URZ ;  /* 0x00000088152e7890 */ /* 0x000fe4000fffe0ff */
[----:B------:R-:W-:Y:S02]  /*4e20*/  UIADD3 UR33, UPT, UPT, UR21, 0x70, URZ ;  /* 0x0000007015217890 */ /* 0x000fe4000fffe0ff */
[----:B------:R-:W-:-:S02]  /*4e30*/  UIADD3 UR25, UPT, UPT, UR21, 0x78, URZ ;  /* 0x0000007815197890 */ /* 0x000fc4000fffe0ff */
[----:B------:R-:W-:Y:S01]  /*4e40*/  UIADD3 UR17, UPT, UPT, UR21, 0x80, URZ ;  /* 0x0000008015117890 */ /* 0x000fe2000fffe0ff */
[----:B------:R-:W-:Y:S01]  /*4e50*/  UMOV UR6, UR7 ;  /* 0x0000000700067c82 */ /* 0x000fe20008000000 */
[----:B------:R-:W-:Y:S01]  /*4e60*/  UMOV UR50, UR9 ;  /* 0x0000000900327c82 */ /* 0x000fe20008000000 */
[----:B------:R-:W-:Y:S02]  /*4e70*/  UISETP.GE.AND UP0, UPT, UR39, 0x1, UPT ;  /* 0x000000012700788c */ /* 0x000fe4000bf06270 */
[----:B------:R-:W-:Y:S01]  /*4e80*/  UISETP.NE.AND UP4, UPT, UR39, 0x1, UPT ;  /* 0x000000012700788c */ /* 0x000fe2000bf85270 */
[----:B------:R-:W1:Y:S01]  /*4e90*/  LDCU.64 UR22, c[0x0][0xf28] ;  /* 0x0001e500ff1677ac */ /* 0x000e620008000a00 */
[----:B------:R-:W-:Y:S02]  /*4ea0*/  UISETP.NE.AND UP6, UPT, UR15, 0x1, UPT ;  /* 0x000000010f00788c */ /* 0x000fe4000bfc5270 */
[----:B------:R-:W-:Y:S02]  /*4eb0*/  UISETP.NE.AND UP5, UPT, UR42, 0x1, UPT ;  /* 0x000000012a00788c */ /* 0x000fe4000bfa5270 */
[----:B------:R-:W-:-:S02]  /*4ec0*/  UPRMT UR46, UR10, 0x654, UR46 ;  /* 0x000006540a2e7896 */ /* 0x000fc4000800002e */
[----:B------:R-:W-:Y:S02]  /*4ed0*/  USHF.R.U32.HI UR51, URZ, UR41, UR6 ;  /* 0x00000029ff337299 */ /* 0x000fe40008011606 */
[----:B------:R-:W-:Y:S02]  /*4ee0*/  UPRMT UR49, UR10, 0x654, UR33 ;  /* 0x000006540a317896 */ /* 0x000fe40008000021 */
[----:B------:R-:W-:Y:S02]  /*4ef0*/  UPRMT UR48, UR10, 0x654, UR25 ;  /* 0x000006540a307896 */ /* 0x000fe40008000019 */
[----:B------:R-:W-:Y:S02]  /*4f00*/  UPRMT UR47, UR10, 0x654, UR17 ;  /* 0x000006540a2f7896 */ /* 0x000fe40008000011 */
[----:B---3--:R-:W-:Y:S02]  /*4f10*/  USHF.R.U32.HI UR50, URZ, UR53, UR50 ;  /* 0x00000035ff327299 */ /* 0x008fe40008011632 */
[----:B------:R-:W-:-:S11]  /*4f20*/  UISETP.NE.AND UP2, UPT, UR4, 0x1, UPT ;  /* 0x000000010400788c */ /* 0x000fd6000bf45270 */
.L_x_101:
[C---:B------:R-:W-:Y:S02]  /*4f30*/  LEA R12, R14.reuse, UR21, 0x3 ;  /* 0x000000150e0c7c11 */ /* 0x040fe4000f8e18ff */
[----:B------:R-:W-:Y:S02]  /*4f40*/  SHF.L.U32 R9, R13, 0x1f, RZ ;  /* 0x0000001f0d097819 */ /* 0x000fe400000006ff */
[----:B------:R-:W-:Y:S02]  /*4f50*/  LEA R10, R14, UR21, 0x4 ;  /* 0x000000150e0a7c11 */ /* 0x000fe4000f8e20ff */
[----:B------:R-:W2:Y:S02]  /*4f60*/  SYNCS.PHASECHK.TRANS64.TRYWAIT P0, [R12+URZ+0xc0], R9 ;  /* 0x0000c0090c0075a7 */ /* 0x000ea400080011ff */
[----:B--23--:R-:W-:Y:S05]  /*4f70*/  @!P0 BRA `(.L_x_91) ;  /* 0x0000005800d08947 */ /* 0x00cfea0003800000 */
.L_x_186:
[----:B--2---:R-:W2:Y:S01]  /*4f80*/  LDS.128 R8, [R10+0x130] ;  /* 0x000130000a087984 */ /* 0x004ea20000000c00 */
[----:B------:R-:W-:Y:S01]  /*4f90*/  UISETP.GE.AND UP0, UPT, UR39, 0x1, UPT ;  /* 0x000000012700788c */ /* 0x000fe2000bf06270 */
[----:B------:R-:W-:Y:S01]  /*4fa0*/  @!PT LDS RZ, [RZ] ;  /* 0x00000000fffff984 */ /* 0x000fe20000000800 */
[----:B------:R-:W-:Y:S01]  /*4fb0*/  @!PT LDS RZ, [RZ] ;  /* 0x00000000fffff984 */ /* 0x000fe20000000800 */
[----:B------:R-:W-:Y:S01]  /*4fc0*/  @!PT LDS RZ, [RZ] ;  /* 0x00000000fffff984 */ /* 0x000fe20000000800 */
[----:B------:R-:W-:Y:S01]  /*4fd0*/  @!PT LDS RZ, [RZ] ;  /* 0x00000000fffff984 */ /* 0x000fe20000000800 */
[----:B------:R3:W-:Y:S06]  /*4fe0*/  MEMBAR.ALL.CTA ;  /* 0x0000000000007992 */ /* 0x0007ec0000008000 */
[----:B---3--:R-:W3:Y:S01]  /*4ff0*/  FENCE.VIEW.ASYNC.S ;  /* 0x00000000000073c6 */ /* 0x008ee20000000000 */
[----:B--2---:R-:W-:Y:S11]  /*5000*/  LOP3.LUT P0, RZ, R10, 0x1, RZ, 0xc0, !PT ;  /* 0x000000010aff7812 */ /* 0x004ff6000780c0ff */
[----:B------:R-:W-:Y:S02]  /*5010*/  @!UPT UIADD3 URZ, UPT, UPT, URZ, URZ, URZ ;  /* 0x000000fffffff290 */ /* 0x000fe4000fffe0ff */
[----:B---3--:R-:W-:Y:S01]  /*5020*/  VOTEU.ANY UP1, P0 ;  /* 0x0000000000ff7886 */ /* 0x008fe20000020100 */
[----:B------:R-:W-:Y:S11]  /*5030*/  PLOP3.LUT P0, PT, PT, PT, UP1, 0x80, 0x8 ;  /* 0x000000000008781c */ /* 0x000ff60003f0f018 */
[----:B------:R-:W-:Y:S02]  /*5040*/  @!UPT UIADD3 URZ, UPT, UPT, URZ, URZ, URZ ;  /* 0x000000fffffff290 */ /* 0x000fe4000fffe0ff */
[----:B------:R-:W-:Y:S02]  /*5050*/  @P0 SHF.R.U32.HI R0, RZ, 0x10, R9 ;  /* 0x00000010ff000819 */ /* 0x000fe40000011609 */
[----:B------:R-:W-:Y:S02]  /*5060*/  @P0 MOV R6, R8 ;  /* 0x0000000800060202 */ /* 0x000fe40000000f00 */
[----:B------:R-:W-:Y:S01]  /*5070*/  @P0 R2UR UR4, R0 ;  /* 0x00000000000402ca */ /* 0x000fe200000e0000 */
[----:B------:R-:W-:Y:S01]  /*5080*/  VIADD R0, R12, 0xd0 ;  /* 0x000000d00c007836 */ /* 0x000fe20000000000 */
[----:B------:R-:W-:Y:S02]  /*5090*/  @P0 LOP3.LUT R8, R9, 0xffff, RZ, 0xc0, !PT ;  /* 0x0000ffff09080812 */ /* 0x000fe400078ec0ff */
[----:B------:R-:W-:Y:S02]  /*50a0*/  @P0 R2UR UR6, R6 ;  /* 0x00000000060602ca */ /* 0x000fe400000e0000 */
[----:B------:R-:W-:Y:S02]  /*50b0*/  PRMT R0, RZ, 0x654, R0 ;  /* 0x00000654ff007816 */ /* 0x000fe40000000000 */
[----:B------:R-:W-:Y:S02]  /*50c0*/  @P0 R2UR UR5, R8 ;  /* 0x00000000080502ca */ /* 0x000fe400000e0000 */
[----:B------:R2:W-:Y:S03]  /*50d0*/  SYNCS.ARRIVE.TRANS64.RED.A1T0 RZ, [R0+URZ], RZ ;  /* 0x000000ff00ff79a7 */ /* 0x0005e600081004ff */
[----:B------:R-:W-:Y:S04]  /*50e0*/  @UP1 UMOV UR37, UR4 ;  /* 0x0000000400251c82 */ /* 0x000fe80008000000 */
[----:B------:R-:W-:Y:S04]  /*50f0*/  @UP1 UMOV UR14, UR6 ;  /* 0x00000006000e1c82 */ /* 0x000fe80008000000 */
[----:B------:R-:W-:Y:S01]  /*5100*/  @UP1 UMOV UR13, UR5 ;  /* 0x00000005000d1c82 */ /* 0x000fe20008000000 */
[----:B------:R-:W-:Y:S05]  /*5110*/  BRA.U !UP0, `(.L_x_92) ;  /* 0x0000000108a47547 */ /* 0x000fea000b800000 */
[----:B------:R-:W-:Y:S02]  /*5120*/  UIMAD.WIDE.U32 UR26, UR13, UR43, URZ ;  /* 0x0000002b0d1a72a5 */ /* 0x000fe4000f8e00ff */
[----:B------:R-:W-:Y:S02]  /*5130*/  UIMAD.WIDE.U32 UR28, UR14, UR40, URZ ;  /* 0x000000280e1c72a5 */ /* 0x000fe4000f8e00ff */
[----:B------:R-:W-:Y:S02]  /*5140*/  USEL UR4, UR38, UR50, !UP5 ;  /* 0x0000003226047287 */ /* 0x000fe4000e800000 */
[----:B------:R-:W-:Y:S02]  /*5150*/  USEL UR7, UR45, UR51, !UP6 ;  /* 0x000000332d077287 */ /* 0x000fe4000f000000 */
[----:B-1----:R-:W-:Y:S02]  /*5160*/  UIMAD.WIDE.U32 UR8, UR4, UR22, URZ ;  /* 0x00000016040872a5 */ /* 0x002fe4000f8e00ff */
[----:B------:R-:W-:Y:S01]  /*5170*/  UIMAD.WIDE.U32 UR18, UR7, UR22, URZ ;  /* 0x00000016071272a5 */ /* 0x000fe2000f8e00ff */
[----:B------:R-:W-:Y:S02]  /*5180*/  UMOV UR5, UR27 ;  /* 0x0000001b00057c82 */ /* 0x000fe40008000000 */
[----:B------:R-:W-:Y:S03]  /*5190*/  USHF.R.U32.HI UR6, URZ, UR53, UR5 ;  /* 0x00000035ff067299 */ /* 0x000fe60008011605 */
[----:B------:R-:W-:Y:S01]  /*51a0*/  UMOV UR5, UR29 ;  /* 0x0000001d00057c82 */ /* 0x000fe20008000000 */
[----:B------:R-:W-:Y:S02]  /*51b0*/  USEL UR6, UR13, UR6, !UP5 ;  /* 0x000000060d067287 */ /* 0x000fe4000e800000 */
[----:B------:R-:W-:Y:S03]  /*51c0*/  USHF.R.U32.HI UR10, URZ, UR41, UR5 ;  /* 0x00000029ff0a7299 */ /* 0x000fe60008011605 */
[----:B------:R-:W-:Y:S02]  /*51d0*/  UMOV UR5, UR9 ;  /* 0x0000000900057c82 */ /* 0x000fe40008000000 */
[----:B------:R-:W-:Y:S03]  /*51e0*/  @UP4 USHF.R.U32.HI UR4, URZ, UR23, UR5 ;  /* 0x00000017ff044299 */ /* 0x000fe60008011605 */
[----:B------:R-:W-:Y:S01]  /*51f0*/  UMOV UR5, UR19 ;  /* 0x0000001300057c82 */ /* 0x000fe20008000000 */
[----:B------:R-:W-:Y:S02]  /*5200*/  UIMAD UR4, UR39, UR4, URZ ;  /* 0x00000004270472a4 */ /* 0x000fe4000f8e02ff */
[----:B------:R-:W-:Y:S02]  /*5210*/  @UP4 USHF.R.U32.HI UR7, URZ, UR23, UR5 ;  /* 0x00000017ff074299 */ /* 0x000fe40008011605 */
[----:B------:R-:W-:Y:S02]  /*5220*/  UIMAD.WIDE.U32 UR18, UR6, UR22, URZ ;  /* 0x00000016061272a5 */ /* 0x000fe4000f8e00ff */
[----:B------:R-:W-:Y:S02]  /*5230*/  USEL UR5, UR14, UR10, !UP6 ;  /* 0x0000000a0e057287 */ /* 0x000fe4000f000000 */
[----:B------:R-:W-:Y:S02]  /*5240*/  UIMAD UR8, UR39, UR7, URZ ;  /* 0x00000007270872a4 */ /* 0x000fe4000f8e02ff */
[----:B------:R-:W-:Y:S03]  /*5250*/  UISETP.GE.AND UP0, UPT, UR6, UR4, UPT ;  /* 0x000000040600728c */ /* 0x000fe6000bf06270 */
[----:B------:R-:W-:Y:S01]  /*5260*/  UMOV UR4, UR19 ;  /* 0x0000001300047c82 */ /* 0x000fe20008000000 */
[----:B------:R-:W-:Y:S02]  /*5270*/  UISETP.GE.OR UP0, UPT, UR5, UR8, UP0 ;  /* 0x000000080500728c */ /* 0x000fe40008706670 */
[----:B------:R-:W-:Y:S02]  /*5280*/  USHF.R.U32.HI UR4, URZ, UR23, UR4 ;  /* 0x00000017ff047299 */ /* 0x000fe40008011604 */
[----:B------:R-:W-:Y:S02]  /*5290*/  UIMAD.WIDE.U32 UR8, UR5, UR22, URZ ;  /* 0x00000016050872a5 */ /* 0x000fe4000f8e00ff */
[----:B------:R-:W-:Y:S04]  /*52a0*/  USEL UR10, UR6, UR4, !UP4 ;  /* 0x00000004060a7287 */ /* 0x000fe8000e000000 */
[----:B------:R-:W-:Y:S01]  /*52b0*/  UIADD3 UR12, UPT, UPT, -UR10, URZ, URZ ;  /* 0x000000ff0a0c7290 */ /* 0x000fe2000fffe1ff */
[----:B------:R-:W-:Y:S02]  /*52c0*/  @!UP0 UMOV UR4, UR9 ;  /* 0x0000000900048c82 */ /* 0x000fe40008000000 */
[----:B------:R-:W-:Y:S02]  /*52d0*/  @!UP0 USHF.R.U32.HI UR4, URZ, UR23, UR4 ;  /* 0x00000017ff048299 */ /* 0x000fe40008011604 */
[----:B------:R-:W-:Y:S02]  /*52e0*/  UIMAD UR8, UR39, UR12, UR6 ;  /* 0x0000000c270872a4 */ /* 0x000fe4000f8e0206 */
[----:B------:R-:W-:Y:S04]  /*52f0*/  @!UP0 USEL UR4, UR5, UR4, !UP4 ;  /* 0x0000000405048287 */ /* 0x000fe8000e000000 */
[----:B------:R-:W-:Y:S02]  /*5300*/  @!UP0 UIMAD UR8, UR7, UR8, UR4 ;  /* 0x00000008070882a4 */ /* 0x000fe4000f8e0204 */
[----:B------:R-:W-:Y:S02]  /*5310*/  @!UP0 UIADD3 UR9, UPT, UPT, UR10, -UR4, URZ ;  /* 0x800000040a098290 */ /* 0x000fe4000fffe0ff */
[----:B------:R-:W-:Y:S02]  /*5320*/  UIADD3 UR4, UPT, UPT, -UR5, URZ, URZ ;  /* 0x000000ff05047290 */ /* 0x000fe4000fffe1ff */
[----:B------:R-:W-:Y:S02]  /*5330*/  UIADD3 UR7, UPT, UPT, -UR6, URZ, URZ ;  /* 0x000000ff06077290 */ /* 0x000fe4000fffe1ff */
[----:B------:R-:W-:Y:S02]  /*5340*/  @!UP0 UIMAD UR6, UR9, UR39, UR5 ;  /* 0x00000027090682a4 */ /* 0x000fe4000f8e0205 */
[----:B------:R-:W-:Y:S02]  /*5350*/  UIMAD UR14, UR15, UR4, UR14 ;  /* 0x000000040f0e72a4 */ /* 0x000fe4000f8e020e */
[----:B------:R-:W-:Y:S01]  /*5360*/  UIMAD UR13, UR42, UR7, UR13 ;  /* 0x000000072a0d72a4 */ /* 0x000fe2000f8e020d */
[----:B------:R-:W-:Y:S02]  /*5370*/  @!UP0 UMOV UR5, UR8 ;  /* 0x0000000800058c82 */ /* 0x000fe40008000000 */
[----:B------:R-:W-:Y:S02]  /*5380*/  UIMAD UR14, UR5, UR15, UR14 ;  /* 0x0000000f050e72a4 */ /* 0x000fe4000f8e020e */
[----:B------:R-:W-:Y:S11]  /*5390*/  UIMAD UR13, UR6, UR42, UR13 ;  /* 0x0000002a060d72a4 */ /* 0x000ff6000f8e020d */
[----:B------:R-:W-:Y:S01]  /*53a0*/  @!UPT UIADD3 URZ, UPT, UPT, URZ, URZ, URZ ;  /* 0x000000fffffff290 */ /* 0x000fe2000fffe0ff */
.L_x_92:
[----:B------:R-:W3:Y:S01]  /*53b0*/  @!UP2 LDCU.128 UR28, c[0x0][0xf10] ;  /* 0x0001e200ff1ca7ac */ /* 0x000ee20008000c00 */
[C---:B------:R-:W-:Y:S02]  /*53c0*/  ISETP.NE.U32.AND P1, PT, R4.reuse, RZ, PT ;  /* 0x000000ff0400720c */ /* 0x040fe40003f25070 */
[----:B------:R-:W-:Y:S02]  /*53d0*/  ISETP.NE.U32.AND P0, PT, R4, RZ, PT ;  /* 0x000000ff0400720c */ /* 0x000fe40003f05070 */
[C---:B------:R-:W-:Y:S02]  /*53e0*/  ISETP.NE.AND.EX P1, PT, R5.reuse, RZ, PT, P1 ;  /* 0x000000ff0500720c */ /* 0x040fe40003f25310 */
[----:B------:R-:W-:Y:S01]  /*53f0*/  ISETP.NE.AND.EX P0, PT, R5, RZ, PT, P0 ;  /* 0x000000ff0500720c */ /* 0x000fe20003f05300 */
[----:B------:R-:W4:Y:S01]  /*5400*/  @!UP2 LDCU UR5, c[0x0][0xf0c] ;  /* 0x0001e180ff05a7ac */ /* 0x000f220008000800 */
[----:B------:R-:W-:Y:S01]  /*5410*/  SHF.L.U32 R9, R15, 0x1f, RZ ;  /* 0x0000001f0f097819 */ /* 0x000fe200000006ff */
[----:B------:R-:W-:Y:S02]  /*5420*/  USHF.L.U32 UR35, UR16, 0x7, URZ ;  /* 0x0000000710237899 */ /* 0x000fe400080006ff */
[----:B------:R-:W-:Y:S02]  /*5430*/  USHF.L.U32 UR34, UR11, 0x7, URZ ;  /* 0x000000070b227899 */ /* 0x000fe400080006ff */
[----:B---3--:R-:W-:Y:S07]  /*5440*/  UIMAD.WIDE.U32 UR6, UR14, UR28, URZ ;  /* 0x0000001c0e0672a5 */ /* 0x008fee000f8e00ff */
[----:B------:R-:W-:Y:S01]  /*5450*/  @!UP2 UMOV UR4, UR7 ;  /* 0x000000070004ac82 */ /* 0x000fe20008000000 */
[----:B----4-:R-:W-:Y:S02]  /*5460*/  @!UP2 UISETP.NE.AND UP0, UPT, UR5, 0x1, UPT ;  /* 0x000000010500a88c */ /* 0x010fe4000bf05270 */
[----:B------:R-:W-:Y:S02]  /*5470*/  @!UP2 USHF.R.U32.HI UR4, URZ, UR29, UR4 ;  /* 0x0000001dff04a299 */ /* 0x000fe40008011604 */
[----:B------:R-:W-:Y:S02]  /*5480*/  UIMAD.WIDE.U32 UR6, UR13, UR31, URZ ;  /* 0x0000001f0d0672a5 */ /* 0x000fe4000f8e00ff */
[----:B------:R-:W-:Y:S02]  /*5490*/  @!UP2 USEL UR8, UR14, UR4, !UP0 ;  /* 0x000000040e08a287 */ /* 0x000fe4000c000000 */
[----:B------:R-:W-:Y:S03]  /*54a0*/  @!UP2 UISETP.NE.AND UP0, UPT, UR30, 0x1, UPT ;  /* 0x000000011e00a88c */ /* 0x000fe6000bf05270 */
[----:B------:R-:W-:Y:S02]  /*54b0*/  @!UP2 UMOV UR6, UR7 ;  /* 0x000000070006ac82 */ /* 0x000fe40008000000 */
[----:B------:R-:W3:Y:S02]  /*54c0*/  @!UP2 LDCU UR4, c[0x0][0xf20] ;  /* 0x0001e400ff04a7ac */ /* 0x000ee40008000800 */
[----:B---3--:R-:W-:Y:S04]  /*54d0*/  @!UP2 USHF.R.U32.HI UR6, URZ, UR4, UR6 ;  /* 0x00000004ff06a299 */ /* 0x008fe80008011606 */
[----:B------:R-:W-:Y:S04]  /*54e0*/  @!UP2 USEL UR6, UR13, UR6, !UP0 ;  /* 0x000000060d06a287 */ /* 0x000fe8000c000000 */
[----:B------:R-:W-:Y:S02]  /*54f0*/  @!UP2 UIADD3 UR4, UPT, UPT, -UR8, UR6, URZ ;  /* 0x000000060804a290 */ /* 0x000fe4000fffe1ff */
[----:B------:R-:W-:Y:S02]  /*5500*/  @!UP2 UIADD3 UR6, UPT, UPT, UR8, -UR6, URZ ;  /* 0x800000060806a290 */ /* 0x000fe4000fffe0ff */
[----:B------:R-:W-:Y:S02]  /*5510*/  @!UP2 UIMAD UR14, UR4, UR5, UR14 ;  /* 0x00000005040ea2a4 */ /* 0x000fe4000f8e020e */
[----:B------:R-:W-:Y:S01]  /*5520*/  @!UP2 UIMAD UR13, UR6, UR30, UR13 ;  /* 0x0000001e060da2a4 */ /* 0x000fe2000f8e020d */
[----:B------:R-:W-:Y:S11]  /*5530*/  BRA.U UP3, `(.L_x_93) ;  /* 0x0000000103107547 */ /* 0x000ff6000b800000 */
[----:B--2---:R-:W-:Y:S04]  /*5540*/  MOV R0, UR52 ;  /* 0x0000003400007c02 */ /* 0x004fe80008000f00 */
[----:B------:R-:W-:Y:S04]  /*5550*/  SHF.L.U32 R11, R0, 0x1f, RZ ;  /* 0x0000001f000b7819 */ /* 0x000fe800000006ff */
[----:B------:R-:W2:Y:S02]  /*5560*/  SYNCS.PHASECHK.TRANS64.TRYWAIT P2, [UR21+0xb8], R11 ;  /* 0x0000b80bff0075a7 */ /* 0x000ea40008041115 */
[----:B--2---:R-:W-:Y:S05]  /*5570*/  @!P2 BRA `(.L_x_94) ;  /* 0x000000540064a947 */ /* 0x004fea0003800000 */
.L_x_93:
[----:B------:R-:W-:Y:S05]  /*5580*/  @!P1 BRA `(.L_x_95) ;  /* 0x0000000000309947 */ /* 0x000fea0003800000 */
[----:B------:R-:W-:Y:S01]  /*5590*/  ISETP.NE.U32.AND P1, PT, R2, RZ, PT ;  /* 0x000000ff0200720c */ /* 0x000fe20003f25070 */
[----:B------:R-:W3:Y:S01]  /*55a0*/  LDCU.64 UR4, c[0x0][0x358] ;  /* 0x00006b00ff0477ac */ /* 0x000ee20008000a00 */
[----:B------:R-:W-:Y:S02]  /*55b0*/  IMAD.MOV.U32 R84, RZ, RZ, 0x1 ;  /* 0x00000001ff547424 */ /* 0x000fe400078e00ff */
[----:B------:R-:W-:Y:S11]  /*55c0*/  ISETP.NE.AND.EX P1, PT, R3, RZ, PT, P1 ;  /* 0x000000ff0300720c */ /* 0x000ff60003f25310 */
[----:B------:R-:W-:Y:S02]  /*55d0*/  @!UPT UIADD3 URZ, UPT, UPT, URZ, URZ, URZ ;  /* 0x000000fffffff290 */ /* 0x000fe4000fffe0ff */
[----:B--2---:R-:W2:Y:S01]  /*55e0*/  @P1 LDC.64 R10, c[0x0][0xc88] ;  /* 0x00032200ff0a1b82 */ /* 0x004ea20000000a00 */
[----:B------:R-:W-:Y:S04]  /*55f0*/  @P1 IMAD R0, R4, UR44, RZ ;  /* 0x0000002c04001c24 */ /* 0x000fe8000f8e02ff */
[----:B--2---:R-:W-:Y:S04]  /*5600*/  @P1 IMAD.WIDE R10, R0, 0x4, R10 ;  /* 0x00000004000a1825 */ /* 0x004fe800078e020a */
[----:B------:R-:W-:Y:S01]  /*5610*/  HFMA2 R0, -RZ, RZ, 0, 5.9604644775390625e-08 ;  /* 0x00000001ff007431 */ /* 0x000fe200000001ff */
[----:B---3-5:R3:W5:Y:S04]  /*5620*/  @P1 LDG.E R41, desc[UR4][R10.64] ;  /* 0x000000040a291981 */ /* 0x028768000c1e1900 */
[----:B------:R-:W-:Y:S01]  /*5630*/  @!P1 PRMT R84, R0, 0x7610, R84 ;  /* 0x0000761000549816 */ /* 0x000fe20000000054 */
[----:B---3--:R-:W4:Y:S06]  /*5640*/  @!P1 LDC R41, c[0x0][0xc80] ;  /* 0x00032000ff299b82 */ /* 0x008f2c0000000800 */
.L_x_95:
[----:B----45:R-:W-:Y:S01]  /*5650*/  @!P0 FSETP.EQ.AND P1, PT, R41, RZ, PT ;  /* 0x000000ff2900820b */ /* 0x030fe20003f22000 */
[----:B------:R-:W-:Y:S01]  /*5660*/  @!UPT UIADD3 URZ, UPT, UPT, URZ, URZ, URZ ;  /* 0x000000fffffff290 */ /* 0x000fe2000fffe0ff */
[----:B------:R-:W-:Y:S11]  /*5670*/  @!P0 BRA `(.L_x_96) ;  /* 0x0000000000188947 */ /* 0x000ff60003800000 */
[----:B------:R-:W-:Y:S02]  /*5680*/  LOP3.LUT P0, RZ, R84, 0xff, RZ, 0xc0, !PT ;  /* 0x000000ff54ff7812 */ /* 0x000fe4000780c0ff */
[----:B------:R-:W-:Y:S04]  /*5690*/  ISETP.NE.U32.AND P1, PT, R2, RZ, PT ;  /* 0x000000ff0200720c */ /* 0x000fe80003f25070 */
[----:B------:R-:W-:Y:S04]  /*56a0*/  ISETP.NE.AND.EX P1, PT, R3, RZ, PT, P1 ;  /* 0x000000ff0300720c */ /* 0x000fe80003f25310 */
[----:B------:R-:W-:Y:S03]  /*56b0*/  PLOP3.LUT P1, PT, P1, PT, PT, 0x8, 0x80 ;  /* 0x000000000080781c */ /* 0x000fe60000f2e170 */
[----:B------:R-:W-:Y:S11]  /*56c0*/  @P0 FSETP.EQ.AND P1, PT, R41, RZ, PT ;  /* 0x000000ff2900020b */ /* 0x000ff60003f22000 */
[----:B------:R-:W-:Y:S02]  /*56d0*/  @!UPT UIADD3 URZ, UPT, UPT, URZ, URZ, URZ ;  /* 0x000000fffffff290 */ /* 0x000fe4000fffe0ff */
.L_x_96:
[----:B------:R-:W3:Y:S01]  /*56e0*/  SYNCS.PHASECHK.TRANS64.TRYWAIT P2, [UR21+0x90], R9 ;  /* 0x00009009ff0075a7 */ /* 0x000ee20008041115 */
[----:B------:R-:W-:Y:S04]  /*56f0*/  ELECT P0, URZ, PT ;  /* 0x0000000000ff782f */ /* 0x000fe80003800000 */
[----:B------:R-:W-:Y:S11]  /*5700*/  PLOP3.LUT P1, PT, P1, P0, PT, 0xf2, 0x2f ;  /* 0x00000000002f781c */ /* 0x000ff60000f21e72 */
[----:B------:R-:W-:Y:S02]  /*5710*/  @!UPT UIADD3 URZ, UPT, UPT, URZ, URZ, URZ ;  /* 0x000000fffffff290 */ /* 0x000fe4000fffe0ff */
[----:B------:R-:W-:Y:S05]  /*5720*/  @!P1 IADD3 R8, P0, PT, R16, 0x980, RZ ;  /* 0x0000098010089810 */ /* 0x000fea0007f1e0ff */
[----:B------:R-:W-:Y:S01]  /*5730*/  @!P1 IMAD.X R6, RZ, RZ, R17, P0 ;  /* 0x000000ffff069224 */ /* 0x000fe200000e0611 */
[----:B---3--:R-:W-:Y:S07]  /*5740*/  @!P2 BRA `(.L_x_97) ;  /* 0x000000540008a947 */ /* 0x008fee0003800000 */
.L_x_189:
[----:B------:R-:W-:Y:S01]  /*5750*/  @!P1 R2UR UR5, R8 ;  /* 0x00000000080592ca */ /* 0x000fe200000e0000 */
[----:B------:R-:W-:Y:S01]  /*5760*/  VOTEU.ALL UP0, P1 ;  /* 0x0000000000ff7886 */ /* 0x000fe20000800000 */
[----:B------:R-:W-:Y:S01]  /*5770*/  @!P1 R2UR UR4, R6 ;  /* 0x00000000060492ca */ /* 0x000fe200000e0000 */
[----:B--2---:R-:W-:Y:S01]  /*5780*/  @!P1 IMAD.MOV.U32 R0, RZ, RZ, 0x2000 ;  /* 0x00002000ff009424 */ /* 0x004fe200078e00ff */
[----:B------:R-:W-:Y:S01]  /*5790*/  UMOV UR6, 0x0 ;  /* 0x0000000000067882 */ /* 0x000fe20000000000 */
[----:B------:R-:W-:Y:S01]  /*57a0*/  UMOV UR7, 0x10000000 ;  /* 0x1000000000077882 */ /* 0x000fe20000000000 */
[----:B------:R-:W-:Y:S01]  /*57b0*/  @!UP0 UIADD3 UR32, UPT, UPT, UR21, 0x200, URZ ;  /* 0x0000020015208890 */ /* 0x000fe2000fffe0ff */
[----:B------:R-:W-:Y:S01]  /*57c0*/  @!P1 IADD3 R8, P0, PT, R16, 0x980, RZ ;  /* 0x0000098010089810 */ /* 0x000fe20007f1e0ff */
[----:B------:R-:W-:Y:S01]  /*57d0*/  VOTEU.ALL UP0, P1 ;  /* 0x0000000000ff7886 */ /* 0x000fe20000800000 */
[----:B------:R-:W-:Y:S03]  /*57e0*/  UMOV UR36, UR44 ;  /* 0x0000002c00247c82 */ /* 0x000fe60008000000 */
[----:B------:R-:W-:Y:S02]  /*57f0*/  @!P1 IMAD.X R6, RZ, RZ, R17, P0 ;  /* 0x000000ffff069224 */ /* 0x000fe400000e0611 */
[----:B------:R-:W-:Y:S02]  /*5800*/  IMAD.U32 R10, RZ, RZ, UR5 ;  /* 0x00000005ff0a7e24 */ /* 0x000fe4000f8e00ff */
[----:B------:R-:W-:Y:S03]  /*5810*/  IMAD.U32 R11, RZ, RZ, UR4 ;  /* 0x00000004ff0b7e24 */ /* 0x000fe6000f8e00ff */
[----:B------:R-:W-:Y:S02]  /*5820*/  @!P1 R2UR UR4, R10 ;  /* 0x000000000a0492ca */ /* 0x000fe400000e0000 */
[----:B------:R-:W-:Y:S11]  /*5830*/  @!P1 R2UR UR5, R11 ;  /* 0x000000000b0592ca */ /* 0x000ff600000e0000 */
[----:B------:R-:W-:Y:S02]  /*5840*/  @!UPT UIADD3 URZ, UPT, UPT, URZ, URZ, URZ ;  /* 0x000000fffffff290 */ /* 0x000fe4000fffe0ff */
[----:B------:R2:W-:Y:S01]  /*5850*/  @!UP0 UTMALDG.3D [UR32], [UR4], desc[UR6] ;  /* 0x00000620040085b4 */ /* 0x0005e20008011000 */
[----:B------:R2:W-:Y:S01]  /*5860*/  @!P1 SYNCS.ARRIVE.TRANS64.RED.A0TR RZ, [UR21+0x70], R0 ;  /* 0x00007000ffff99a7 */ /* 0x0005e20008300415 */
[----:B------:R-:W-:Y:S01]  /*5870*/  SYNCS.ARRIVE.TRANS64.RED.A1T0 RZ, [UR49], RZ ;  /* 0x000000ffffff79a7 */ /* 0x000fe20008100431 */
[----:B------:R-:W3:Y:S02]  /*5880*/  SYNCS.PHASECHK.TRANS64.TRYWAIT P2, [UR21+0x98], R9 ;  /* 0x00009809ff0075a7 */ /* 0x000ee40008041115 */
[----:B--23--:R-:W-:Y:S05]  /*5890*/  @!P2 BRA `(.L_x_98) ;  /* 0x0000005000cca947 */ /* 0x00cfea0003800000 */
.L_x_191:
        /* <DEDUP_REMOVED lines=8> */
[----:B------:R-:W-:Y:S01]  /*5920*/  @!UP0 UIADD3 UR24, UPT, UPT, UR21, 0x2200, URZ ;  /* 0x0000220015188890 */ /* 0x000fe2000fffe0ff */
[----:B------:R-:W-:Y:S01]  /*5930*/  VOTEU.ALL UP0, P1 ;  /* 0x0000000000ff7886 */ /* 0x000fe20000800000 */
[----:B------:R-:W-:Y:S01]  /*5940*/  UMOV UR27, UR35 ;  /* 0x00000023001b7c82 */ /* 0x000fe20008000000 */
[----:B------:R-:W-:Y:S02]  /*5950*/  UMOV UR28, UR44 ;  /* 0x0000002c001c7c82 */ /* 0x000fe40008000000 */
[----:B------:R-:W-:Y:S02]  /*5960*/  IMAD.U32 R10, RZ, RZ, UR5 ;  /* 0x00000005ff0a7e24 */ /* 0x000fe4000f8e00ff */
[----:B------:R-:W-:Y:S02]  /*5970*/  IMAD.U32 R11, RZ, RZ, UR4 ;  /* 0x00000004ff0b7e24 */ /* 0x000fe4000f8e00ff */
[----:B------:R-:W-:Y:S01]  /*5980*/  @!P1 IMAD.X R6, RZ, RZ, R17, P0 ;  /* 0x000000ffff069224 */ /* 0x000fe200000e0611 */
        /* <DEDUP_REMOVED lines=8> */
.L_x_193:
[----:B------:R-:W-:Y:S01]  /*5a10*/  @!P1 R2UR UR5, R8 ;  /* 0x00000000080592ca */ /* 0x000fe200000e0000 */
[----:B------:R-:W-:Y:S01]  /*5a20*/  VOTEU.ALL UP0, P1 ;  /* 0x0000000000ff7886 */ /* 0x000fe20000800000 */
[----:B------:R-:W-:Y:S01]  /*5a30*/  @!P1 R2UR UR4, R6 ;  /* 0x00000000060492ca */ /* 0x000fe200000e0000 */
[----:B--2---:R-:W-:Y:S01]  /*5a40*/  @!P1 IMAD.MOV.U32 R0, RZ, RZ, 0x2000 ;  /* 0x00002000ff009424 */ /* 0x004fe200078e00ff */
[----:B------:R-:W-:Y:S01]  /*5a50*/  UMOV UR6, 0x0 ;  /* 0x0000000000067882 */ /* 0x000fe20000000000 */
[----:B------:R-:W-:Y:S01]  /*5a60*/  UMOV UR7, 0x10000000 ;  /* 0x1000000000077882 */ /* 0x000fe20000000000 */
[----:B------:R-:W-:Y:S01]  /*5a70*/  @!UP0 UIADD3 UR18, UPT, UPT, UR34, 0x40, URZ ;  /* 0x0000004022128890 */ /* 0x000fe2000fffe0ff */
[----:B------:R-:W-:Y:S01]  /*5a80*/  VIADD R14, R14, 0x1 ;  /* 0x000000010e0e7836 */ /* 0x000fe20000000000 */
[----:B------:R-:W-:Y:S01]  /*5a90*/  @!UP0 UIADD3 UR16, UPT, UPT, UR21, 0x4200, URZ ;  /* 0x0000420015108890 */ /* 0x000fe2000fffe0ff */
[----:B------:R-:W-:Y:S01]  /*5aa0*/  VOTEU.ALL UP0, P1 ;  /* 0x0000000000ff7886 */ /* 0x000fe20000800000 */
[----:B------:R-:W-:Y:S01]  /*5ab0*/  UMOV UR19, UR35 ;  /* 0x0000002300137c82 */ /* 0x000fe20008000000 */
[----:B------:R-:W-:Y:S02]  /*5ac0*/  UMOV UR20, UR44 ;  /* 0x0000002c00147c82 */ /* 0x000fe40008000000 */
        /* <DEDUP_REMOVED lines=10> */
.L_x_195:
[----:B------:R-:W-:Y:S01]  /*5b70*/  @!P1 IADD3 R6, P0, PT, R16, 0x980, RZ ;  /* 0x0000098010069810 */ /* 0x000fe20007f1e0ff */
[----:B------:R-:W-:Y:S01]  /*5b80*/  VOTEU.ALL UP0, P1 ;  /* 0x0000000000ff7886 */ /* 0x000fe20000800000 */
[----:B------:R-:W-:Y:S01]  /*5b90*/  UMOV UR6, 0x0 ;  /* 0x0000000000067882 */ /* 0x000fe20000000000 */
[----:B------:R-:W-:Y:S01]  /*5ba0*/  UMOV UR7, 0x10000000 ;  /* 0x1000000000077882 */ /* 0x000fe20000000000 */
[----:B------:R-:W-:Y:S01]  /*5bb0*/  @!P1 R2UR UR5, R6 ;  /* 0x00000000060592ca */ /* 0x000fe200000e0000 */
[----:B--2---:R-:W-:Y:S01]  /*5bc0*/  @!P1 IMAD.X R0, RZ, RZ, R17, P0 ;  /* 0x000000ffff009224 */ /* 0x004fe200000e0611 */
[----:B------:R-:W-:Y:S01]  /*5bd0*/  @!UP0 UIADD3 UR10, UPT, UPT, UR34, 0x60, URZ ;  /* 0x00000060220a8890 */ /* 0x000fe2000fffe0ff */
[----:B------:R-:W-:Y:S01]  /*5be0*/  R2UR UR16, R87 ;  /* 0x00000000571072ca */ /* 0x000fe200000e0000 */
[----:B------:R-:W-:Y:S01]  /*5bf0*/  @!UP0 UIADD3 UR8, UPT, UPT, UR21, 0x6200, URZ ;  /* 0x0000620015088890 */ /* 0x000fe2000fffe0ff */
[----:B------:R-:W-:Y:S01]  /*5c00*/  R2UR UR18, R86 ;  /* 0x00000000561272ca */ /* 0x000fe200000e0000 */
[----:B------:R-:W-:Y:S01]  /*5c10*/  @!UP0 UIADD3 UR9, UPT, UPT, UR21, 0x88, URZ ;  /* 0x0000008815098890 */ /* 0x000fe2000fffe0ff */
[----:B------:R-:W-:Y:S01]  /*5c20*/  @!P1 R2UR UR4, R0 ;  /* 0x00000000000492ca */ /* 0x000fe200000e0000 */
[----:B------:R-:W-:Y:S01]  /*5c30*/  VOTEU.ALL UP0, P1 ;  /* 0x0000000000ff7886 */ /* 0x000fe20000800000 */
[----:B------:R-:W-:Y:S01]  /*5c40*/  UMOV UR11, UR35 ;  /* 0x00000023000b7c82 */ /* 0x000fe20008000000 */
[----:B------:R-:W-:Y:S01]  /*5c50*/  UMOV UR12, UR44 ;  /* 0x0000002c000c7c82 */ /* 0x000fe20008000000 */
[C---:B------:R-:W-:Y:S01]  /*5c60*/  ISETP.NE.AND P0, PT, R14.reuse, 0x2, PT ;  /* 0x000000020e00780c */ /* 0x040fe20003f05270 */
[----:B------:R-:W-:Y:S01]  /*5c70*/  UPLOP3.LUT UP3, UPT, UPT, UPT, UPT, 0x80, 0x8 ;  /* 0x000000000008789c */ /* 0x000fe20003f6f070 */
[----:B------:R-:W-:Y:S01]  /*5c80*/  IMAD.U32 R8, RZ, RZ, UR5 ;  /* 0x00000005ff087e24 */ /* 0x000fe2000f8e00ff */
[----:B------:R-:W-:Y:S01]  /*5c90*/  LOP3.LUT R15, R15, 0x1, RZ, 0x3c, !PT ;  /* 0x000000010f0f7812 */ /* 0x000fe200078e3cff */
[----:B------:R-:W-:Y:S01]  /*5ca0*/  UMOV UR44, UR37 ;  /* 0x00000025002c7c82 */ /* 0x000fe20008000000 */
[----:B------:R-:W-:Y:S01]  /*5cb0*/  SEL R0, RZ, 0x1, P0 ;  /* 0x00000001ff007807 */ /* 0x000fe20000000000 */
[----:B------:R-:W-:Y:S01]  /*5cc0*/  UIADD3 UR16, UPT, UPT, UR14, UR16, URZ ;  /* 0x000000100e107290 */ /* 0x000fe2000fffe0ff */
[----:B------:R-:W-:Y:S02]  /*5cd0*/  SEL R14, R14, RZ, P0 ;  /* 0x000000ff0e0e7207 */ /* 0x000fe40000000000 */
[----:B------:R-:W-:Y:S01]  /*5ce0*/  IMAD.U32 R9, RZ, RZ, UR4 ;  /* 0x00000004ff097e24 */ /* 0x000fe2000f8e00ff */
[----:B------:R-:W-:Y:S02]  /*5cf0*/  @!P1 R2UR UR4, R8 ;  /* 0x00000000080492ca */ /* 0x000fe400000e0000 */
[----:B------:R-:W-:Y:S02]  /*5d00*/  LOP3.LUT R13, R13, R0, RZ, 0x3c, !PT ;  /* 0x000000000d0d7212 */ /* 0x000fe400078e3cff */
[----:B------:R-:W-:Y:S11]  /*5d10*/  @!P1 R2UR UR5, R9 ;  /* 0x00000000090592ca */ /* 0x000ff600000e0000 */
[----:B------:R-:W-:Y:S02]  /*5d20*/  @!UPT UIADD3 URZ, UPT, UPT, URZ, URZ, URZ ;  /* 0x000000fffffff290 */ /* 0x000fe4000fffe0ff */
[----:B------:R2:W-:Y:S01]  /*5d30*/  @!UP0 UTMALDG.3D [UR8], [UR4], desc[UR6] ;  /* 0x00000608040085b4 */ /* 0x0005e20008011000 */
[----:B------:R3:W-:Y:S01]  /*5d40*/  @!P1 SYNCS.ARRIVE.TRANS64.RED.A0TR RZ, [UR21+0x88], R7 ;  /* 0x00008807ffff99a7 */ /* 0x0007e20008300415 */
[----:B------:R-:W-:Y:S01]  /*5d50*/  SYNCS.ARRIVE.TRANS64.RED.A1T0 RZ, [UR46], RZ ;  /* 0x000000ffffff79a7 */ /* 0x000fe2000810042e */
[----:B--2---:R-:W-:Y:S01]  /*5d60*/  UIADD3 UR11, UPT, UPT, UR13, UR18, URZ ;  /* 0x000000120d0b7290 */ /* 0x004fe2000fffe0ff */
[----:B------:R-:W-:Y:S11]  /*5d70*/  BRA.U UP1, `(.L_x_101) ;  /* 0xfffffff1016c7547 */ /* 0x000ff6000b83ffff */
[----:B------:R-:W-:-:S04]  /*5d80*/  SHF.L.U32 R3, R15, 0x1f, RZ ;  /* 0x0000001f0f037819 */ /* 0x000fc800000006ff */
[----:B------:R-:W2:Y:S02]  /*5d90*/  SYNCS.PHASECHK.TRANS64.TRYWAIT P0, [UR21+0x90], R3 ;  /* 0x00009003ff0075a7 */ /* 0x000ea40008001115 */
[----:B--2---:R-:W-:Y:S05]  /*5da0*/  @!P0 BRA `(.L_x_102) ;  /* 0x0000004c00d08947 */ /* 0x004fea0003800000 */
.L_x_197:
[----:B------:R-:W4:Y:S02]  /*5db0*/  SYNCS.PHASECHK.TRANS64.TRYWAIT P0, [UR21+0x98], R3 ;  /* 0x00009803ff0075a7 */ /* 0x000f240008001115 */
[----:B----4-:R-:W-:Y:S05]  /*5dc0*/  @!P0 BRA `(.L_x_103) ;  /* 0x0000004c00e08947 */ /* 0x010fea0003800000 */
.L_x_199:
[----:B------:R-:W4:Y:S02]  /*5dd0*/  SYNCS.PHASECHK.TRANS64.TRYWAIT P0, [UR21+0xa0], R3 ;  /* 0x0000a003ff0075a7 */ /* 0x000f240008001115 */
[----:B----4-:R-:W-:Y:S05]  /*5de0*/  @!P0 BRA `(.L_x_104) ;  /* 0x0000004c00f08947 */ /* 0x010fea0003800000 */
.L_x_201:
[----:B--2---:R-:W-:-:S07]  /*5df0*/  MOV R0, UR21 ;  /* 0x0000001500007c02 */ /* 0x004fce0008000f00 */
.L_x_105:
[----:B--2---:R-:W-:-:S04]  /*5e00*/  SHF.L.U32 R3, R15, 0x1f, RZ ;  /* 0x0000001f0f037819 */ /* 0x004fc800000006ff */
[----:B------:R2:W4:Y:S03]  /*5e10*/  SYNCS.PHASECHK.TRANS64.TRYWAIT P0, [R0+URZ+0xa8], R3 ;  /* 0x0000a803000075a7 */ /* 0x00052600080011ff */
[----:B----4-:R-:W-:Y:S05]  /*5e20*/  @!P0 NANOSLEEP.SYNCS 0x989680 ;  /* 0x009896800000895d */ /* 0x010fea0003900000 */
[----:B------:R-:W4:Y:S02]  /*5e30*/  @!P0 SYNCS.PHASECHK.TRANS64 P0, [R0+URZ+0xa8], R3 ;  /* 0x0000a803000085a7 */ /* 0x000f2400080010ff */
[----:B-1--4-:R-:W-:Y:S05]  /*5e40*/  @P0 EXIT ;  /* 0x000000000000094d */ /* 0x012fea0003800000 */
[----:B------:R-:W-:Y:S05]  /*5e50*/  BRA `(.L_x_105) ;  /* 0xfffffffc00e87947 */ /* 0x000fea000383ffff */
.L_x_90:
[----:B------:R-:W-:-:S06]  /*5e60*/  UISETP.GE.AND UP0, UPT, UR17, 0x4, UPT ;  /* 0x000000041100788c */ /* 0x000fcc000bf06270 */
[----:B------:R-:W-:-:S13]  /*5e70*/  PLOP3.LUT P0, PT, PT, PT, UP0, 0x80, 0x8 ;  /* 0x000000000008781c */ /* 0x000fda0003f0f008 */
[----:B------:R-:W-:Y:S05]  /*5e80*/  @!P0 EXIT ;  /* 0x000000000000894d */ /* 0x000fea0003800000 */
[----:B------:R-:W1:Y:S08]  /*5e90*/  S2UR UR4, SR_CgaCtaId ;  /* 0x00000000000479c3 */ /* 0x000e700000008800 */
[----:B------:R-:W-:Y:S01]  /*5ea0*/  BAR.SYNC.DEFER_BLOCKING 0x6, 0xa0 ;  /* 0x0182800000007b1d */ /* 0x000fe20000010000 */
[C---:B------:R-:W-:Y:S01]  /*5eb0*/  IMAD.SHL.U32 R4, R98.reuse, 0x20, RZ ;  /* 0x0000002062047824 */ /* 0x040fe200078e00ff */
[C---:B------:R-:W-:Y:S01]  /*5ec0*/  LOP3.LUT R99, R98.reuse, 0x60, RZ, 0xc0, !PT ;  /* 0x0000006062637812 */ /* 0x040fe200078ec0ff */
[C---:B------:R-:W-:Y:S01]  /*5ed0*/  IMAD.SHL.U32 R97, R98.reuse, 0x4, RZ ;  /* 0x0000000462617824 */ /* 0x040fe200078e00ff */
[C---:B------:R-:W-:Y:S01]  /*5ee0*/  LOP3.LUT R96, R98.reuse, 0x2, RZ, 0xc0, !PT ;  /* 0x0000000262607812 */ /* 0x040fe200078ec0ff */
[----:B------:R-:W-:Y:S01]  /*5ef0*/  IMAD.U32 R37, R98, 0x10000, RZ ;  /* 0x0001000062257824 */ /* 0x000fe200078e00ff */
[----:B------:R-:W-:-:S02]  /*5f00*/  UMOV UR43, 0x400 ;  /* 0x00000400002b7882 */ /* 0x000fc40000000000 */
[----:B------:R-:W2:Y:S01]  /*5f10*/  LDC.64 R80, c[0x0][0xc88] ;  /* 0x00032200ff507b82 */ /* 0x000ea20000000a00 */
[----:B------:R-:W-:Y:S01]  /*5f20*/  LOP3.LUT R6, R4, 0xc0, RZ, 0xc0, !PT ;  /* 0x000000c004067812 */ /* 0x000fe200078ec0ff */
[----:B------:R-:W-:Y:S01]  /*5f30*/  HFMA2 R90, -RZ, RZ, 0, 0 ;  /* 0x00000000ff5a7431 */ /* 0x000fe200000001ff */
[----:B------:R-:W-:Y:S01]  /*5f40*/  LOP3.LUT R98, R98, 0x4, RZ, 0xc0, !PT ;  /* 0x0000000462627812 */ /* 0x000fe200078ec0ff */
[----:B------:R-:W-:Y:S01]  /*5f50*/  IMAD.MOV.U32 R94, RZ, RZ, 0x1 ;  /* 0x00000001ff5e7424 */ /* 0x000fe200078e00ff */
[----:B------:R-:W-:Y:S01]  /*5f60*/  LOP3.LUT R97, R6, 0x18, R97, 0xf8, !PT ;  /* 0x0000001806617812 */ /* 0x000fe200078ef861 */
[----:B------:R-:W-:Y:S01]  /*5f70*/  IMAD.MOV.U32 R36, RZ, RZ, RZ ;  /* 0x000000ffff247224 */ /* 0x000fe200078e00ff */
[----:B------:R-:W-:Y:S01]  /*5f80*/  LOP3.LUT R37, R37, 0x600000, RZ, 0xc0, !PT ;  /* 0x0060000025257812 */ /* 0x000fe200078ec0ff */
[----:B------:R-:W3:Y:S01]  /*5f90*/  LDC.64 R82, c[0x0][0xc90] ;  /* 0x00032400ff527b82 */ /* 0x000ee20000000a00 */
[----:B------:R-:W-:Y:S02]  /*5fa0*/  LOP3.LUT R97, R97, 0xf20, R4, 0xf8, !PT ;  /* 0x00000f2061617812 */ /* 0x000fe400078ef804 */
[----:B------:R-:W-:Y:S01]  /*5fb0*/  CS2R R92, SRZ ;  /* 0x00000000005c7805 */ /* 0x000fe2000001ff00 */
[----:B------:R-:W4:Y:S01]  /*5fc0*/  LDCU UR59, c[0x0][0x370] ;  /* 0x00006e00ff3b77ac */ /* 0x000f220008000800 */
[----:B------:R-:W2:Y:S03]  /*5fd0*/  LDCU.64 UR62, c[0x0][0x348] ;  /* 0x00006900ff3e77ac */ /* 0x000ea60008000a00 */
[----:B------:R-:W2:Y:S01]  /*5fe0*/  LDC.64 R78, c[0x0][0xcb0] ;  /* 0x00032c00ff4e7b82 */ /* 0x000ea20000000a00 */
[----:B-1----:R-:W-:Y:S01]  /*5ff0*/  ULEA UR43, UR4, UR43, 0x18 ;  /* 0x0000002b042b7291 */ /* 0x002fe2000f8ec0ff */
[----:B------:R-:W1:Y:S06]  /*6000*/  LDCU UR42, c[0x0][0xf0c] ;  /* 0x0001e180ff2a77ac */ /* 0x000e6c0008000800 */
[----:B------:R-:W1:Y:S01]  /*6010*/  LDC.64 R76, c[0x0][0xca8] ;  /* 0x00032a00ff4c7b82 */ /* 0x000e620000000a00 */
[----:B------:R-:W-:Y:S01]  /*6020*/  UIADD3 UR4, UPT, UPT, UR43, 0x200, URZ ;  /* 0x000002002b047890 */ /* 0x000fe2000fffe0ff */
[----:B------:R-:W1:Y:S01]  /*6030*/  LDCU UR38, c[0x0][0xf30] ;  /* 0x0001e600ff2677ac */ /* 0x000e620008000800 */
[----:B------:R-:W4:Y:S04]  /*6040*/  LDS R0, [UR43+0x150] ;  /* 0x0001502bff007984 */ /* 0x000f280008000800 */
[----:B------:R-:W-:Y:S01]  /*6050*/  IMAD.U32 R88, RZ, RZ, UR4 ;  /* 0x00000004ff587e24 */ /* 0x000fe2000f8e00ff */
[----:B------:R-:W1:Y:S04]  /*6060*/  LDCU.64 UR56, c[0x0][0xc88] ;  /* 0x00019100ff3877ac */ /* 0x000e680008000a00 */
[----:B------:R-:W-:Y:S01]  /*6070*/  LEA R97, R97, R88, 0x1 ;  /* 0x0000005861617211 */ /* 0x000fe200078e08ff */
[----:B------:R-:W1:Y:S04]  /*6080*/  LDCU.64 UR40, c[0x0][0xf28] ;  /* 0x0001e500ff2877ac */ /* 0x000e680008000a00 */
[--C-:B------:R-:W-:Y:S01]  /*6090*/  IMAD R96, R96, -0x10, R97.reuse ;  /* 0xfffffff060607824 */ /* 0x100fe200078e0261 */
[----:B------:R-:W1:Y:S01]  /*60a0*/  LDCU.128 UR52, c[0x0][0xf10] ;  /* 0x0001e200ff3477ac */ /* 0x000e620008000c00 */
[----:B------:R-:W-:Y:S01]  /*60b0*/  IMAD R95, R98, -0x10, R97 ;  /* 0xfffffff0625f7824 */ /* 0x000fe200078e0261 */
[----:B------:R-:W1:Y:S01]  /*60c0*/  LDCU UR58, c[0x0][0x374] ;  /* 0x00006e80ff3a77ac */ /* 0x000e620008000800 */
[----:B------:R-:W-:Y:S01]  /*60d0*/  UMOV UR47, URZ ;  /* 0x000000ff002f7c82 */ /* 0x000fe20008000000 */
[----:B------:R-:W-:Y:S01]  /*60e0*/  UMOV UR46, URZ ;  /* 0x000000ff002e7c82 */ /* 0x000fe20008000000 */
[----:B--234-:R-:W-:-:S07]  /*60f0*/  IADD3 R37, PT, PT, R0, R37, RZ ;  /* 0x0000002500257210 */ /* 0x01cfce0007ffe0ff */
.L_x_149:
[----:B------:R-:W-:Y:S02]  /*6100*/  LEA R3, R90, UR43, 0x3 ;  /* 0x0000002b5a037c11 */ /* 0x000fe4000f8e18ff */
[----:B------:R-:W-:Y:S02]  /*6110*/  SHF.L.U32 R0, R92, 0x1f, RZ ;  /* 0x0000001f5c007819 */ /* 0x000fe400000006ff */
[----:B------:R-:W-:Y:S02]  /*6120*/  LEA R5, R90, UR43, 0x4 ;  /* 0x0000002b5a057c11 */ /* 0x000fe4000f8e20ff */
[----:B--2---:R-:W2:Y:S02]  /*6130*/  SYNCS.PHASECHK.TRANS64.TRYWAIT P0, [R3+URZ+0xc0], R0 ;  /* 0x0000c000030075a7 */ /* 0x004ea400080011ff */
[----:B-12---:R-:W-:Y:S05]  /*6140*/  @!P0 BRA `(.L_x_106) ;  /* 0x0000004c00308947 */ /* 0x006fea0003800000 */
.L_x_202:
[----:B------:R-:W3:Y:S01]  /*6150*/  LDS.128 R4, [R5+0x130] ;  /* 0x0001300005047984 */ /* 0x000ee20000000c00 */
[----:B------:R-:W-:Y:S01]  /*6160*/  UISETP.GE.AND UP0, UPT, UR39, 0x1, UPT ;  /* 0x000000012700788c */ /* 0x000fe2000bf06270 */
[----:B------:R-:W-:Y:S01]  /*6170*/  @!PT LDS RZ, [RZ] ;  /* 0x00000000fffff984 */ /* 0x000fe20000000800 */
[----:B------:R-:W-:Y:S01]  /*6180*/  @!PT LDS RZ, [RZ] ;  /* 0x00000000fffff984 */ /* 0x000fe20000000800 */
[----:B------:R-:W-:Y:S01]  /*6190*/  @!PT LDS RZ, [RZ] ;  /* 0x00000000fffff984 */ /* 0x000fe20000000800 */
[----:B------:R-:W-:Y:S01]  /*61a0*/  @!PT LDS RZ, [RZ] ;  /* 0x00000000fffff984 */ /* 0x000fe20000000800 */
[----:B------:R4:W-:Y:S06]  /*61b0*/  MEMBAR.ALL.CTA ;  /* 0x0000000000007992 */ /* 0x0009ec0000008000 */
[----:B----4-:R-:W4:Y:S01]  /*61c0*/  FENCE.VIEW.ASYNC.S ;  /* 0x00000000000073c6 */ /* 0x010f220000000000 */
[----:B---3--:R-:W-:Y:S11]  /*61d0*/  LOP3.LUT P0, RZ, R6, 0x1, RZ, 0xc0, !PT ;  /* 0x0000000106ff7812 */ /* 0x008ff6000780c0ff */
[----:B------:R-:W-:Y:S02]  /*61e0*/  @!UPT UIADD3 URZ, UPT, UPT, URZ, URZ, URZ ;  /* 0x000000fffffff290 */ /* 0x000fe4000fffe0ff */
[----:B----4-:R-:W-:Y:S01]  /*61f0*/  VOTEU.ANY UP1, P0 ;  /* 0x0000000000ff7886 */ /* 0x010fe20000020100 */
[----:B------:R-:W-:Y:S01]  /*6200*/  PLOP3.LUT P0, PT, PT, PT, UP1, 0x80, 0x8 ;  /* 0x000000000008781c */ /* 0x000fe20003f0f018 */
[----:B------:R-:W-:Y:S11]  /*6210*/  UP2UR UR61, UPR, URZ, 0x2 ;  /* 0x00000002ff3d7883 */ /* 0x000ff60008000000 */
[----:B------:R-:W-:Y:S01]  /*6220*/  @!UPT UIADD3 URZ, UPT, UPT, URZ, URZ, URZ ;  /* 0x000000fffffff290 */ /* 0x000fe2000fffe0ff */
[----:B--2---:R-:W-:Y:S02]  /*6230*/  @P0 SHF.R.U32.HI R0, RZ, 0x10, R5 ;  /* 0x00000010ff000819 */ /* 0x004fe40000011605 */
        /* <DEDUP_REMOVED lines=12> */
[----:B------:R-:W3:Y:S01]  /*6300*/  LDCU UR10, c[0x0][0xf20] ;  /* 0x0001e400ff0a77ac */ /* 0x000ee20008000800 */
[----:B-1----:R-:W-:Y:S02]  /*6310*/  UIMAD.WIDE.U32 UR4, UR58, UR55, URZ ;  /* 0x000000373a0472a5 */ /* 0x002fe4000f8e00ff */
[----:B------:R-:W-:Y:S02]  /*6320*/  UIMAD.WIDE.U32 UR6, UR59, UR52, URZ ;  /* 0x000000343b0672a5 */ /* 0x000fe4000f8e00ff */
[----:B------:R-:W-:Y:S02]  /*6330*/  UISETP.NE.AND UP0, UPT, UR54, 0x1, UPT ;  /* 0x000000013600788c */ /* 0x000fe4000bf05270 */
[----:B------:R-:W-:Y:S02]  /*6340*/  UIMAD.WIDE.U32 UR8, UR36, UR55, URZ ;  /* 0x00000037240872a5 */ /* 0x000fe4000f8e00ff */
[----:B------:R-:W-:Y:S02]  /*6350*/  UIMAD.WIDE.U32 UR12, UR37, UR52, URZ ;  /* 0x00000034250c72a5 */ /* 0x000fe4000f8e00ff */
[----:B------:R-:W-:Y:S02]  /*6360*/  UISETP.NE.AND UP1, UPT, UR42, 0x1, UPT ;  /* 0x000000012a00788c */ /* 0x000fe4000bf25270 */
[----:B------:R-:W-:Y:S01]  /*6370*/  UISETP.NE.AND UP2, UPT, UR39, 0x1, UPT ;  /* 0x000000012700788c */ /* 0x000fe2000bf45270 */
[----:B------:R-:W-:Y:S02]  /*6380*/  UMOV UR4, UR5 ;  /* 0x0000000500047c82 */ /* 0x000fe40008000000 */
[----:B---3--:R-:W-:Y:S03]  /*6390*/  USHF.R.U32.HI UR5, URZ, UR10, UR4 ;  /* 0x0000000aff057299 */ /* 0x008fe60008011604 */
[----:B------:R-:W-:Y:S02]  /*63a0*/  UMOV UR4, UR7 ;  /* 0x0000000700047c82 */ /* 0x000fe40008000000 */
[----:B------:R-:W-:Y:S02]  /*63b0*/  USHF.R.U32.HI UR7, URZ, UR53, UR4 ;  /* 0x00000035ff077299 */ /* 0x000fe40008011604 */
[----:B------:R-:W-:Y:S02]  /*63c0*/  USEL UR4, UR58, UR5, !UP0 ;  /* 0x000000053a047287 */ /* 0x000fe4000c000000 */
[----:B------:R-:W-:Y:S01]  /*63d0*/  USEL UR7, UR59, UR7, !UP1 ;  /* 0x000000073b077287 */ /* 0x000fe2000c800000 */
[----:B------:R-:W-:Y:S01]  /*63e0*/  UMOV UR5, UR9 ;  /* 0x0000000900057c82 */ /* 0x000fe20008000000 */
[----:B------:R-:W-:Y:S02]  /*63f0*/  UIMAD.WIDE.U32 UR8, UR4, UR40, URZ ;  /* 0x00000028040872a5 */ /* 0x000fe4000f8e00ff */
[----:B------:R-:W-:Y:S03]  /*6400*/  USHF.R.U32.HI UR6, URZ, UR10, UR5 ;  /* 0x0000000aff067299 */ /* 0x000fe60008011605 */
[----:B------:R-:W-:Y:S01]  /*6410*/  UMOV UR5, UR13 ;  /* 0x0000000d00057c82 */ /* 0x000fe20008000000 */
[----:B------:R-:W-:Y:S02]  /*6420*/  UIMAD.WIDE.U32 UR12, UR7, UR40, URZ ;  /* 0x00000028070c72a5 */ /* 0x000fe4000f8e00ff */
[----:B------:R-:W-:Y:S02]  /*6430*/  USHF.R.U32.HI UR10, URZ, UR53, UR5 ;  /* 0x00000035ff0a7299 */ /* 0x000fe40008011605 */
[----:B------:R-:W-:Y:S01]  /*6440*/  USEL UR6, UR36, UR6, !UP0 ;  /* 0x0000000624067287 */ /* 0x000fe2000c000000 */
[----:B------:R-:W-:Y:S02]  /*6450*/  UMOV UR5, UR9 ;  /* 0x0000000900057c82 */ /* 0x000fe40008000000 */
[----:B------:R-:W-:Y:S01]  /*6460*/  UMOV UR8, UR13 ;  /* 0x0000000d00087c82 */ /* 0x000fe20008000000 */
[----:B------:R-:W-:Y:S02]  /*6470*/  @UP2 USHF.R.U32.HI UR4, URZ, UR41, UR5 ;  /* 0x00000029ff042299 */ /* 0x000fe40008011605 */
[----:B------:R-:W-:Y:S02]  /*6480*/  @UP2 USHF.R.U32.HI UR7, URZ, UR41, UR8 ;  /* 0x00000029ff072299 */ /* 0x000fe40008011608 */
[----:B------:R-:W-:Y:S02]  /*6490*/  UIMAD UR4, UR39, UR4, URZ ;  /* 0x00000004270472a4 */ /* 0x000fe4000f8e02ff */
        /* <DEDUP_REMOVED lines=8> */
[----:B------:R-:W-:Y:S02]  /*6520*/  USEL UR12, UR6, UR4, !UP2 ;  /* 0x00000004060c7287 */ /* 0x000fe4000d000000 */
[----:B------:R-:W-:Y:S02]  /*6530*/  UIADD3 UR8, UPT, UPT, -UR5, URZ, URZ ;  /* 0x000000ff05087290 */ /* 0x000fe4000fffe1ff */
[----:B------:R-:W-:Y:S01]  /*6540*/  UIADD3 UR10, UPT, UPT, -UR12, URZ, URZ ;  /* 0x000000ff0c0a7290 */ /* 0x000fe2000fffe1ff */
[----:B------:R-:W-:Y:S01]  /*6550*/  @!UP0 UMOV UR4, UR9 ;  /* 0x0000000900048c82 */ /* 0x000fe20008000000 */
[----:B------:R-:W-:Y:S02]  /*6560*/  UIADD3 UR9, UPT, UPT, -UR6, URZ, URZ ;  /* 0x000000ff06097290 */ /* 0x000fe4000fffe1ff */
[----:B------:R-:W-:Y:S02]  /*6570*/  @!UP0 USHF.R.U32.HI UR4, URZ, UR41, UR4 ;  /* 0x00000029ff048299 */ /* 0x000fe40008011604 */
[----:B------:R-:W-:Y:S02]  /*6580*/  UIMAD UR10, UR39, UR10, UR6 ;  /* 0x0000000a270a72a4 */ /* 0x000fe4000f8e0206 */
[----:B------:R-:W-:Y:S04]  /*6590*/  @!UP0 USEL UR4, UR5, UR4, !UP2 ;  /* 0x0000000405048287 */ /* 0x000fe8000d000000 */
[----:B------:R-:W-:Y:S02]  /*65a0*/  @!UP0 UIMAD UR10, UR7, UR10, UR4 ;  /* 0x0000000a070a82a4 */ /* 0x000fe4000f8e0204 */
[----:B------:R-:W-:Y:S02]  /*65b0*/  @!UP0 UIADD3 UR12, UPT, UPT, UR12, -UR4, URZ ;  /* 0x800000040c0c8290 */ /* 0x000fe4000fffe0ff */
[----:B------:R-:W-:Y:S02]  /*65c0*/  UIMAD UR7, UR42, UR8, UR37 ;  /* 0x000000082a0772a4 */ /* 0x000fe4000f8e0225 */
[----:B------:R-:W-:Y:S02]  /*65d0*/  @!UP0 UIMAD UR6, UR12, UR39, UR5 ;  /* 0x000000270c0682a4 */ /* 0x000fe4000f8e0205 */
[----:B------:R-:W-:Y:S01]  /*65e0*/  UIMAD UR4, UR54, UR9, UR36 ;  /* 0x00000009360472a4 */ /* 0x000fe2000f8e0224 */
[----:B------:R-:W-:Y:S02]  /*65f0*/  @!UP0 UMOV UR5, UR10 ;  /* 0x0000000a00058c82 */ /* 0x000fe40008000000 */
[----:B------:R-:W-:Y:S02]  /*6600*/  UIMAD UR37, UR5, UR42, UR7 ;  /* 0x0000002a052572a4 */ /* 0x000fe4000f8e0207 */
[----:B------:R-:W-:Y:S11]  /*6610*/  UIMAD UR36, UR6, UR54, UR4 ;  /* 0x00000036062472a4 */ /* 0x000ff6000f8e0204 */
[----:B------:R-:W-:Y:S01]  /*6620*/  @!UPT UIADD3 URZ, UPT, UPT, URZ, URZ, URZ ;  /* 0x000000fffffff290 */ /* 0x000fe2000fffe0ff */
.L_x_107:
[----:B-1----:R-:W-:Y:S01]  /*6630*/  UISETP.NE.AND UP0, UPT, UR38, 0x1, UPT ;  /* 0x000000012600788c */ /* 0x002fe2000bf05270 */
[----:B------:R-:W-:Y:S01]  /*6640*/  LOP3.LUT P0, RZ, R88, 0x1b0, RZ, 0xc0, !PT ;  /* 0x000001b058ff7812 */ /* 0x000fe2000780c0ff */
[----:B------:R-:W-:Y:S01]  /*6650*/  USHF.L.U32 UR49, UR11, 0x7, URZ ;  /* 0x000000070b317899 */ /* 0x000fe200080006ff */
[----:B------:R-:W-:Y:S01]  /*6660*/  BSSY.RECONVERGENT B6, `(.L_x_108) ;  /* 0x0000034000067945 */ /* 0x000fe20003800200 */
[----:B------:R-:W-:Y:S01]  /*6670*/  USHF.L.U32 UR50, UR16, 0x7, URZ ;  /* 0x0000000710327899 */ /* 0x000fe200080006ff */
[----:B------:R-:W-:Y:S06]  /*6680*/  IADD3 R90, PT, PT, R90, 0x1, RZ ;  /* 0x000000015a5a7810 */ /* 0x000fec0007ffe0ff */
[----:B------:R-:W1:Y:S01]  /*6690*/  @!UP0 LDCU.128 UR12, c[0x0][0xf10] ;  /* 0x0001e200ff0c87ac */ /* 0x000e620008000c00 */
[----:B------:R-:W3:Y:S01]  /*66a0*/  @!UP0 LDCU UR5, c[0x0][0xf0c] ;  /* 0x0001e180ff0587ac */ /* 0x000ee20008000800 */
[----:B------:R-:W4:Y:S01]  /*66b0*/  @!UP0 LDCU UR10, c[0x0][0xf20] ;  /* 0x0001e400ff0a87ac */ /* 0x000f220008000800 */
[----:B-1----:R-:W-:Y:S02]  /*66c0*/  UIMAD.WIDE.U32 UR8, UR37, UR12, URZ ;  /* 0x0000000c250872a5 */ /* 0x002fe4000f8e00ff */
[----:B------:R-:W-:Y:S02]  /*66d0*/  UIMAD.WIDE.U32 UR6, UR36, UR15, URZ ;  /* 0x0000000f240672a5 */ /* 0x000fe4000f8e00ff */
[----:B------:R-:W-:Y:S03]  /*66e0*/  @!UP0 UISETP.NE.AND UP1, UPT, UR14, 0x1, UPT ;  /* 0x000000010e00888c */ /* 0x000fe6000bf25270 */
[----:B------:R-:W-:Y:S01]  /*66f0*/  @!UP0 UMOV UR4, UR9 ;  /* 0x0000000900048c82 */ /* 0x000fe20008000000 */
[----:B---3--:R-:W-:Y:S02]  /*6700*/  @!UP0 UISETP.NE.AND UP2, UPT, UR5, 0x1, UPT ;  /* 0x000000010500888c */ /* 0x008fe4000bf45270 */
[----:B------:R-:W-:Y:S01]  /*6710*/  @!UP0 USHF.R.U32.HI UR4, URZ, UR13, UR4 ;  /* 0x0000000dff048299 */ /* 0x000fe20008011604 */
[----:B------:R-:W-:Y:S02]  /*6720*/  @!UP0 UMOV UR6, UR7 ;  /* 0x0000000700068c82 */ /* 0x000fe40008000000 */
[----:B----4-:R-:W-:Y:S02]  /*6730*/  @!UP0 USHF.R.U32.HI UR6, URZ, UR10, UR6 ;  /* 0x0000000aff068299 */ /* 0x010fe40008011606 */
[----:B------:R-:W-:Y:S02]  /*6740*/  @!UP0 USEL UR7, UR37, UR4, !UP2 ;  /* 0x0000000425078287 */ /* 0x000fe4000d000000 */
[----:B------:R-:W-:Y:S04]  /*6750*/  @!UP0 USEL UR6, UR36, UR6, !UP1 ;  /* 0x0000000624068287 */ /* 0x000fe8000c800000 */
[----:B------:R-:W-:Y:S02]  /*6760*/  @!UP0 UIADD3 UR4, UPT, UPT, -UR7, UR6, URZ ;  /* 0x0000000607048290 */ /* 0x000fe4000fffe1ff */
[----:B------:R-:W-:Y:S02]  /*6770*/  @!UP0 UIADD3 UR6, UPT, UPT, UR7, -UR6, URZ ;  /* 0x8000000607068290 */ /* 0x000fe4000fffe0ff */
[----:B------:R-:W-:Y:S02]  /*6780*/  @!UP0 UIMAD UR37, UR4, UR5, UR37 ;  /* 0x00000005042582a4 */ /* 0x000fe4000f8e0225 */
[----:B------:R-:W-:Y:S01]  /*6790*/  @!UP0 UIMAD UR36, UR6, UR14, UR36 ;  /* 0x0000000e062482a4 */ /* 0x000fe2000f8e0224 */
[----:B------:R-:W-:Y:S11]  /*67a0*/  @!P0 BRA `(.L_x_109) ;  /* 0x00000000007c8947 */ /* 0x000ff60003800000 */
[----:B------:R-:W1:Y:S01]  /*67b0*/  LDCU.64 UR8, c[0x4][0x80] ;  /* 0x01001000ff0877ac */ /* 0x000e620008000a00 */
[----:B------:R-:W-:Y:S01]  /*67c0*/  MOV R2, 0x0 ;  /* 0x0000000000027802 */ /* 0x000fe20000000f00 */
[----:B------:R-:W-:Y:S02]  /*67d0*/  HFMA2 R12, -RZ, RZ, 0, 5.9604644775390625e-08 ;  /* 0x00000001ff0c7431 */ /* 0x000fe400000001ff */
[----:B------:R-:W-:Y:S01]  /*67e0*/  IMAD.MOV.U32 R8, RZ, RZ, 0x70 ;  /* 0x00000070ff087424 */ /* 0x000fe200078e00ff */
[----:B------:R3:W4:Y:S01]  /*67f0*/  LDC.64 R14, c[0x4][R2] ;  /* 0x01000000020e7b82 */ /* 0x0007220000000a00 */
[----:B------:R-:W2:Y:S01]  /*6800*/  LDCU.64 UR6, c[0x4][0x88] ;  /* 0x01001100ff0677ac */ /* 0x000ea20008000a00 */
[----:B------:R-:W-:Y:S01]  /*6810*/  IMAD.MOV.U32 R13, RZ, RZ, RZ ;  /* 0x000000ffff0d7224 */ /* 0x000fe200078e00ff */
[----:B------:R-:W2:Y:S01]  /*6820*/  LDCU.64 UR4, c[0x4][0x8] ;  /* 0x01000100ff0477ac */ /* 0x000ea20008000a00 */
[----:B-1----:R-:W-:Y:S01]  /*6830*/  MOV R5, UR9 ;  /* 0x0000000900057c02 */ /* 0x002fe20008000f00 */
[----:B------:R-:W-:Y:S01]  /*6840*/  IMAD.U32 R4, RZ, RZ, UR8 ;  /* 0x00000008ff047e24 */ /* 0x000fe2000f8e00ff */
[----:B--2---:R-:W-:Y:S01]  /*6850*/  MOV R7, UR7 ;  /* 0x0000000700077c02 */ /* 0x004fe20008000f00 */
[----:B------:R-:W-:Y:S01]  /*6860*/  IMAD.U32 R6, RZ, RZ, UR6 ;  /* 0x00000006ff067e24 */ /* 0x000fe2000f8e00ff */
[----:B------:R-:W-:Y:S01]  /*6870*/  MOV R11, UR5 ;  /* 0x00000005000b7c02 */ /* 0x000fe20008000f00 */
[----:B------:R-:W-:Y:S02]  /*6880*/  IMAD.U32 R10, RZ, RZ, UR4 ;  /* 0x00000004ff0a7e24 */ /* 0x000fe4000f8e00ff */
[----:B------:R-:W-:Y:S07]  /*6890*/  LEPC R20, `(.L_x_110) ;  /* 0x000000001014794e */ /* 0x000fee0000000000 */
[----:B---345:R-:W-:Y:S05]  /*68a0*/  CALL.ABS.NOINC R14 ;  /* 0x000000000e007343 */ /* 0x038fea0003c00000 */
.L_x_110:
[----:B------:R-:W1:Y:S01]  /*68b0*/  LDCU.64 UR8, c[0x4][0x80] ;  /* 0x01001000ff0877ac */ /* 0x000e620008000a00 */
[----:B------:R-:W2:Y:S01]  /*68c0*/  LDC.64 R2, c[0x4][R2] ;  /* 0x0100000002027b82 */ /* 0x000ea20000000a00 */
[----:B------:R-:W-:Y:S02]  /*68d0*/  HFMA2 R12, -RZ, RZ, 0, 5.9604644775390625e-08 ;  /* 0x00000001ff0c7431 */ /* 0x000fe400000001ff */
[----:B------:R-:W-:Y:S02]  /*68e0*/  IMAD.MOV.U32 R8, RZ, RZ, 0x70 ;  /* 0x00000070ff087424 */ /* 0x000fe400078e00ff */
[----:B------:R-:W-:Y:S01]  /*68f0*/  IMAD.MOV.U32 R13, RZ, RZ, RZ ;  /* 0x000000ffff0d7224 */ /* 0x000fe200078e00ff */
[----:B------:R-:W3:Y:S01]  /*6900*/  LDCU.64 UR6, c[0x4][0x88] ;  /* 0x01001100ff0677ac */ /* 0x000ee20008000a00 */
[----:B------:R-:W4:Y:S01]  /*6910*/  LDCU.64 UR4, c[0x4][0x8] ;  /* 0x01000100ff0477ac */ /* 0x000f220008000a00 */
[----:B-1----:R-:W-:Y:S02]  /*6920*/  MOV R4, UR8 ;  /* 0x0000000800047c02 */ /* 0x002fe40008000f00 */
[----:B------:R-:W-:Y:S02]  /*6930*/  MOV R5, UR9 ;  /* 0x0000000900057c02 */ /* 0x000fe40008000f00 */
[----:B---3--:R-:W-:Y:S01]  /*6940*/  MOV R7, UR7 ;  /* 0x0000000700077c02 */ /* 0x008fe20008000f00 */
[----:B------:R-:W-:Y:S01]  /*6950*/  IMAD.U32 R6, RZ, RZ, UR6 ;  /* 0x00000006ff067e24 */ /* 0x000fe2000f8e00ff */
[----:B----4-:R-:W-:Y:S01]  /*6960*/  MOV R11, UR5 ;  /* 0x00000005000b7c02 */ /* 0x010fe20008000f00 */
[----:B------:R-:W-:Y:S02]  /*6970*/  IMAD.U32 R10, RZ, RZ, UR4 ;  /* 0x00000004ff0a7e24 */ /* 0x000fe4000f8e00ff */
[----:B------:R-:W-:Y:S07]  /*6980*/  LEPC R20, `(.L_x_109) ;  /* 0x000000001014794e */ /* 0x000fee0000000000 */
[----:B--2---:R-:W-:Y:S05]  /*6990*/  CALL.ABS.NOINC R2 ;  /* 0x0000000002007343 */ /* 0x004fea0003c00000 */
.L_x_109:
[----:B------:R-:W-:Y:S05]  /*69a0*/  BSYNC.RECONVERGENT B6 ;  /* 0x0000000000067941 */ /* 0x000fea0003800200 */
.L_x_108:
[----:B------:R-:W-:Y:S02]  /*69b0*/  ISETP.NE.U32.AND P0, PT, RZ, UR56, PT ;  /* 0x00000038ff007c0c */ /* 0x000fe4000bf05070 */
[C---:B------:R-:W-:Y:S02]  /*69c0*/  ISETP.NE.U32.AND P1, PT, R82.reuse, RZ, PT ;  /* 0x000000ff5200720c */ /* 0x040fe40003f25070 */
[----:B------:R-:W-:Y:S02]  /*69d0*/  ISETP.NE.U32.AND P4, PT, R82, RZ, PT ;  /* 0x000000ff5200720c */ /* 0x000fe40003f85070 */
[----:B------:R-:W-:Y:S02]  /*69e0*/  ISETP.NE.AND.EX P0, PT, RZ, UR57, PT, P0 ;  /* 0x00000039ff007c0c */ /* 0x000fe4000bf05300 */
[C---:B------:R-:W-:Y:S02]  /*69f0*/  ISETP.NE.AND.EX P1, PT, R83.reuse, RZ, PT, P1 ;  /* 0x000000ff5300720c */ /* 0x040fe40003f25310 */
[----:B------:R-:W-:Y:S02]  /*6a00*/  ISETP.NE.AND.EX P4, PT, R83, RZ, P0, P4 ;  /* 0x000000ff5300720c */ /* 0x000fe40000785340 */
[----:B------:R-:W-:Y:S02]  /*6a10*/  ISETP.NE.U32.AND P5, PT, R78, RZ, PT ;  /* 0x000000ff4e00720c */ /* 0x000fe40003fa5070 */
[----:B------:R-:W-:Y:S02]  /*6a20*/  ISETP.NE.U32.AND P3, PT, RZ, UR56, PT ;  /* 0x00000038ff007c0c */ /* 0x000fe4000bf65070 */
[----:B------:R-:W-:Y:S02]  /*6a30*/  PLOP3.LUT P2, PT, PT, PT, PT, 0x8, 0x80 ;  /* 0x000000000080781c */ /* 0x000fe40003f4e170 */
[----:B------:R-:W-:Y:S02]  /*6a40*/  ISETP.NE.AND.EX P5, PT, R79, RZ, PT, P5 ;  /* 0x000000ff4f00720c */ /* 0x000fe40003fa5350 */
[----:B------:R-:W-:Y:S03]  /*6a50*/  ISETP.NE.AND.EX P3, PT, RZ, UR57, PT, P3 ;  /* 0x00000039ff007c0c */ /* 0x000fe6000bf65330 */
[----:B------:R-:W-:Y:S01]  /*6a60*/  @!P4 PLOP3.LUT P2, PT, P1, PT, PT, 0x80, 0x8 ;  /* 0x000000000008c81c */ /* 0x000fe20000f4f070 */
[----:B------:R-:W-:Y:S01]  /*6a70*/  @!UPT UIADD3 URZ, UPT, UPT, URZ, URZ, URZ ;  /* 0x000000fffffff290 */ /* 0x000fe2000fffe0ff */
[----:B------:R-:W-:Y:S11]  /*6a80*/  @!P1 BRA `(.L_x_111) ;  /* 0x0000000000309947 */ /* 0x000ff60003800000 */
[----:B------:R-:W-:Y:S01]  /*6a90*/  ISETP.NE.U32.AND P0, PT, R80, RZ, PT ;  /* 0x000000ff5000720c */ /* 0x000fe20003f05070 */
[----:B------:R-:W1:Y:S01]  /*6aa0*/  LDCU.64 UR4, c[0x0][0x358] ;  /* 0x00006b00ff0477ac */ /* 0x000e620008000a00 */
[----:B------:R-:W-:Y:S02]  /*6ab0*/  IMAD.MOV.U32 R84, RZ, RZ, 0x1 ;  /* 0x00000001ff547424 */ /* 0x000fe400078e00ff */
[----:B------:R-:W-:Y:S11]  /*6ac0*/  ISETP.NE.AND.EX P0, PT, R81, RZ, PT, P0 ;  /* 0x000000ff5100720c */ /* 0x000ff60003f05300 */
[----:B------:R-:W-:Y:S02]  /*6ad0*/  @!UPT UIADD3 URZ, UPT, UPT, URZ, URZ, URZ ;  /* 0x000000fffffff290 */ /* 0x000fe4000fffe0ff */
[----:B------:R-:W3:Y:S01]  /*6ae0*/  @P0 LDC.64 R2, c[0x0][0xc88] ;  /* 0x00032200ff020b82 */ /* 0x000ee20000000a00 */
[----:B--2---:R-:W-:Y:S04]  /*6af0*/  @P0 IMAD R0, R82, UR44, RZ ;  /* 0x0000002c52000c24 */ /* 0x004fe8000f8e02ff */
[----:B---3--:R-:W-:Y:S04]  /*6b00*/  @P0 IMAD.WIDE R2, R0, 0x4, R2 ;  /* 0x0000000400020825 */ /* 0x008fe800078e0202 */
[----:B------:R-:W-:Y:S01]  /*6b10*/  HFMA2 R0, -RZ, RZ, 0, 5.9604644775390625e-08 ;  /* 0x00000001ff007431 */ /* 0x000fe200000001ff */
[----:B-1---5:R1:W5:Y:S04]  /*6b20*/  @P0 LDG.E R41, desc[UR4][R2.64] ;  /* 0x0000000402290981 */ /* 0x022368000c1e1900 */
[----:B------:R-:W-:Y:S01]  /*6b30*/  @!P0 PRMT R84, R0, 0x7610, R84 ;  /* 0x0000761000548816 */ /* 0x000fe20000000054 */
[----:B-1----:R-:W3:Y:S06]  /*6b40*/  @!P0 LDC R41, c[0x0][0xc80] ;  /* 0x00032000ff298b82 */ /* 0x002eec0000000800 */
.L_x_111:
[----:B------:R-:W-:Y:S05]  /*6b50*/  @!P5 BRA `(.L_x_112) ;  /* 0x000000000024d947 */ /* 0x000fea0003800000 */
[----:B------:R-:W-:Y:S01]  /*6b60*/  ISETP.NE.U32.AND P0, PT, R76, RZ, PT ;  /* 0x000000ff4c00720c */ /* 0x000fe20003f05070 */
[----:B------:R-:W1:Y:S03]  /*6b70*/  LDCU.64 UR4, c[0x0][0x358] ;  /* 0x00006b00ff0477ac */ /* 0x000e660008000a00 */
[----:B------:R-:W-:Y:S11]  /*6b80*/  ISETP.NE.AND.EX P0, PT, R77, RZ, PT, P0 ;  /* 0x000000ff4d00720c */ /* 0x000ff60003f05300 */
[----:B------:R-:W-:Y:S02]  /*6b90*/  @!UPT UIADD3 URZ, UPT, UPT, URZ, URZ, URZ ;  /* 0x000000fffffff290 */ /* 0x000fe4000fffe0ff */
[----:B------:R-:W4:Y:S01]  /*6ba0*/  @P0 LDC.64 R2, c[0x0][0xca8] ;  /* 0x00032a00ff020b82 */ /* 0x000f220000000a00 */
[----:B--2---:R-:W-:Y:S04]  /*6bb0*/  @P0 IMAD R0, R78, UR44, RZ ;  /* 0x0000002c4e000c24 */ /* 0x004fe8000f8e02ff */
[----:B----4-:R-:W-:Y:S05]  /*6bc0*/  @P0 IMAD.WIDE R2, R0, 0x4, R2 ;  /* 0x0000000400020825 */ /* 0x010fea00078e0202 */
[----:B-1---5:R1:W5:Y:S02]  /*6bd0*/  @P0 LDG.E R38, desc[UR4][R2.64] ;  /* 0x0000000402260981 */ /* 0x022364000c1e1900 */
[----:B-1----:R-:W4:Y:S02]  /*6be0*/  @!P0 LDC R38, c[0x0][0xca0] ;  /* 0x00032800ff268b82 */ /* 0x002f240000000800 */
.L_x_112:
[----:B---3-5:R-:W-:Y:S01]  /*6bf0*/  FSETP.NEU.AND P0, PT, R41, RZ, PT ;  /* 0x000000ff2900720b */ /* 0x028fe20003f0d000 */
[----:B------:R-:W-:Y:S01]  /*6c00*/  BSSY B1, `(.L_x_113) ;  /* 0x0000038000017945 */ /* 0x000fe20003800000 */
[----:B------:R-:W-:Y:S01]  /*6c10*/  SEL R3, RZ, 0xffffffff, P3 ;  /* 0xffffffffff037807 */ /* 0x000fe20001800000 */
[----:B------:R-:W-:Y:S01]  /*6c20*/  IMAD.MOV.U32 R47, RZ, RZ, 0x1 ;  /* 0x00000001ff2f7424 */ /* 0x000fe200078e00ff */
[----:B------:R-:W-:Y:S01]  /*6c30*/  @!P4 LOP3.LUT P3, RZ, R84, 0xff, RZ, 0xc0, !PT ;  /* 0x000000ff54ffc812 */ /* 0x000fe2000786c0ff */
[----:B------:R-:W-:Y:S01]  /*6c40*/  IMAD R39, R36, 0x80, R37 ;  /* 0x0000008024277824 */ /* 0x000fe200078e0225 */
[----:B------:R-:W-:Y:S01]  /*6c50*/  @!P4 SEL R2, RZ, 0xffffffff, P0 ;  /* 0xffffffffff02c807 */ /* 0x000fe20000000000 */
[----:B------:R-:W-:Y:S01]  /*6c60*/  IMAD R91, R98, -0x10, R96 ;  /* 0xfffffff0625b7824 */ /* 0x000fe200078e0260 */
[----:B------:R-:W-:Y:S01]  /*6c70*/  LOP3.LUT R94, R94, 0x1, RZ, 0x3c, !PT ;  /* 0x000000015e5e7812 */ /* 0x000fe200078e3cff */
[----:B------:R-:W-:Y:S01]  /*6c80*/  IMAD.MOV.U32 R46, RZ, RZ, RZ ;  /* 0x000000ffff2e7224 */ /* 0x000fe200078e00ff */
[----:B------:R-:W-:Y:S02]  /*6c90*/  @P2 SEL R2, R3, R2, !P3 ;  /* 0x0000000203022207 */ /* 0x000fe40005800000 */
[----:B------:R-:W-:Y:S02]  /*6ca0*/  CS2R R74, SRZ ;  /* 0x00000000004a7805 */ /* 0x000fe4000001ff00 */
[----:B------:R-:W-:Y:S02]  /*6cb0*/  LEA R101, R36, UR43, 0x3 ;  /* 0x0000002b24657c11 */ /* 0x000fe4000f8e18ff */
[----:B------:R-:W-:Y:S02]  /*6cc0*/  CS2R R72, SRZ ;  /* 0x0000000000487805 */ /* 0x000fe4000001ff00 */
[----:B------:R-:W-:Y:S02]  /*6cd0*/  @!P4 LOP3.LUT R2, R2, 0x1, RZ, 0xc0, !PT ;  /* 0x000000010202c812 */ /* 0x000fe400078ec0ff */
[----:B------:R-:W-:Y:S02]  /*6ce0*/  CS2R R66, SRZ ;  /* 0x0000000000427805 */ /* 0x000fe4000001ff00 */
[----:B--2---:R-:W-:Y:S02]  /*6cf0*/  SHF.L.U32 R0, R93, 0x1f, RZ ;  /* 0x0000001f5d007819 */ /* 0x004fe400000006ff */
[----:B------:R-:W-:Y:S02]  /*6d00*/  CS2R R64, SRZ ;  /* 0x0000000000407805 */ /* 0x000fe4000001ff00 */
[----:B------:R-:W-:Y:S02]  /*6d10*/  ISETP.NE.U32.OR P5, PT, R2, 0x1, P4 ;  /* 0x000000010200780c */ /* 0x000fe400027a5470 */
[----:B------:R-:W-:Y:S02]  /*6d20*/  CS2R R58, SRZ ;  /* 0x00000000003a7805 */ /* 0x000fe4000001ff00 */
[----:B------:R-:W-:Y:S02]  /*6d30*/  LOP3.LUT P4, R89, R84, 0xff, RZ, 0xc0, !PT ;  /* 0x000000ff54597812 */ /* 0x000fe4000788c0ff */
[----:B------:R-:W-:Y:S02]  /*6d40*/  CS2R R56, SRZ ;  /* 0x0000000000387805 */ /* 0x000fe4000001ff00 */
[----:B------:R-:W-:Y:S02]  /*6d50*/  SEL R2, RZ, 0xffffffff, P0 ;  /* 0xffffffffff027807 */ /* 0x000fe40000000000 */
[----:B------:R-:W-:Y:S02]  /*6d60*/  CS2R R50, SRZ ;  /* 0x0000000000327805 */ /* 0x000fe4000001ff00 */
[----:B------:R-:W-:Y:S02]  /*6d70*/  P2R R100, PR, RZ, 0x20 ;  /* 0x00000020ff647803 */ /* 0x000fe40000000000 */
[----:B------:R-:W-:Y:S02]  /*6d80*/  CS2R R48, SRZ ;  /* 0x0000000000307805 */ /* 0x000fe4000001ff00 */
[----:B------:R-:W-:Y:S04]  /*6d90*/  @P1 SEL R2, R3, R2, !P4 ;  /* 0x0000000203021207 */ /* 0x000fe80006000000 */
[----:B------:R-:W-:Y:S02]  /*6da0*/  LOP3.LUT R2, R2, 0x1, RZ, 0xc0, !PT ;  /* 0x0000000102027812 */ /* 0x000fe400078ec0ff */
[----:B------:R-:W-:Y:S02]  /*6db0*/  @P5 SHF.L.U32 R4, R94, 0x1f, RZ ;  /* 0x0000001f5e045819 */ /* 0x000fe400000006ff */
[----:B------:R-:W-:Y:S02]  /*6dc0*/  ISETP.NE.U32.AND P0, PT, R2, 0x1, PT ;  /* 0x000000010200780c */ /* 0x000fe40003f05070 */
[----:B------:R-:W1:Y:S02]  /*6dd0*/  @P5 SYNCS.PHASECHK.TRANS64.TRYWAIT P3, [UR43+0x70], R4 ;  /* 0x00007004ff0055a7 */ /* 0x000e64000806112b */
[----:B------:R-:W-:Y:S01]  /*6de0*/  P2R R60, PR, RZ, 0x1 ;  /* 0x00000001ff3c7803 */ /* 0x000fe20000000000 */
[----:B------:R2:W3:Y:S01]  /*6df0*/  SYNCS.PHASECHK.TRANS64.TRYWAIT P2, [R101+URZ+0xe0], R0 ;  /* 0x0000e000650075a7 */ /* 0x0004e200080411ff */
[----:B-1----:R-:W-:Y:S01]  /*6e00*/  @P5 SEL R47, RZ, 0x1, !P3 ;  /* 0x00000001ff2f5807 */ /* 0x002fe20005800000 */
[----:B--2---:R-:W-:Y:S06]  /*6e10*/  @!P5 BRA `(.L_x_114) ;  /* 0x000000000058d947 */ /* 0x004fec0003800000 */
[----:B------:R-:W-:Y:S01]  /*6e20*/  IMAD.MOV.U32 R75, RZ, RZ, RZ ;  /* 0x000000ffff4b7224 */ /* 0x000fe200078e00ff */
[----:B------:R-:W-:Y:S01]  /*6e30*/  ISETP.NE.AND P0, PT, R47, RZ, PT ;  /* 0x000000ff2f00720c */ /* 0x000fe20003f05270 */
[----:B------:R-:W-:Y:S01]  /*6e40*/  BSSY B0, `(.L_x_115) ;  /* 0x000000c000007945 */ /* 0x000fe20003800000 */
[----:B------:R-:W-:Y:S02]  /*6e50*/  CS2R R50, SRZ ;  /* 0x0000000000327805 */ /* 0x000fe4000001ff00 */
[----:B------:R-:W-:Y:S02]  /*6e60*/  CS2R R48, SRZ ;  /* 0x0000000000307805 */ /* 0x000fe4000001ff00 */
[----:B------:R-:W-:Y:S02]  /*6e70*/  CS2R R58, SRZ ;  /* 0x00000000003a7805 */ /* 0x000fe4000001ff00 */
[----:B------:R-:W-:Y:S02]  /*6e80*/  CS2R R56, SRZ ;  /* 0x0000000000387805 */ /* 0x000fe4000001ff00 */
[----:B------:R-:W-:Y:S02]  /*6e90*/  CS2R R66, SRZ ;  /* 0x0000000000427805 */ /* 0x000fe4000001ff00 */
[----:B------:R-:W-:Y:S02]  /*6ea0*/  CS2R R64, SRZ ;  /* 0x0000000000407805 */ /* 0x000fe4000001ff00 */
[----:B------:R-:W-:Y:S01]  /*6eb0*/  CS2R R72, SRZ ;  /* 0x0000000000487805 */ /* 0x000fe2000001ff00 */
[----:B------:R-:W-:Y:S06]  /*6ec0*/  @P0 BRA `(.L_x_116) ;  /* 0x00000000000c0947 */ /* 0x000fec0003800000 */
[----:B------:R-:W-:Y:S04]  /*6ed0*/  SHF.L.U32 R3, R94, 0x1f, RZ ;  /* 0x0000001f5e037819 */ /* 0x000fe800000006ff */
[----:B------:R-:W1:Y:S02]  /*6ee0*/  SYNCS.PHASECHK.TRANS64.TRYWAIT P0, [UR43+0x70], R3 ;  /* 0x00007003ff0075a7 */ /* 0x000e64000800112b */
[----:B-1----:R-:W-:Y:S05]  /*6ef0*/  @!P0 BRA `(.L_x_117) ;  /* 0x0000003c00d88947 */ /* 0x002fea0003800000 */
.L_x_116:
[----:B------:R-:W-:Y:S05]  /*6f00*/  BSYNC B0 ;  /* 0x0000000000007941 */ /* 0x000fea0003800000 */
.L_x_115:
[----:B------:R-:W-:Y:S01]  /*6f10*/  ISETP.NE.AND P0, PT, R60, RZ, PT ;  /* 0x000000ff3c00720c */ /* 0x000fe20003f05270 */
[----:B------:R-:W-:Y:S11]  /*6f20*/  HFMA2 R46, -RZ, RZ, 0, 5.9604644775390625e-08 ;  /* 0x00000001ff2e7431 */ /* 0x000ff600000001ff */
[----:B------:R-:W-:Y:S01]  /*6f30*/  @!UPT UIADD3 URZ, UPT, UPT, URZ, URZ, URZ ;  /* 0x000000fffffff290 */ /* 0x000fe2000fffe0ff */
[----:B------:R2:W1:Y:S04]  /*6f40*/  @P0 LDS.128 R48, [R97] ;  /* 0x0000000061300984 */ /* 0x0004680000000c00 */
[----:B------:R2:W1:Y:S04]  /*6f50*/  @P0 LDS.128 R56, [R96+0x10] ;  /* 0x0000100060380984 */ /* 0x0004680000000c00 */
[----:B------:R2:W1:Y:S04]  /*6f60*/  @P0 LDS.128 R64, [R95+0x20] ;  /* 0x000020005f400984 */ /* 0x0004680000000c00 */
[----:B------:R2:W1:Y:S02]  /*6f70*/  @P0 LDS.128 R72, [R91+0x30] ;  /* 0x000030005b480984 */ /* 0x0004640000000c00 */
.L_x_114:
[----:B------:R-:W-:Y:S05]  /*6f80*/  BSYNC B1 ;  /* 0x0000000000017941 */ /* 0x000fea0003800000 */
.L_x_113:
[----:B-1----:R-:W-:Y:S04]  /*6f90*/  SHF.R.U32.HI R2, RZ, 0x15, R39 ;  /* 0x00000015ff027819 */ /* 0x002fe80000011627 */
[----:B------:R-:W-:Y:S01]  /*6fa0*/  LOP3.LUT P0, RZ, R2, 0x3, R85, 0x48, !PT ;  /* 0x0000000302ff7812 */ /* 0x000fe20007804855 */
[----:B------:R-:W-:Y:S01]  /*6fb0*/  @!UPT UIADD3 URZ, UPT, UPT, URZ, URZ, URZ ;  /* 0x000000fffffff290 */ /* 0x000fe2000fffe0ff */
[----:B---3--:R-:W-:Y:S11]  /*6fc0*/  @P2 BRA `(.L_x_118) ;  /* 0x0000000000082947 */ /* 0x008ff60003800000 */
[----:B------:R-:W1:Y:S02]  /*6fd0*/  SYNCS.PHASECHK.TRANS64.TRYWAIT P1, [R101+URZ+0xe0], R0 ;  /* 0x0000e000650075a7 */ /* 0x000e6400080211ff */
[----:B-1----:R-:W-:Y:S05]  /*6fe0*/  @!P1 BRA `(.L_x_119) ;  /* 0x0000003c00b49947 */ /* 0x002fea0003800000 */
.L_x_118:
[----:B------:R-:W-:Y:S05]  /*6ff0*/  @!P0 BRA `(.L_x_120) ;  /* 0x0000000000408947 */ /* 0x000fea0003800000 */
[----:B------:R-:W3:Y:S01]  /*7000*/  LDCU.64 UR8, c[0x4][0x70] ;  /* 0x01000e00ff0877ac */ /* 0x000ee20008000a00 */
[----:B------:R-:W-:Y:S01]  /*7010*/  MOV R3, 0x0 ;  /* 0x0000000000037802 */ /* 0x000fe20000000f00 */
[----:B------:R-:W-:Y:S02]  /*7020*/  HFMA2 R12, -RZ, RZ, 0, 5.9604644775390625e-08 ;  /* 0x00000001ff0c7431 */ /* 0x000fe400000001ff */
[----:B------:R-:W-:Y:S02]  /*7030*/  IMAD.MOV.U32 R8, RZ, RZ, 0x192 ;  /* 0x00000192ff087424 */ /* 0x000fe400078e00ff */
[----:B------:R-:W-:Y:S01]  /*7040*/  IMAD.MOV.U32 R13, RZ, RZ, RZ ;  /* 0x000000ffff0d7224 */ /* 0x000fe200078e00ff */
[----:B------:R-:W5:Y:S01]  /*7050*/  LDCU.64 UR6, c[0x4][0x78] ;  /* 0x01000f00ff0677ac */ /* 0x000f620008000a00 */
[----:B------:R-:W1:Y:S01]  /*7060*/  LDC.64 R2, c[0x4][R3] ;  /* 0x0100000003027b82 */ /* 0x000e620000000a00 */
[----:B------:R-:W2:Y:S01]  /*7070*/  LDCU.64 UR4, c[0x4][0x10] ;  /* 0x01000200ff0477ac */ /* 0x000ea20008000a00 */
[----:B---3--:R-:W-:Y:S01]  /*7080*/  MOV R5, UR9 ;  /* 0x0000000900057c02 */ /* 0x008fe20008000f00 */
[----:B------:R-:W-:Y:S01]  /*7090*/  IMAD.U32 R4, RZ, RZ, UR8 ;  /* 0x00000008ff047e24 */ /* 0x000fe2000f8e00ff */
[----:B-----5:R-:W-:Y:S01]  /*70a0*/  MOV R7, UR7 ;  /* 0x0000000700077c02 */ /* 0x020fe20008000f00 */
[----:B------:R-:W-:Y:S01]  /*70b0*/  IMAD.U32 R6, RZ, RZ, UR6 ;  /* 0x00000006ff067e24 */ /* 0x000fe2000f8e00ff */
[----:B--2---:R-:W-:Y:S01]  /*70c0*/  MOV R11, UR5 ;  /* 0x00000005000b7c02 */ /* 0x004fe20008000f00 */
[----:B------:R-:W-:Y:S02]  /*70d0*/  IMAD.U32 R10, RZ, RZ, UR4 ;  /* 0x00000004ff0a7e24 */ /* 0x000fe4000f8e00ff */
[----:B------:R-:W-:Y:S07]  /*70e0*/  LEPC R20, `(.L_x_120) ;  /* 0x000000001014794e */ /* 0x000fee0000000000 */
[----:B-1--4-:R-:W-:Y:S05]  /*70f0*/  CALL.ABS.NOINC R2 ;  /* 0x0000000002007343 */ /* 0x012fea0003c00000 */
.L_x_120:
[C---:B------:R-:W-:Y:S01]  /*7100*/  SHF.L.U32 R40, R48.reuse, 0x10, RZ ;  /* 0x0000001030287819 */ /* 0x040fe200000006ff */
[----:B------:R-:W-:Y:S05]  /*7110*/  WARPSYNC.ALL ;  /* 0x0000000000007948 */ /* 0x000fea0003800000 */
[----:B------:R-:W-:Y:S01]  /*7120*/  R2UR UR4, R39 ;  /* 0x00000000270472ca */ /* 0x000fe200000e0000 */
[----:B------:R-:W-:Y:S01]  /*7130*/  BSSY.RECONVERGENT B0, `(.L_x_121) ;  /* 0x0000088000007945 */ /* 0x000fe20003800200 */
[----:B------:R-:W-:Y:S02]  /*7140*/  LOP3.LUT R43, R48, 0xffff0000, RZ, 0xc0, !PT ;  /* 0xffff0000302b7812 */ /* 0x000fe400078ec0ff */
[----:B------:R-:W-:Y:S02]  /*7150*/  SHF.L.U32 R42, R49, 0x10, RZ ;  /* 0x00000010312a7819 */ /* 0x000fe400000006ff */
[----:B------:R-:W-:Y:S02]  /*7160*/  SHF.L.U32 R45, R51, 0x10, RZ ;  /* 0x00000010332d7819 */ /* 0x000fe400000006ff */
[----:B------:R-:W-:Y:S02]  /*7170*/  LOP3.LUT R44, R75, 0xffff0000, RZ, 0xc0, !PT ;  /* 0xffff00004b2c7812 */ /* 0x000fe400078ec0ff */
[----:B------:R-:W-:Y:S03]  /*7180*/  ISETP.NE.AND P0, PT, R99, RZ, PT ;  /* 0x000000ff6300720c */ /* 0x000fe60003f05270 */
[----:B------:R-:W1:Y:S02]  /*7190*/  LDTM.x32 R4, tmem[UR4] ;  /* 0x00000004000479ee */ /* 0x000e6400082c0000 */
[C---:B-1--4-:R-:W-:Y:S01]  /*71a0*/  FMUL R0, R38.reuse, R4 ;  /* 0x0000000426007220 */ /* 0x052fe20000400000 */
[C---:B------:R-:W-:Y:S01]  /*71b0*/  FMUL R2, R38.reuse, R5 ;  /* 0x0000000526027220 */ /* 0x040fe20000400000 */
[C---:B------:R-:W-:Y:S01]  /*71c0*/  FMUL R3, R38.reuse, R6 ;  /* 0x0000000626037220 */ /* 0x040fe20000400000 */
[----:B------:R-:W-:Y:S01]  /*71d0*/  FMUL R7, R38, R7 ;  /* 0x0000000726077220 */ /* 0x000fe20000400000 */
[----:B------:R-:W-:Y:S01]  /*71e0*/  FFMA R0, R41, R40, R0 ;  /* 0x0000002829007223 */ /* 0x000fe20000000000 */
[----:B------:R-:W-:Y:S01]  /*71f0*/  LOP3.LUT R40, R49, 0xffff0000, RZ, 0xc0, !PT ;  /* 0xffff000031287812 */ /* 0x000fe200078ec0ff */
[C---:B------:R-:W-:Y:S01]  /*7200*/  FFMA R2, R41.reuse, R43, R2 ;  /* 0x0000002b29027223 */ /* 0x040fe20000000002 */
[C---:B------:R-:W-:Y:S01]  /*7210*/  SHF.L.U32 R43, R50.reuse, 0x10, RZ ;  /* 0x00000010322b7819 */ /* 0x040fe200000006ff */
[C---:B------:R-:W-:Y:S01]  /*7220*/  FFMA R3, R41.reuse, R42, R3 ;  /* 0x0000002a29037223 */ /* 0x040fe20000000003 */
[----:B------:R-:W-:Y:S01]  /*7230*/  LOP3.LUT R42, R50, 0xffff0000, RZ, 0xc0, !PT ;  /* 0xffff0000322a7812 */ /* 0x000fe200078ec0ff */
[----:B------:R-:W-:Y:S01]  /*7240*/  FMUL R4, R38, R8 ;  /* 0x0000000826047220 */ /* 0x000fe20000400000 */
[----:B------:R-:W-:Y:S01]  /*7250*/  F2FP.BF16.F32.PACK_AB R52, R2, R0 ;  /* 0x000000000234723e */ /* 0x000fe200000010ff */
[----:B------:R-:W-:Y:S01]  /*7260*/  FFMA R7, R41, R40, R7 ;  /* 0x0000002829077223 */ /* 0x000fe20000000007 */
[----:B------:R-:W-:Y:S01]  /*7270*/  LOP3.LUT R40, R51, 0xffff0000, RZ, 0xc0, !PT ;  /* 0xffff000033287812 */ /* 0x000fe200078ec0ff */
[C---:B------:R-:W-:Y:S01]  /*7280*/  FMUL R5, R38.reuse, R9 ;  /* 0x0000000926057220 */ /* 0x040fe20000400000 */
[C---:B------:R-:W-:Y:S01]  /*7290*/  FMUL R6, R38.reuse, R10 ;  /* 0x0000000a26067220 */ /* 0x040fe20000400000 */
[----:B------:R-:W-:Y:S01]  /*72a0*/  FMUL R11, R38, R11 ;  /* 0x0000000b260b7220 */ /* 0x000fe20000400000 */
[----:B------:R-:W-:Y:S01]  /*72b0*/  F2FP.BF16.F32.PACK_AB R53, R7, R3 ;  /* 0x000000030735723e */ /* 0x000fe200000010ff */
[C---:B------:R-:W-:Y:S01]  /*72c0*/  FFMA R4, R41.reuse, R43, R4 ;  /* 0x0000002b29047223 */ /* 0x040fe20000000004 */
[C---:B------:R-:W-:Y:S01]  /*72d0*/  SHF.L.U32 R43, R56.reuse, 0x10, RZ ;  /* 0x00000010382b7819 */ /* 0x040fe200000006ff */
[----:B------:R-:W-:Y:S01]  /*72e0*/  FFMA R5, R41, R42, R5 ;  /* 0x0000002a29057223 */ /* 0x000fe20000000005 */
[----:B------:R-:W-:Y:S01]  /*72f0*/  LOP3.LUT R42, R57, 0xffff0000, RZ, 0xc0, !PT ;  /* 0xffff0000392a7812 */ /* 0x000fe200078ec0ff */
[----:B------:R-:W-:Y:S01]  /*7300*/  FFMA R6, R41, R45, R6 ;  /* 0x0000002d29067223 */ /* 0x000fe20000000006 */
[----:B------:R-:W-:Y:S01]  /*7310*/  SHF.L.U32 R45, R57, 0x10, RZ ;  /* 0x00000010392d7819 */ /* 0x000fe200000006ff */
[----:B------:R-:W-:Y:S01]  /*7320*/  FFMA R11, R41, R40, R11 ;  /* 0x00000028290b7223 */ /* 0x000fe2000000000b */
[----:B------:R-:W-:Y:S01]  /*7330*/  LOP3.LUT R40, R56, 0xffff0000, RZ, 0xc0, !PT ;  /* 0xffff000038287812 */ /* 0x000fe200078ec0ff */
[C---:B------:R-:W-:Y:S01]  /*7340*/  FMUL R8, R38.reuse, R12 ;  /* 0x0000000c26087220 */ /* 0x040fe20000400000 */
[----:B------:R-:W-:Y:S01]  /*7350*/  F2FP.BF16.F32.PACK_AB R54, R5, R4 ;  /* 0x000000040536723e */ /* 0x000fe200000010ff */
[C---:B------:R-:W-:Y:S01]  /*7360*/  FMUL R9, R38.reuse, R13 ;  /* 0x0000000d26097220 */ /* 0x040fe20000400000 */
[----:B------:R-:W-:Y:S01]  /*7370*/  F2FP.BF16.F32.PACK_AB R55, R11, R6 ;  /* 0x000000060b37723e */ /* 0x000fe200000010ff */
[C---:B------:R-:W-:Y:S01]  /*7380*/  FMUL R10, R38.reuse, R14 ;  /* 0x0000000e260a7220 */ /* 0x040fe20000400000 */
[----:B------:R-:W-:Y:S01]  /*7390*/  FMUL R15, R38, R15 ;  /* 0x0000000f260f7220 */ /* 0x000fe20000400000 */
[----:B------:R-:W-:Y:S01]  /*73a0*/  FFMA R8, R41, R43, R8 ;  /* 0x0000002b29087223 */ /* 0x000fe20000000008 */
[----:B------:R-:W-:Y:S01]  /*73b0*/  SHF.L.U32 R43, R59, 0x10, RZ ;  /* 0x000000103b2b7819 */ /* 0x000fe200000006ff */
[C---:B------:R-:W-:Y:S01]  /*73c0*/  FFMA R9, R41.reuse, R40, R9 ;  /* 0x0000002829097223 */ /* 0x040fe20000000009 */
[C---:B------:R-:W-:Y:S01]  /*73d0*/  SHF.L.U32 R40, R58.reuse, 0x10, RZ ;  /* 0x000000103a287819 */ /* 0x040fe200000006ff */
        /* <DEDUP_REMOVED lines=8> */
[----:B------:R-:W-:Y:S01]  /*7460*/  FMUL R14, R38, R18 ;  /* 0x00000012260e7220 */ /* 0x000fe20000400000 */
[----:B------:R-:W-:Y:S01]  /*7470*/  FFMA R12, R41, R40, R12 ;  /* 0x00000028290c7223 */ /* 0x000fe2000000000c */
[----:B------:R-:W-:Y:S01]  /*7480*/  LOP3.LUT R40, R59, 0xffff0000, RZ, 0xc0, !PT ;  /* 0xffff00003b287812 */ /* 0x000fe200078ec0ff */
[C---:B------:R-:W-:Y:S01]  /*7490*/  FFMA R13, R41.reuse, R42, R13 ;  /* 0x0000002a290d7223 */ /* 0x040fe2000000000d */
[----:B------:R-:W-:Y:S01]  /*74a0*/  LOP3.LUT R42, R64, 0xffff0000, RZ, 0xc0, !PT ;  /* 0xffff0000402a7812 */ /* 0x000fe200078ec0ff */
[----:B------:R-:W-:Y:S01]  /*74b0*/  FMUL R19, R38, R19 ;  /* 0x0000001326137220 */ /* 0x000fe20000400000 */
[----:B------:R-:W-:Y:S01]  /*74c0*/  FFMA R14, R41, R43, R14 ;  /* 0x0000002b290e7223 */ /* 0x000fe2000000000e */
[----:B------:R-:W-:Y:S01]  /*74d0*/  SHF.L.U32 R43, R64, 0x10, RZ ;  /* 0x00000010402b7819 */ /* 0x000fe200000006ff */
[----:B------:R1:W-:Y:S01]  /*74e0*/  STS.128 [R97], R52 ;  /* 0x0000003461007388 */ /* 0x0003e20000000c00 */
[----:B------:R-:W-:Y:S01]  /*74f0*/  F2FP.BF16.F32.PACK_AB R70, R13, R12 ;  /* 0x0000000c0d46723e */ /* 0x000fe200000010ff */
[C---:B------:R-:W-:Y:S01]  /*7500*/  FMUL R16, R38.reuse, R20 ;  /* 0x0000001426107220 */ /* 0x040fe20000400000 */
        /* <DEDUP_REMOVED lines=8> */
[C---:B------:R-:W-:Y:S01]  /*7590*/  FFMA R17, R41.reuse, R42, R17 ;  /* 0x0000002a29117223 */ /* 0x040fe20000000011 */
[----:B------:R-:W-:Y:S01]  /*75a0*/  FFMA R18, R41, R45, R18 ;  /* 0x0000002d29127223 */ /* 0x000fe20000000012 */
[----:B------:R1:W-:Y:S01]  /*75b0*/  STS.128 [R96+0x10], R68 ;  /* 0x0000104460007388 */ /* 0x0003e20000000c00 */
[----:B------:R-:W-:Y:S01]  /*75c0*/  SHF.L.U32 R45, R67, 0x10, RZ ;  /* 0x00000010432d7819 */ /* 0x000fe200000006ff */
[----:B------:R-:W-:Y:S01]  /*75d0*/  FFMA R23, R41, R40, R23 ;  /* 0x0000002829177223 */ /* 0x000fe20000000017 */
[----:B------:R-:W-:Y:S01]  /*75e0*/  LOP3.LUT R40, R66, 0xffff0000, RZ, 0xc0, !PT ;  /* 0xffff000042287812 */ /* 0x000fe200078ec0ff */
[C---:B------:R-:W-:Y:S01]  /*75f0*/  FMUL R20, R38.reuse, R24 ;  /* 0x0000001826147220 */ /* 0x040fe20000400000 */
[----:B------:R-:W-:Y:S01]  /*7600*/  LOP3.LUT R42, R67, 0xffff0000, RZ, 0xc0, !PT ;  /* 0xffff0000432a7812 */ /* 0x000fe200078ec0ff */
[C---:B------:R-:W-:Y:S01]  /*7610*/  FMUL R21, R38.reuse, R25 ;  /* 0x0000001926157220 */ /* 0x040fe20000400000 */
[----:B------:R-:W-:Y:S01]  /*7620*/  F2FP.BF16.F32.PACK_AB R104, R17, R16 ;  /* 0x000000101168723e */ /* 0x000fe200000010ff */
[C---:B------:R-:W-:Y:S01]  /*7630*/  FMUL R22, R38.reuse, R26 ;  /* 0x0000001a26167220 */ /* 0x040fe20000400000 */
[----:B------:R-:W-:Y:S01]  /*7640*/  FMUL R27, R38, R27 ;  /* 0x0000001b261b7220 */ /* 0x000fe20000400000 */
[C---:B------:R-:W-:Y:S01]  /*7650*/  FFMA R20, R41.reuse, R43, R20 ;  /* 0x0000002b29147223 */ /* 0x040fe20000000014 */
[C---:B------:R-:W-:Y:S01]  /*7660*/  FFMA R21, R41.reuse, R40, R21 ;  /* 0x0000002829157223 */ /* 0x040fe20000000015 */
[C---:B------:R-:W-:Y:S01]  /*7670*/  FFMA R22, R41.reuse, R45, R22 ;  /* 0x0000002d29167223 */ /* 0x040fe20000000016 */
[----:B------:R-:W-:Y:S01]  /*7680*/  FFMA R27, R41, R42, R27 ;  /* 0x0000002a291b7223 */ /* 0x000fe2000000001b */
[----:B------:R-:W-:Y:S01]  /*7690*/  SHF.L.U32 R40, R72, 0x10, RZ ;  /* 0x0000001048287819 */ /* 0x000fe200000006ff */
[----:B------:R-:W-:Y:S01]  /*76a0*/  FMUL R24, R38, R28 ;  /* 0x0000001c26187220 */ /* 0x000fe20000400000 */
[----:B------:R-:W-:Y:S01]  /*76b0*/  LOP3.LUT R42, R72, 0xffff0000, RZ, 0xc0, !PT ;  /* 0xffff0000482a7812 */ /* 0x000fe200078ec0ff */
[C---:B------:R-:W-:Y:S01]  /*76c0*/  FMUL R25, R38.reuse, R29 ;  /* 0x0000001d26197220 */ /* 0x040fe20000400000 */
[----:B------:R-:W-:Y:S01]  /*76d0*/  SHF.L.U32 R43, R73, 0x10, RZ ;  /* 0x00000010492b7819 */ /* 0x000fe200000006ff */
[C---:B------:R-:W-:Y:S01]  /*76e0*/  FMUL R26, R38.reuse, R30 ;  /* 0x0000001e261a7220 */ /* 0x040fe20000400000 */
[C---:B------:R-:W-:Y:S01]  /*76f0*/  FFMA R24, R41.reuse, R40, R24 ;  /* 0x0000002829187223 */ /* 0x040fe20000000018 */
[----:B------:R-:W-:Y:S01]  /*7700*/  FFMA R25, R41, R42, R25 ;  /* 0x0000002a29197223 */ /* 0x000fe20000000019 */
[----:B------:R-:W-:Y:S01]  /*7710*/  LOP3.LUT R40, R73, 0xffff0000, RZ, 0xc0, !PT ;  /* 0xffff000049287812 */ /* 0x000fe200078ec0ff */
[----:B------:R-:W-:Y:S01]  /*7720*/  FFMA R26, R41, R43, R26 ;  /* 0x0000002b291a7223 */ /* 0x000fe2000000001a */
[----:B------:R-:W-:Y:S01]  /*7730*/  FMUL R31, R38, R31 ;  /* 0x0000001f261f7220 */ /* 0x000fe20000400000 */
[----:B------:R-:W-:Y:S01]  /*7740*/  SHF.L.U32 R43, R74, 0x10, RZ ;  /* 0x000000104a2b7819 */ /* 0x000fe200000006ff */
[----:B------:R-:W-:Y:S01]  /*7750*/  FMUL R28, R38, R32 ;  /* 0x00000020261c7220 */ /* 0x000fe20000400000 */
[----:B------:R-:W-:Y:S01]  /*7760*/  LOP3.LUT R42, R74, 0xffff0000, RZ, 0xc0, !PT ;  /* 0xffff00004a2a7812 */ /* 0x000fe200078ec0ff */
[C---:B------:R-:W-:Y:S01]  /*7770*/  FMUL R29, R38.reuse, R33 ;  /* 0x00000021261d7220 */ /* 0x040fe20000400000 */
[----:B------:R-:W-:Y:S01]  /*7780*/  SHF.L.U32 R45, R75, 0x10, RZ ;  /* 0x000000104b2d7819 */ /* 0x000fe200000006ff */
[C---:B------:R-:W-:Y:S01]  /*7790*/  FMUL R30, R38.reuse, R34 ;  /* 0x00000022261e7220 */ /* 0x040fe20000400000 */
[----:B------:R-:W-:Y:S01]  /*77a0*/  FFMA R31, R41, R40, R31 ;  /* 0x00000028291f7223 */ /* 0x000fe2000000001f */
[----:B------:R-:W-:Y:S01]  /*77b0*/  FMUL R35, R38, R35 ;  /* 0x0000002326237220 */ /* 0x000fe20000400000 */
[----:B------:R-:W-:Y:S01]  /*77c0*/  F2FP.BF16.F32.PACK_AB R105, R23, R18 ;  /* 0x000000121769723e */ /* 0x000fe200000010ff */
[----:B------:R-:W-:Y:S01]  /*77d0*/  FFMA R28, R41, R43, R28 ;  /* 0x0000002b291c7223 */ /* 0x000fe2000000001c */
[----:B------:R-:W-:Y:S01]  /*77e0*/  F2FP.BF16.F32.PACK_AB R106, R21, R20 ;  /* 0x00000014156a723e */ /* 0x000fe200000010ff */
[----:B------:R-:W-:Y:S01]  /*77f0*/  FFMA R29, R41, R42, R29 ;  /* 0x0000002a291d7223 */ /* 0x000fe2000000001d */
[----:B------:R-:W-:Y:S01]  /*7800*/  F2FP.BF16.F32.PACK_AB R107, R27, R22 ;  /* 0x000000161b6b723e */ /* 0x000fe200000010ff */
[C---:B------:R-:W-:Y:S01]  /*7810*/  FFMA R30, R41.reuse, R45, R30 ;  /* 0x0000002d291e7223 */ /* 0x040fe2000000001e */
[----:B------:R-:W-:Y:S01]  /*7820*/  FFMA R35, R41, R44, R35 ;  /* 0x0000002c29237223 */ /* 0x000fe20000000023 */
[----:B------:R-:W-:Y:S02]  /*7830*/  F2FP.BF16.F32.PACK_AB R108, R25, R24 ;  /* 0x00000018196c723e */ /* 0x000fe400000010ff */
[----:B------:R1:W-:Y:S01]  /*7840*/  STS.128 [R95+0x20], R104 ;  /* 0x000020685f007388 */ /* 0x0003e20000000c00 */
[----:B------:R-:W-:Y:S02]  /*7850*/  F2FP.BF16.F32.PACK_AB R109, R31, R26 ;  /* 0x0000001a1f6d723e */ /* 0x000fe400000010ff */
[----:B------:R-:W-:Y:S02]  /*7860*/  F2FP.BF16.F32.PACK_AB R110, R29, R28 ;  /* 0x0000001c1d6e723e */ /* 0x000fe400000010ff */
[----:B------:R-:W-:Y:S05]  /*7870*/  F2FP.BF16.F32.PACK_AB R111, R35, R30 ;  /* 0x0000001e236f723e */ /* 0x000fea00000010ff */
[----:B------:R1:W-:Y:S01]  /*7880*/  STS.128 [R91+0x30], R108 ;  /* 0x0000306c5b007388 */ /* 0x0003e20000000c00 */
[----:B------:R-:W-:Y:S01]  /*7890*/  @!PT LDS RZ, [RZ] ;  /* 0x00000000fffff984 */ /* 0x000fe20000000800 */
[----:B------:R-:W-:Y:S01]  /*78a0*/  @!PT LDS RZ, [RZ] ;  /* 0x00000000fffff984 */ /* 0x000fe20000000800 */
[----:B------:R-:W-:Y:S01]  /*78b0*/  @!PT LDS RZ, [RZ] ;  /* 0x00000000fffff984 */ /* 0x000fe20000000800 */
[----:B------:R-:W-:Y:S01]  /*78c0*/  @!PT LDS RZ, [RZ] ;  /* 0x00000000fffff984 */ /* 0x000fe20000000800 */
[----:B------:R3:W-:Y:S07]  /*78d0*/  MEMBAR.ALL.CTA ;  /* 0x0000000000007992 */ /* 0x0007ee0000008000 */
[----:B---3--:R-:W3:Y:S02]  /*78e0*/  FENCE.VIEW.ASYNC.S ;  /* 0x00000000000073c6 */ /* 0x008ee40000000000 */
[----:B---3--:R-:W-:Y:S06]  /*78f0*/  BAR.SYNC.DEFER_BLOCKING 0x1, 0x80 ;  /* 0x0042000000007b1d */ /* 0x008fec0000010000 */
[----:B------:R-:W-:Y:S05]  /*7900*/  @P0 BRA `(.L_x_122) ;  /* 0x0000000000280947 */ /* 0x000fea0003800000 */
[----:B------:R-:W-:Y:S01]  /*7910*/  UIADD3 UR4, UPT, UPT, UR43, 0x200, URZ ;  /* 0x000002002b047890 */ /* 0x000fe2000fffe0ff */
[----:B------:R-:W-:Y:S05]  /*7920*/  UMOV UR51, UR44 ;  /* 0x0000002c00337c82 */ /* 0x000fea0008000000 */
[----:B------:R-:W-:Y:S01]  /*7930*/  MOV R88, UR4 ;  /* 0x0000000400587c02 */ /* 0x000fe20008000f00 */
[----:B------:R-:W-:Y:S03]  /*7940*/  UIADD3 UR4, UP0, UPT, UR62, 0xa80, URZ ;  /* 0x00000a803e047890 */ /* 0x000fe6000ff1e0ff */
[----:B------:R-:W-:Y:S01]  /*7950*/  R2UR UR48, R88 ;  /* 0x00000000583072ca */ /* 0x000fe200000e0000 */
[----:B------:R-:W-:Y:S11]  /*7960*/  UIADD3.X UR5, UPT, UPT, URZ, UR63, URZ, UP0, !UPT ;  /* 0x0000003fff057290 */ /* 0x000ff600087fe4ff */
[----:B------:R-:W-:Y:S01]  /*7970*/  @!UPT UIADD3 URZ, UPT, UPT, URZ, URZ, URZ ;  /* 0x000000fffffff290 */ /* 0x000fe2000fffe0ff */
[----:B------:R3:W-:Y:S01]  /*7980*/  UTMASTG.3D [UR48], [UR4] ;  /* 0x00000030040073b5 */ /* 0x0007e20008010000 */
[----:B------:R0:W-:Y:S01]  /*7990*/  UTMACMDFLUSH ;  /* 0x00000000000079b7 */ /* 0x0001e20000000000 */
[----:B---3--:R-:W-:Y:S04]  /*79a0*/  DEPBAR.LE SB0, 0x1 ;  /* 0x000080400000791a */ /* 0x008fe80000000000 */
.L_x_122:
[----:B------:R-:W-:Y:S05]  /*79b0*/  BSYNC.RECONVERGENT B0 ;  /* 0x0000000000007941 */ /* 0x000fea0003800200 */
.L_x_121:
[----:B------:R-:W-:Y:S01]  /*79c0*/  BAR.SYNC.DEFER_BLOCKING 0x1, 0x80 ;  /* 0x0042000000007b1d */ /* 0x000fe20000010000 */
[----:B------:R-:W-:Y:S01]  /*79d0*/  ISETP.NE.AND P1, PT, R100, RZ, PT ;  /* 0x000000ff6400720c */ /* 0x000fe20003f25270 */
[----:B------:R-:W-:Y:S01]  /*79e0*/  UISETP.NE.AND UP0, UPT, UR47, URZ, UPT ;  /* 0x000000ff2f00728c */ /* 0x000fe2000bf05270 */
[----:B------:R-:W-:Y:S11]  /*79f0*/  LEA R3, R46, UR43, 0x3 ;  /* 0x0000002b2e037c11 */ /* 0x000ff6000f8e18ff */
[----:B------:R-:W-:Y:S01]  /*7a00*/  @P1 SHF.L.U32 R4, R94, 0x1f, RZ ;  /* 0x0000001f5e041819 */ /* 0x000fe200000006ff */
[----:B------:R-:W-:Y:S06]  /*7a10*/  BRA.U !UP0, `(.L_x_123) ;  /* 0x0000000108247547 */ /* 0x000fec000b800000 */
[----:B------:R-:W3:Y:S01]  /*7a20*/  S2R R0, SR_CgaCtaId ;  /* 0x0000000000007919 */ /* 0x000ee20000008800 */
[----:B------:R-:W-:Y:S01]  /*7a30*/  IMAD.U32 R2, RZ, RZ, UR46 ;  /* 0x0000002eff027e24 */ /* 0x000fe2000f8e00ff */
[----:B------:R-:W-:Y:S04]  /*7a40*/  UIADD3 UR4, UPT, UPT, UR46, 0x1, URZ ;  /* 0x000000012e047890 */ /* 0x000fe8000fffe0ff */
[----:B------:R-:W-:Y:S01]  /*7a50*/  @P1 LEA R2, R2, UR43, 0x3 ;  /* 0x0000002b02021c11 */ /* 0x000fe2000f8e18ff */
[----:B------:R-:W-:Y:S04]  /*7a60*/  UISETP.NE.AND UP0, UPT, UR4, 0x4, UPT ;  /* 0x000000040400788c */ /* 0x000fe8000bf05270 */
[----:B------:R-:W-:Y:S01]  /*7a70*/  @P1 VIADD R5, R2, 0x90 ;  /* 0x0000009002051836 */ /* 0x000fe20000000000 */
[----:B------:R-:W-:Y:S04]  /*7a80*/  USEL UR46, UR4, URZ, UP0 ;  /* 0x000000ff042e7287 */ /* 0x000fe80008000000 */
[----:B---3--:R-:W-:Y:S04]  /*7a90*/  @P1 PRMT R0, R0, 0x654, R5 ;  /* 0x0000065400001816 */ /* 0x008fe80000000005 */
[----:B------:R3:W-:Y:S04]  /*7aa0*/  @P1 SYNCS.ARRIVE.TRANS64.RED.A1T0 RZ, [R0+URZ], RZ ;  /* 0x000000ff00ff19a7 */ /* 0x0007e800081004ff */
.L_x_123:
[----:B------:R-:W4:Y:S01]  /*7ab0*/  @P1 SYNCS.PHASECHK.TRANS64.TRYWAIT P0, [R3+URZ+0x70], R4 ;  /* 0x00007004030015a7 */ /* 0x000f2200080011ff */
[----:B------:R-:W-:Y:S01]  /*7ac0*/  BSSY B1, `(.L_x_124) ;  /* 0x0000016000017945 */ /* 0x000fe20003800000 */
[----:B----4-:R-:W-:Y:S03]  /*7ad0*/  @P1 SEL R47, RZ, 0x1, !P0 ;  /* 0x00000001ff2f1807 */ /* 0x010fe60004000000 */
[----:B------:R-:W-:Y:S05]  /*7ae0*/  @!P1 BRA `(.L_x_125) ;  /* 0x00000000004c9947 */ /* 0x000fea0003800000 */
[----:B------:R-:W-:Y:S01]  /*7af0*/  ISETP.NE.AND P0, PT, R47, RZ, PT ;  /* 0x000000ff2f00720c */ /* 0x000fe20003f05270 */
[----:B------:R-:W-:Y:S01]  /*7b00*/  BSSY B0, `(.L_x_126) ;  /* 0x000000b000007945 */ /* 0x000fe20003800000 */
[----:B------:R-:W-:Y:S11]  /*7b10*/  ISETP.NE.AND P1, PT, R60, RZ, PT ;  /* 0x000000ff3c00720c */ /* 0x000ff60003f25270 */
[----:B------:R-:W-:Y:S02]  /*7b20*/  @!UPT UIADD3 URZ, UPT, UPT, URZ, URZ, URZ ;  /* 0x000000fffffff290 */ /* 0x000fe4000fffe0ff */
[C---:B------:R-:W-:Y:S01]  /*7b30*/  @P1 IMAD R6, R46.reuse, 0x2000, R97 ;  /* 0x000020002e061824 */ /* 0x040fe200078e0261 */
[C---:B------:R-:W-:Y:S01]  /*7b40*/  @P1 LEA R4, R46.reuse, R95, 0xd ;  /* 0x0000005f2e041211 */ /* 0x040fe200078e68ff */
[C---:B------:R-:W-:Y:S02]  /*7b50*/  @P1 IMAD R5, R46.reuse, 0x2000, R96 ;  /* 0x000020002e051824 */ /* 0x040fe400078e0260 */
[----:B------:R-:W-:Y:S01]  /*7b60*/  @P1 IMAD R2, R46, 0x2000, R91 ;  /* 0x000020002e021824 */ /* 0x000fe200078e025b */
[----:B------:R-:W-:Y:S06]  /*7b70*/  @P0 BRA `(.L_x_127) ;  /* 0x00000000000c0947 */ /* 0x000fec0003800000 */
[----:B---3--:R-:W-:Y:S04]  /*7b80*/  SHF.L.U32 R0, R94, 0x1f, RZ ;  /* 0x0000001f5e007819 */ /* 0x008fe800000006ff */
[----:B------:R-:W3:Y:S02]  /*7b90*/  SYNCS.PHASECHK.TRANS64.TRYWAIT P0, [R3+URZ+0x70], R0 ;  /* 0x00007000030075a7 */ /* 0x000ee400080011ff */
[----:B---3--:R-:W-:Y:S05]  /*7ba0*/  @!P0 BRA `(.L_x_128) ;  /* 0x0000003000d88947 */ /* 0x008fea0003800000 */
.L_x_127:
[----:B------:R-:W-:Y:S05]  /*7bb0*/  BSYNC B0 ;  /* 0x0000000000007941 */ /* 0x000fea0003800000 */
.L_x_126:
[----:B------:R-:W-:Y:S02]  /*7bc0*/  ISETP.NE.AND P0, PT, R60, RZ, PT ;  /* 0x000000ff3c00720c */ /* 0x000fe40003f05270 */
[----:B------:R-:W-:Y:S11]  /*7bd0*/  IADD3 R46, PT, PT, R46, 0x1, RZ ;  /* 0x000000012e2e7810 */ /* 0x000ff60007ffe0ff */
[----:B------:R4:W1:Y:S04]  /*7be0*/  @P0 LDS.128 R48, [R6] ;  /* 0x0000000006300984 */ /* 0x0008680000000c00 */
[----:B------:R4:W1:Y:S04]  /*7bf0*/  @P0 LDS.128 R56, [R5+0x10] ;  /* 0x0000100005380984 */ /* 0x0008680000000c00 */
[----:B------:R4:W1:Y:S04]  /*7c00*/  @P0 LDS.128 R64, [R4+0x20] ;  /* 0x0000200004400984 */ /* 0x0008680000000c00 */
[----:B------:R4:W1:Y:S02]  /*7c10*/  @P0 LDS.128 R72, [R2+0x30] ;  /* 0x0000300002480984 */ /* 0x0008640000000c00 */
.L_x_125:
[----:B------:R-:W-:Y:S05]  /*7c20*/  BSYNC B1 ;  /* 0x0000000000017941 */ /* 0x000fea0003800000 */
.L_x_124:
[----:B---3--:R-:W-:Y:S05]  /*7c30*/  VIADD R0, R39, 0x20 ;  /* 0x0000002027007836 */ /* 0x008fea0000000000 */
[----:B------:R-:W-:Y:S04]  /*7c40*/  SHF.R.U32.HI R0, RZ, 0x15, R0 ;  /* 0x00000015ff007819 */ /* 0x000fe80000011600 */
[----:B------:R-:W-:Y:S11]  /*7c50*/  LOP3.LUT P0, RZ, R0, 0x3, R85, 0x48, !PT ;  /* 0x0000000300ff7812 */ /* 0x000ff60007804855 */
[----:B------:R-:W-:Y:S02]  /*7c60*/  @!UPT UIADD3 URZ, UPT, UPT, URZ, URZ, URZ ;  /* 0x000000fffffff290 */ /* 0x000fe4000fffe0ff */
[----:B------:R-:W-:Y:S05]  /*7c70*/  @!P0 BRA `(.L_x_129) ;  /* 0x0000000000408947 */ /* 0x000fea0003800000 */
[----:B------:R-:W3:Y:S01]  /*7c80*/  LDCU.64 UR8, c[0x4][0x70] ;  /* 0x01000e00ff0877ac */ /* 0x000ee20008000a00 */
[----:B------:R-:W-:Y:S01]  /*7c90*/  MOV R3, 0x0 ;  /* 0x0000000000037802 */ /* 0x000fe20000000f00 */
[----:B------:R-:W-:Y:S02]  /*7ca0*/  HFMA2 R12, -RZ, RZ, 0, 5.9604644775390625e-08 ;  /* 0x00000001ff0c7431 */ /* 0x000fe400000001ff */
[----:B------:R-:W-:Y:S02]  /*7cb0*/  IMAD.MOV.U32 R8, RZ, RZ, 0x192 ;  /* 0x00000192ff087424 */ /* 0x000fe400078e00ff */
[----:B------:R-:W-:Y:S01]  /*7cc0*/  IMAD.MOV.U32 R13, RZ, RZ, RZ ;  /* 0x000000ffff0d7224 */ /* 0x000fe200078e00ff */
[----:B------:R-:W5:Y:S01]  /*7cd0*/  LDCU.64 UR6, c[0x4][0x78] ;  /* 0x01000f00ff0677ac */ /* 0x000f620008000a00 */
[----:B----4-:R-:W4:Y:S01]  /*7ce0*/  LDC.64 R2, c[0x4][R3] ;  /* 0x0100000003027b82 */ /* 0x010f220000000a00 */
        /* <DEDUP_REMOVED lines=9> */
.L_x_129:
[C---:B-1----:R-:W-:Y:S01]  /*7d80*/  SHF.L.U32 R40, R48.reuse, 0x10, RZ ;  /* 0x0000001030287819 */ /* 0x042fe200000006ff */
[----:B------:R-:W-:Y:S05]  /*7d90*/  WARPSYNC.ALL ;  /* 0x0000000000007948 */ /* 0x000fea0003800000 */
[----:B------:R-:W-:Y:S01]  /*7da0*/  R2UR UR4, R39 ;  /* 0x00000000270472ca */ /* 0x000fe200000e0000 */
[----:B------:R-:W1:Y:S01]  /*7db0*/  S2R R102, SR_CgaCtaId ;  /* 0x0000000000667919 */ /* 0x000e620000008800 */
[----:B------:R-:W-:Y:S01]  /*7dc0*/  LOP3.LUT R43, R48, 0xffff0000, RZ, 0xc0, !PT ;  /* 0xffff0000302b7812 */ /* 0x000fe200078ec0ff */
[----:B------:R-:W-:Y:S01]  /*7dd0*/  BSSY.RECONVERGENT B0, `(.L_x_130) ;  /* 0x000008d000007945 */ /* 0x000fe20003800200 */
[----:B------:R-:W-:Y:S02]  /*7de0*/  LOP3.LUT R42, R49, 0xffff0000, RZ, 0xc0, !PT ;  /* 0xffff0000312a7812 */ /* 0x000fe400078ec0ff */
[----:B------:R-:W-:Y:S02]  /*7df0*/  LOP3.LUT R44, R50, 0xffff0000, RZ, 0xc0, !PT ;  /* 0xffff0000322c7812 */ /* 0x000fe400078ec0ff */
[----:B------:R-:W-:Y:S02]  /*7e00*/  SHF.L.U32 R45, R59, 0x10, RZ ;  /* 0x000000103b2d7819 */ /* 0x000fe400000006ff */
[----:B------:R-:W-:Y:S02]  /*7e10*/  ISETP.NE.AND P6, PT, R100, RZ, PT ;  /* 0x000000ff6400720c */ /* 0x000fe40003fc5270 */
[----:B------:R-:W-:Y:S01]  /*7e20*/  ISETP.NE.AND P0, PT, R99, RZ, PT ;  /* 0x000000ff6300720c */ /* 0x000fe20003f05270 */
[----:B----4-:R-:W3:Y:S01]  /*7e30*/  LDTM.x32 R4, tmem[UR4+0x20] ;  /* 0x00002004000479ee */ /* 0x010ee200082c0000 */
[----:B------:R-:W-:Y:S02]  /*7e40*/  MOV R61, UR46 ;  /* 0x0000002e003d7c02 */ /* 0x000fe40008000f00 */
[----:B------:R-:W-:Y:S07]  /*7e50*/  LEA R62, R46, UR43, 0x3 ;  /* 0x0000002b2e3e7c11 */ /* 0x000fee000f8e18ff */
[----:B------:R-:W-:Y:S02]  /*7e60*/  @P6 LEA R61, R61, UR43, 0x3 ;  /* 0x0000002b3d3d6c11 */ /* 0x000fe4000f8e18ff */
[----:B------:R-:W-:Y:S02]  /*7e70*/  @P6 SHF.L.U32 R63, R94, 0x1f, RZ ;  /* 0x0000001f5e3f6819 */ /* 0x000fe400000006ff */
[----:B------:R-:W-:Y:S04]  /*7e80*/  @P6 IADD3 R61, PT, PT, R61, 0x90, RZ ;  /* 0x000000903d3d6810 */ /* 0x000fe80007ffe0ff */
[----:B-1----:R-:W-:Y:S01]  /*7e90*/  @P6 PRMT R61, R102, 0x654, R61 ;  /* 0x00000654663d6816 */ /* 0x002fe2000000003d */
[C---:B---3--:R-:W-:Y:S01]  /*7ea0*/  FMUL R0, R38.reuse, R4 ;  /* 0x0000000426007220 */ /* 0x048fe20000400000 */
[C---:B------:R-:W-:Y:S01]  /*7eb0*/  FMUL R2, R38.reuse, R5 ;  /* 0x0000000526027220 */ /* 0x040fe20000400000 */
[C---:B------:R-:W-:Y:S01]  /*7ec0*/  FMUL R3, R38.reuse, R6 ;  /* 0x0000000626037220 */ /* 0x040fe20000400000 */
[C---:B------:R-:W-:Y:S01]  /*7ed0*/  FMUL R7, R38.reuse, R7 ;  /* 0x0000000726077220 */ /* 0x040fe20000400000 */
[----:B------:R-:W-:Y:S01]  /*7ee0*/  FFMA R0, R41, R40, R0 ;  /* 0x0000002829007223 */ /* 0x000fe20000000000 */
[----:B------:R-:W-:Y:S01]  /*7ef0*/  SHF.L.U32 R40, R49, 0x10, RZ ;  /* 0x0000001031287819 */ /* 0x000fe200000006ff */
[----:B------:R-:W-:Y:S01]  /*7f00*/  FFMA R2, R41, R43, R2 ;  /* 0x0000002b29027223 */ /* 0x000fe20000000002 */
[----:B------:R-:W-:Y:S01]  /*7f10*/  SHF.L.U32 R43, R51, 0x10, RZ ;  /* 0x00000010332b7819 */ /* 0x000fe200000006ff */
[C---:B------:R-:W-:Y:S01]  /*7f20*/  FMUL R4, R38.reuse, R8 ;  /* 0x0000000826047220 */ /* 0x040fe20000400000 */
[----:B------:R-:W-:Y:S01]  /*7f30*/  FMUL R5, R38, R9 ;  /* 0x0000000926057220 */ /* 0x000fe20000400000 */
[C---:B------:R-:W-:Y:S01]  /*7f40*/  FFMA R3, R41.reuse, R40, R3 ;  /* 0x0000002829037223 */ /* 0x040fe20000000003 */
[----:B------:R-:W-:Y:S01]  /*7f50*/  SHF.L.U32 R40, R50, 0x10, RZ ;  /* 0x0000001032287819 */ /* 0x000fe200000006ff */
[----:B------:R-:W-:Y:S01]  /*7f60*/  FFMA R7, R41, R42, R7 ;  /* 0x0000002a29077223 */ /* 0x000fe20000000007 */
[----:B------:R-:W-:Y:S01]  /*7f70*/  LOP3.LUT R42, R51, 0xffff0000, RZ, 0xc0, !PT ;  /* 0xffff0000332a7812 */ /* 0x000fe200078ec0ff */
[----:B------:R-:W-:Y:S01]  /*7f80*/  FMUL R6, R38, R10 ;  /* 0x0000000a26067220 */ /* 0x000fe20000400000 */
[----:B------:R-:W-:Y:S01]  /*7f90*/  F2FP.BF16.F32.PACK_AB R52, R2, R0 ;  /* 0x000000000234723e */ /* 0x000fe200000010ff */
        /* <DEDUP_REMOVED lines=18> */
[C---:B------:R-:W-:Y:S01]  /*80c0*/  LOP3.LUT R42, R58.reuse, 0xffff0000, RZ, 0xc0, !PT ;  /* 0xffff00003a2a7812 */ /* 0x040fe200078ec0ff */
[----:B------:R-:W-:Y:S01]  /*80d0*/  FFMA R10, R41, R43, R10 ;  /* 0x0000002b290a7223 */ /* 0x000fe2000000000a */
[----:B------:R-:W-:Y:S01]  /*80e0*/  SHF.L.U32 R43, R58, 0x10, RZ ;  /* 0x000000103a2b7819 */ /* 0x000fe200000006ff */
[C---:B------:R-:W-:Y:S01]  /*80f0*/  FMUL R15, R38.reuse, R15 ;  /* 0x0000000f260f7220 */ /* 0x040fe20000400000 */
[----:B------:R-:W-:Y:S01]  /*8100*/  F2FP.BF16.F32.PACK_AB R68, R9, R8 ;  /* 0x000000080944723e */ /* 0x000fe200000010ff */
[C---:B------:R-:W-:Y:S01]  /*8110*/  FMUL R12, R38.reuse, R16 ;  /* 0x00000010260c7220 */ /* 0x040fe20000400000 */
[----:B------:R-:W-:Y:S01]  /*8120*/  FMUL R13, R38, R17 ;  /* 0x00000011260d7220 */ /* 0x000fe20000400000 */
[----:B------:R-:W-:Y:S01]  /*8130*/  FFMA R15, R41, R40, R15 ;  /* 0x00000028290f7223 */ /* 0x000fe2000000000f */
[----:B------:R-:W-:Y:S01]  /*8140*/  LOP3.LUT R40, R59, 0xffff0000, RZ, 0xc0, !PT ;  /* 0xffff00003b287812 */ /* 0x000fe200078ec0ff */
[----:B------:R-:W-:Y:S01]  /*8150*/  FFMA R12, R41, R43, R12 ;  /* 0x0000002b290c7223 */ /* 0x000fe2000000000c */
[----:B------:R-:W-:Y:S01]  /*8160*/  SHF.L.U32 R43, R64, 0x10, RZ ;  /* 0x00000010402b7819 */ /* 0x000fe200000006ff */
[----:B------:R-:W-:Y:S01]  /*8170*/  FMUL R14, R38, R18 ;  /* 0x00000012260e7220 */ /* 0x000fe20000400000 */
[----:B------:R-:W-:Y:S01]  /*8180*/  F2FP.BF16.F32.PACK_AB R69, R15, R10 ;  /* 0x0000000a0f45723e */ /* 0x000fe200000010ff */
[----:B------:R1:W-:Y:S01]  /*8190*/  STS.128 [R97+0x2000], R52 ;  /* 0x0020003461007388 */ /* 0x0003e20000000c00 */
[----:B------:R-:W-:Y:S01]  /*81a0*/  FFMA R13, R41, R42, R13 ;  /* 0x0000002a290d7223 */ /* 0x000fe2000000000d */
[----:B------:R-:W-:Y:S01]  /*81b0*/  LOP3.LUT R42, R64, 0xffff0000, RZ, 0xc0, !PT ;  /* 0xffff0000402a7812 */ /* 0x000fe200078ec0ff */
[C---:B------:R-:W-:Y:S01]  /*81c0*/  FMUL R19, R38.reuse, R19 ;  /* 0x0000001326137220 */ /* 0x040fe20000400000 */
[C---:B------:R-:W-:Y:S01]  /*81d0*/  FMUL R16, R38.reuse, R20 ;  /* 0x0000001426107220 */ /* 0x040fe20000400000 */
[C---:B------:R-:W-:Y:S01]  /*81e0*/  FMUL R17, R38.reuse, R21 ;  /* 0x0000001526117220 */ /* 0x040fe20000400000 */
[----:B------:R-:W-:Y:S01]  /*81f0*/  F2FP.BF16.F32.PACK_AB R70, R13, R12 ;  /* 0x0000000c0d46723e */ /* 0x000fe200000010ff */
[----:B------:R-:W-:Y:S01]  /*8200*/  FFMA R14, R41, R45, R14 ;  /* 0x0000002d290e7223 */ /* 0x000fe2000000000e */
[----:B------:R-:W-:Y:S01]  /*8210*/  SHF.L.U32 R45, R65, 0x10, RZ ;  /* 0x00000010412d7819 */ /* 0x000fe200000006ff */
[----:B------:R-:W-:Y:S01]  /*8220*/  FFMA R19, R41, R40, R19 ;  /* 0x0000002829137223 */ /* 0x000fe20000000013 */
[----:B------:R-:W-:Y:S01]  /*8230*/  LOP3.LUT R40, R65, 0xffff0000, RZ, 0xc0, !PT ;  /* 0xffff000041287812 */ /* 0x000fe200078ec0ff */
[----:B------:R-:W-:Y:S01]  /*8240*/  FFMA R16, R41, R43, R16 ;  /* 0x0000002b29107223 */ /* 0x000fe20000000010 */
[----:B------:R-:W-:Y:S01]  /*8250*/  SHF.L.U32 R43, R67, 0x10, RZ ;  /* 0x00000010432b7819 */ /* 0x000fe200000006ff */
[C---:B------:R-:W-:Y:S01]  /*8260*/  FMUL R18, R38.reuse, R22 ;  /* 0x0000001626127220 */ /* 0x040fe20000400000 */
[----:B------:R-:W-:Y:S01]  /*8270*/  F2FP.BF16.F32.PACK_AB R71, R19, R14 ;  /* 0x0000000e1347723e */ /* 0x000fe200000010ff */
[C---:B------:R-:W-:Y:S01]  /*8280*/  FFMA R17, R41.reuse, R42, R17 ;  /* 0x0000002a29117223 */ /* 0x040fe20000000011 */
[----:B------:R-:W-:Y:S01]  /*8290*/  FMUL R23, R38, R23 ;  /* 0x0000001726177220 */ /* 0x000fe20000400000 */
[----:B------:R-:W-:Y:S01]  /*82a0*/  SHF.L.U32 R42, R66, 0x10, RZ ;  /* 0x00000010422a7819 */ /* 0x000fe200000006ff */
[----:B------:R-:W-:Y:S01]  /*82b0*/  FMUL R20, R38, R24 ;  /* 0x0000001826147220 */ /* 0x000fe20000400000 */
[----:B------:R3:W-:Y:S01]  /*82c0*/  STS.128 [R96+0x2010], R68 ;  /* 0x0020104460007388 */ /* 0x0007e20000000c00 */
[----:B------:R-:W-:Y:S01]  /*82d0*/  FFMA R18, R41, R45, R18 ;  /* 0x0000002d29127223 */ /* 0x000fe20000000012 */
[----:B------:R-:W-:Y:S01]  /*82e0*/  SHF.L.U32 R45, R75, 0x10, RZ ;  /* 0x000000104b2d7819 */ /* 0x000fe200000006ff */
[C---:B------:R-:W-:Y:S01]  /*82f0*/  FFMA R23, R41.reuse, R40, R23 ;  /* 0x0000002829177223 */ /* 0x040fe20000000017 */
[----:B------:R-:W-:Y:S01]  /*8300*/  LOP3.LUT R40, R66, 0xffff0000, RZ, 0xc0, !PT ;  /* 0xffff000042287812 */ /* 0x000fe200078ec0ff */
[----:B------:R-:W-:Y:S01]  /*8310*/  FFMA R20, R41, R42, R20 ;  /* 0x0000002a29147223 */ /* 0x000fe20000000014 */
[----:B------:R-:W-:Y:S01]  /*8320*/  LOP3.LUT R42, R67, 0xffff0000, RZ, 0xc0, !PT ;  /* 0xffff0000432a7812 */ /* 0x000fe200078ec0ff */
[C---:B------:R-:W-:Y:S01]  /*8330*/  FMUL R21, R38.reuse, R25 ;  /* 0x0000001926157220 */ /* 0x040fe20000400000 */
[C---:B------:R-:W-:Y:S01]  /*8340*/  FMUL R22, R38.reuse, R26 ;  /* 0x0000001a26167220 */ /* 0x040fe20000400000 */
[C---:B------:R-:W-:Y:S01]  /*8350*/  FMUL R27, R38.reuse, R27 ;  /* 0x0000001b261b7220 */ /* 0x040fe20000400000 */
[----:B------:R-:W-:Y:S01]  /*8360*/  FMUL R24, R38, R28 ;  /* 0x0000001c26187220 */ /* 0x000fe20000400000 */
        /* <DEDUP_REMOVED lines=8> */
[----:B------:R-:W-:Y:S01]  /*83f0*/  FFMA R24, R41, R40, R24 ;  /* 0x0000002829187223 */ /* 0x000fe20000000018 */
[----:B------:R-:W-:Y:S01]  /*8400*/  LOP3.LUT R40, R73, 0xffff0000, RZ, 0xc0, !PT ;  /* 0xffff000049287812 */ /* 0x000fe200078ec0ff */
[C---:B------:R-:W-:Y:S01]  /*8410*/  FFMA R25, R41.reuse, R42, R25 ;  /* 0x0000002a29197223 */ /* 0x040fe20000000019 */
[----:B------:R-:W-:Y:S01]  /*8420*/  FMUL R31, R38, R31 ;  /* 0x0000001f261f7220 */ /* 0x000fe20000400000 */
[C---:B------:R-:W-:Y:S01]  /*8430*/  FFMA R26, R41.reuse, R43, R26 ;  /* 0x0000002b291a7223 */ /* 0x040fe2000000001a */
[----:B------:R-:W-:Y:S01]  /*8440*/  SHF.L.U32 R43, R74, 0x10, RZ ;  /* 0x000000104a2b7819 */ /* 0x000fe200000006ff */
[----:B------:R-:W-:Y:S01]  /*8450*/  FMUL R28, R38, R32 ;  /* 0x00000020261c7220 */ /* 0x000fe20000400000 */
[----:B------:R-:W-:Y:S01]  /*8460*/  LOP3.LUT R42, R74, 0xffff0000, RZ, 0xc0, !PT ;  /* 0xffff00004a2a7812 */ /* 0x000fe200078ec0ff */
[C---:B------:R-:W-:Y:S01]  /*8470*/  FMUL R29, R38.reuse, R33 ;  /* 0x00000021261d7220 */ /* 0x040fe20000400000 */
[C---:B------:R-:W-:Y:S01]  /*8480*/  FMUL R30, R38.reuse, R34 ;  /* 0x00000022261e7220 */ /* 0x040fe20000400000 */
[----:B------:R-:W-:Y:S01]  /*8490*/  FFMA R31, R41, R40, R31 ;  /* 0x00000028291f7223 */ /* 0x000fe2000000001f */
[----:B------:R-:W-:Y:S01]  /*84a0*/  FMUL R35, R38, R35 ;  /* 0x0000002326237220 */ /* 0x000fe20000400000 */
[----:B-1----:R-:W-:Y:S01]  /*84b0*/  F2FP.BF16.F32.PACK_AB R52, R17, R16 ;  /* 0x000000101134723e */ /* 0x002fe200000010ff */
[----:B------:R-:W-:Y:S01]  /*84c0*/  FFMA R28, R41, R43, R28 ;  /* 0x0000002b291c7223 */ /* 0x000fe2000000001c */
[----:B------:R-:W-:Y:S01]  /*84d0*/  F2FP.BF16.F32.PACK_AB R53, R23, R18 ;  /* 0x000000121735723e */ /* 0x000fe200000010ff */
[----:B------:R-:W-:Y:S01]  /*84e0*/  FFMA R29, R41, R42, R29 ;  /* 0x0000002a291d7223 */ /* 0x000fe2000000001d */
[----:B------:R-:W-:Y:S01]  /*84f0*/  F2FP.BF16.F32.PACK_AB R54, R21, R20 ;  /* 0x000000141536723e */ /* 0x000fe200000010ff */
[----:B------:R-:W-:Y:S01]  /*8500*/  FFMA R30, R41, R45, R30 ;  /* 0x0000002d291e7223 */ /* 0x000fe2000000001e */
[----:B------:R-:W-:Y:S01]  /*8510*/  F2FP.BF16.F32.PACK_AB R55, R27, R22 ;  /* 0x000000161b37723e */ /* 0x000fe200000010ff */
[----:B------:R-:W-:Y:S01]  /*8520*/  FFMA R35, R41, R44, R35 ;  /* 0x0000002c29237223 */ /* 0x000fe20000000023 */
[----:B------:R-:W-:Y:S02]  /*8530*/  F2FP.BF16.F32.PACK_AB R104, R25, R24 ;  /* 0x000000181968723e */ /* 0x000fe400000010ff */
[----:B------:R-:W-:Y:S01]  /*8540*/  F2FP.BF16.F32.PACK_AB R105, R31, R26 ;  /* 0x0000001a1f69723e */ /* 0x000fe200000010ff */
[----:B------:R3:W-:Y:S01]  /*8550*/  STS.128 [R95+0x2020], R52 ;  /* 0x002020345f007388 */ /* 0x0007e20000000c00 */
        /* <DEDUP_REMOVED lines=8> */
[----:B-1----:R-:W1:Y:S02]  /*85e0*/  FENCE.VIEW.ASYNC.S ;  /* 0x00000000000073c6 */ /* 0x002e640000000000 */
[----:B-1----:R-:W-:Y:S06]  /*85f0*/  BAR.SYNC.DEFER_BLOCKING 0x1, 0x80 ;  /* 0x0042000000007b1d */ /* 0x002fec0000010000 */
[----:B------:R-:W-:Y:S05]  /*8600*/  @P0 BRA `(.L_x_131) ;  /* 0x0000000000240947 */ /* 0x000fea0003800000 */
[----:B------:R-:W-:Y:S02]  /*8610*/  UIADD3 UR4, UP0, UPT, UR62, 0xa80, URZ ;  /* 0x00000a803e047890 */ /* 0x000fe4000ff1e0ff */
[----:B------:R-:W-:Y:S02]  /*8620*/  UIADD3 UR9, UPT, UPT, UR49, 0x20, URZ ;  /* 0x0000002031097890 */ /* 0x000fe4000fffe0ff */
[----:B------:R-:W-:Y:S02]  /*8630*/  UIADD3 UR8, UPT, UPT, UR43, 0x2200, URZ ;  /* 0x000022002b087890 */ /* 0x000fe4000fffe0ff */
[----:B------:R-:W-:Y:S01]  /*8640*/  UIADD3.X UR5, UPT, UPT, URZ, UR63, URZ, UP0, !UPT ;  /* 0x0000003fff057290 */ /* 0x000fe200087fe4ff */
[----:B------:R-:W-:Y:S01]  /*8650*/  UMOV UR10, UR50 ;  /* 0x00000032000a7c82 */ /* 0x000fe20008000000 */
[----:B------:R-:W-:Y:S07]  /*8660*/  UMOV UR11, UR44 ;  /* 0x0000002c000b7c82 */ /* 0x000fee0008000000 */
[----:B------:R1:W-:Y:S01]  /*8670*/  UTMASTG.3D [UR8], [UR4] ;  /* 0x00000008040073b5 */ /* 0x0003e20008010000 */
[----:B------:R0:W-:Y:S01]  /*8680*/  UTMACMDFLUSH ;  /* 0x00000000000079b7 */ /* 0x0001e20000000000 */
[----:B-1----:R-:W-:Y:S04]  /*8690*/  DEPBAR.LE SB0, 0x1 ;  /* 0x000080400000791a */ /* 0x002fe80000000000 */
.L_x_131:
[----:B------:R-:W-:Y:S05]  /*86a0*/  BSYNC.RECONVERGENT B0 ;  /* 0x0000000000007941 */ /* 0x000fea0003800200 */
.L_x_130:
[----:B------:R-:W-:Y:S01]  /*86b0*/  BAR.SYNC.DEFER_BLOCKING 0x1, 0x80 ;  /* 0x0042000000007b1d */ /* 0x000fe20000010000 */
[----:B------:R-:W-:Y:S04]  /*86c0*/  UIADD3 UR4, UPT, UPT, UR46, 0x1, URZ ;  /* 0x000000012e047890 */ /* 0x000fe8000fffe0ff */
[----:B------:R-:W-:Y:S04]  /*86d0*/  UISETP.NE.AND UP0, UPT, UR4, 0x4, UPT ;  /* 0x000000040400788c */ /* 0x000fe8000bf05270 */
[----:B------:R-:W-:Y:S01]  /*86e0*/  USEL UR45, UR4, URZ, UP0 ;  /* 0x000000ff042d7287 */ /* 0x000fe20008000000 */
[----:B------:R1:W-:Y:S01]  /*86f0*/  @P6 SYNCS.ARRIVE.TRANS64.RED.A1T0 RZ, [R61+URZ], RZ ;  /* 0x000000ff3dff69a7 */ /* 0x0003e200081004ff */
[----:B------:R-:W-:Y:S01]  /*8700*/  BSSY B1, `(.L_x_132) ;  /* 0x0000017000017945 */ /* 0x000fe20003800000 */
[----:B------:R-:W4:Y:S02]  /*8710*/  @P6 SYNCS.PHASECHK.TRANS64.TRYWAIT P0, [R62+URZ+0x70], R63 ;  /* 0x0000703f3e0065a7 */ /* 0x000f2400080011ff */
[----:B----4-:R-:W-:Y:S01]  /*8720*/  @P6 SEL R47, RZ, 0x1, !P0 ;  /* 0x00000001ff2f6807 */ /* 0x010fe20004000000 */
[----:B-1----:R-:W-:Y:S06]  /*8730*/  @!P6 BRA `(.L_x_133) ;  /* 0x00000000004ce947 */ /* 0x002fec0003800000 */
        /* <DEDUP_REMOVED lines=9> */
[----:B------:R-:W-:Y:S04]  /*87d0*/  SHF.L.U32 R5, R94, 0x1f, RZ ;  /* 0x0000001f5e057819 */ /* 0x000fe800000006ff */
[----:B------:R-:W1:Y:S02]  /*87e0*/  SYNCS.PHASECHK.TRANS64.TRYWAIT P0, [R62+URZ+0x70], R5 ;  /* 0x000070053e0075a7 */ /* 0x000e6400080011ff */
[----:B-1----:R-:W-:Y:S05]  /*87f0*/  @!P0 BRA `(.L_x_136) ;  /* 0x0000002400d88947 */ /* 0x002fea0003800000 */
.L_x_135:
[----:B------:R-:W-:Y:S05]  /*8800*/  BSYNC B0 ;  /* 0x0000000000007941 */ /* 0x000fea0003800000 */
.L_x_134:
[----:B------:R-:W-:Y:S02]  /*8810*/  ISETP.NE.AND P0, PT, R60, RZ, PT ;  /* 0x000000ff3c00720c */ /* 0x000fe40003f05270 */
[----:B------:R-:W-:Y:S11]  /*8820*/  IADD3 R46, PT, PT, R46, 0x1, RZ ;  /* 0x000000012e2e7810 */ /* 0x000ff60007ffe0ff */
[----:B------:R4:W1:Y:S04]  /*8830*/  @P0 LDS.128 R48, [R4] ;  /* 0x0000000004300984 */ /* 0x0008680000000c00 */
[----:B------:R4:W1:Y:S04]  /*8840*/  @P0 LDS.128 R56, [R3+0x10] ;  /* 0x0000100003380984 */ /* 0x0008680000000c00 */
[----:B------:R4:W1:Y:S04]  /*8850*/  @P0 LDS.128 R64, [R2+0x20] ;  /* 0x0000200002400984 */ /* 0x0008680000000c00 */
[----:B------:R4:W1:Y:S02]  /*8860*/  @P0 LDS.128 R72, [R0+0x30] ;  /* 0x0000300000480984 */ /* 0x0008640000000c00 */
.L_x_133:
[----:B------:R-:W-:Y:S05]  /*8870*/  BSYNC B1 ;  /* 0x0000000000017941 */ /* 0x000fea0003800000 */
.L_x_132:
[----:B----4-:R-:W-:Y:S05]  /*8880*/  VIADD R0, R39, 0x40 ;  /* 0x0000004027007836 */ /* 0x010fea0000000000 */
[----:B------:R-:W-:Y:S04]  /*8890*/  SHF.R.U32.HI R0, RZ, 0x15, R0 ;  /* 0x00000015ff007819 */ /* 0x000fe80000011600 */
[----:B------:R-:W-:Y:S11]  /*88a0*/  LOP3.LUT P0, RZ, R0, 0x3, R85, 0x48, !PT ;  /* 0x0000000300ff7812 */ /* 0x000ff60007804855 */
[----:B------:R-:W-:Y:S02]  /*88b0*/  @!UPT UIADD3 URZ, UPT, UPT, URZ, URZ, URZ ;  /* 0x000000fffffff290 */ /* 0x000fe4000fffe0ff */
[----:B------:R-:W-:Y:S05]  /*88c0*/  @!P0 BRA `(.L_x_137) ;  /* 0x0000000000408947 */ /* 0x000fea0003800000 */
[----:B------:R-:W1:Y:S01]  /*88d0*/  LDCU.64 UR8, c[0x4][0x70] ;  /* 0x01000e00ff0877ac */ /* 0x000e620008000a00 */
[----:B------:R-:W-:Y:S01]  /*88e0*/  MOV R3, 0x0 ;  /* 0x0000000000037802 */ /* 0x000fe20000000f00 */
[----:B------:R-:W-:Y:S02]  /*88f0*/  HFMA2 R12, -RZ, RZ, 0, 5.9604644775390625e-08 ;  /* 0x00000001ff0c7431 */ /* 0x000fe400000001ff */
[----:B------:R-:W-:Y:S02]  /*8900*/  IMAD.MOV.U32 R8, RZ, RZ, 0x192 ;  /* 0x00000192ff087424 */ /* 0x000fe400078e00ff */
[----:B------:R-:W-:Y:S01]  /*8910*/  IMAD.MOV.U32 R13, RZ, RZ, RZ ;  /* 0x000000ffff0d7224 */ /* 0x000fe200078e00ff */
[----:B------:R-:W4:Y:S01]  /*8920*/  LDCU.64 UR6, c[0x4][0x78] ;  /* 0x01000f00ff0677ac */ /* 0x000f220008000a00 */
[----:B------:R-:W2:Y:S01]  /*8930*/  LDC.64 R2, c[0x4][R3] ;  /* 0x0100000003027b82 */ /* 0x000ea20000000a00 */
[----:B------:R-:W5:Y:S01]  /*8940*/  LDCU.64 UR4, c[0x4][0x10] ;  /* 0x01000200ff0477ac */ /* 0x000f620008000a00 */
[----:B-1----:R-:W-:Y:S01]  /*8950*/  MOV R5, UR9 ;  /* 0x0000000900057c02 */ /* 0x002fe20008000f00 */
[----:B------:R-:W-:Y:S01]  /*8960*/  IMAD.U32 R4, RZ, RZ, UR8 ;  /* 0x00000008ff047e24 */ /* 0x000fe2000f8e00ff */
[----:B----4-:R-:W-:Y:S01]  /*8970*/  MOV R7, UR7 ;  /* 0x0000000700077c02 */ /* 0x010fe20008000f00 */
[----:B------:R-:W-:Y:S01]  /*8980*/  IMAD.U32 R6, RZ, RZ, UR6 ;  /* 0x00000006ff067e24 */ /* 0x000fe2000f8e00ff */
[----:B-----5:R-:W-:Y:S01]  /*8990*/  MOV R11, UR5 ;  /* 0x00000005000b7c02 */ /* 0x020fe20008000f00 */
[----:B------:R-:W-:Y:S02]  /*89a0*/  IMAD.U32 R10, RZ, RZ, UR4 ;  /* 0x00000004ff0a7e24 */ /* 0x000fe4000f8e00ff */
[----:B------:R-:W-:Y:S07]  /*89b0*/  LEPC R20, `(.L_x_137) ;  /* 0x000000001014794e */ /* 0x000fee0000000000 */
[----:B--23--:R-:W-:Y:S05]  /*89c0*/  CALL.ABS.NOINC R2 ;  /* 0x0000000002007343 */ /* 0x00cfea0003c00000 */
.L_x_137:
[C---:B-1----:R-:W-:Y:S01]  /*89d0*/  SHF.L.U32 R40, R48.reuse, 0x10, RZ ;  /* 0x0000001030287819 */ /* 0x042fe200000006ff */
[----:B------:R-:W-:Y:S05]  /*89e0*/  WARPSYNC.ALL ;  /* 0x0000000000007948 */ /* 0x000fea0003800000 */
[----:B------:R-:W-:Y:S01]  /*89f0*/  R2UR UR4, R39 ;  /* 0x00000000270472ca */ /* 0x000fe200000e0000 */
[----:B------:R-:W-:Y:S01]  /*8a00*/  BSSY.RECONVERGENT B0, `(.L_x_138) ;  /* 0x000008e000007945 */ /* 0x000fe20003800200 */
[----:B------:R-:W-:Y:S02]  /*8a10*/  LOP3.LUT R43, R48, 0xffff0000, RZ, 0xc0, !PT ;  /* 0xffff0000302b7812 */ /* 0x000fe400078ec0ff */
[----:B------:R-:W-:Y:S02]  /*8a20*/  SHF.L.U32 R42, R49, 0x10, RZ ;  /* 0x00000010312a7819 */ /* 0x000fe400000006ff */
[C---:B------:R-:W-:Y:S02]  /*8a30*/  SHF.L.U32 R45, R51.reuse, 0x10, RZ ;  /* 0x00000010332d7819 */ /* 0x040fe400000006ff */
[----:B------:R-:W-:Y:S02]  /*8a40*/  LOP3.LUT R44, R51, 0xffff0000, RZ, 0xc0, !PT ;  /* 0xffff0000332c7812 */ /* 0x000fe400078ec0ff */
[----:B------:R-:W-:Y:S02]  /*8a50*/  ISETP.NE.AND P6, PT, R100, RZ, PT ;  /* 0x000000ff6400720c */ /* 0x000fe40003fc5270 */
[----:B------:R-:W-:Y:S01]  /*8a60*/  ISETP.NE.AND P0, PT, R99, RZ, PT ;  /* 0x000000ff6300720c */ /* 0x000fe20003f05270 */
[----:B------:R-:W1:Y:S01]  /*8a70*/  LDTM.x32 R4, tmem[UR4+0x40] ;  /* 0x00004004000479ee */ /* 0x000e6200082c0000 */
[----:B------:R-:W-:Y:S02]  /*8a80*/  MOV R61, UR45 ;  /* 0x0000002d003d7c02 */ /* 0x000fe40008000f00 */
[----:B------:R-:W-:Y:S07]  /*8a90*/  LEA R62, R46, UR43, 0x3 ;  /* 0x0000002b2e3e7c11 */ /* 0x000fee000f8e18ff */
[----:B------:R-:W-:Y:S02]  /*8aa0*/  @P6 LEA R61, R61, UR43, 0x3 ;  /* 0x0000002b3d3d6c11 */ /* 0x000fe4000f8e18ff */
[----:B------:R-:W-:Y:S02]  /*8ab0*/  @P6 SHF.L.U32 R63, R94, 0x1f, RZ ;  /* 0x0000001f5e3f6819 */ /* 0x000fe400000006ff */
[----:B------:R-:W-:Y:S04]  /*8ac0*/  @P6 IADD3 R61, PT, PT, R61, 0x90, RZ ;  /* 0x000000903d3d6810 */ /* 0x000fe80007ffe0ff */
[----:B------:R-:W-:Y:S01]  /*8ad0*/  @P6 PRMT R61, R102, 0x654, R61 ;  /* 0x00000654663d6816 */ /* 0x000fe2000000003d */
[C---:B-1----:R-:W-:Y:S01]  /*8ae0*/  FMUL R0, R38.reuse, R4 ;  /* 0x0000000426007220 */ /* 0x042fe20000400000 */
        /* <DEDUP_REMOVED lines=10> */
[----:B---3--:R-:W-:Y:S01]  /*8b90*/  F2FP.BF16.F32.PACK_AB R68, R2, R0 ;  /* 0x000000000244723e */ /* 0x008fe200000010ff */
[----:B------:R-:W-:Y:S01]  /*8ba0*/  FMUL R5, R38, R9 ;  /* 0x0000000926057220 */ /* 0x000fe20000400000 */
[C---:B------:R-:W-:Y:S01]  /*8bb0*/  FFMA R7, R41.reuse, R40, R7 ;  /* 0x0000002829077223 */ /* 0x040fe20000000007 */
[----:B------:R-:W-:Y:S01]  /*8bc0*/  SHF.L.U32 R40, R56, 0x10, RZ ;  /* 0x0000001038287819 */ /* 0x000fe200000006ff */
[C---:B------:R-:W-:Y:S01]  /*8bd0*/  FMUL R6, R38.reuse, R10 ;  /* 0x0000000a26067220 */ /* 0x040fe20000400000 */
[C---:B------:R-:W-:Y:S01]  /*8be0*/  FMUL R11, R38.reuse, R11 ;  /* 0x0000000b260b7220 */ /* 0x040fe20000400000 */
[----:B------:R-:W-:Y:S01]  /*8bf0*/  FFMA R4, R41, R43, R4 ;  /* 0x0000002b29047223 */ /* 0x000fe20000000004 */
[----:B------:R-:W-:Y:S01]  /*8c00*/  SHF.L.U32 R43, R57, 0x10, RZ ;  /* 0x00000010392b7819 */ /* 0x000fe200000006ff */
[----:B------:R-:W-:Y:S01]  /*8c10*/  FMUL R8, R38, R12 ;  /* 0x0000000c26087220 */ /* 0x000fe20000400000 */
[----:B------:R-:W-:Y:S01]  /*8c20*/  F2FP.BF16.F32.PACK_AB R69, R7, R3 ;  /* 0x000000030745723e */ /* 0x000fe200000010ff */
[C---:B------:R-:W-:Y:S01]  /*8c30*/  FFMA R5, R41.reuse, R42, R5 ;  /* 0x0000002a29057223 */ /* 0x040fe20000000005 */
[----:B------:R-:W-:Y:S01]  /*8c40*/  LOP3.LUT R42, R56, 0xffff0000, RZ, 0xc0, !PT ;  /* 0xffff0000382a7812 */ /* 0x000fe200078ec0ff */
[----:B------:R-:W-:Y:S01]  /*8c50*/  FFMA R6, R41, R45, R6 ;  /* 0x0000002d29067223 */ /* 0x000fe20000000006 */
[----:B------:R-:W-:Y:S01]  /*8c60*/  SHF.L.U32 R45, R65, 0x10, RZ ;  /* 0x00000010412d7819 */ /* 0x000fe200000006ff */
[----:B------:R-:W-:Y:S01]  /*8c70*/  FFMA R11, R41, R44, R11 ;  /* 0x0000002c290b7223 */ /* 0x000fe2000000000b */
[----:B------:R-:W-:Y:S01]  /*8c80*/  F2FP.BF16.F32.PACK_AB R70, R5, R4 ;  /* 0x000000040546723e */ /* 0x000fe200000010ff */
[----:B------:R-:W-:Y:S01]  /*8c90*/  FFMA R8, R41, R40, R8 ;  /* 0x0000002829087223 */ /* 0x000fe20000000008 */
[----:B------:R-:W-:Y:S01]  /*8ca0*/  LOP3.LUT R40, R57, 0xffff0000, RZ, 0xc0, !PT ;  /* 0xffff000039287812 */ /* 0x000fe200078ec0ff */
[C---:B------:R-:W-:Y:S01]  /*8cb0*/  FMUL R9, R38.reuse, R13 ;  /* 0x0000000d26097220 */ /* 0x040fe20000400000 */
[----:B------:R-:W-:Y:S01]  /*8cc0*/  F2FP.BF16.F32.PACK_AB R71, R11, R6 ;  /* 0x000000060b47723e */ /* 0x000fe200000010ff */
[C---:B------:R-:W-:Y:S01]  /*8cd0*/  FMUL R10, R38.reuse, R14 ;  /* 0x0000000e260a7220 */ /* 0x040fe20000400000 */
[----:B------:R-:W-:Y:S01]  /*8ce0*/  LOP3.LUT R44, R75, 0xffff0000, RZ, 0xc0, !PT ;  /* 0xffff00004b2c7812 */ /* 0x000fe200078ec0ff */
[----:B------:R-:W-:Y:S01]  /*8cf0*/  FMUL R15, R38, R15 ;  /* 0x0000000f260f7220 */ /* 0x000fe20000400000 */
        /* <DEDUP_REMOVED lines=8> */
[----:B------:R-:W-:Y:S01]  /*8d80*/  FMUL R13, R38, R17 ;  /* 0x00000011260d7220 */ /* 0x000fe20000400000 */
[----:B------:R-:W-:Y:S01]  /*8d90*/  F2FP.BF16.F32.PACK_AB R53, R15, R10 ;  /* 0x0000000a0f35723e */ /* 0x000fe200000010ff */
[C---:B------:R-:W-:Y:S01]  /*8da0*/  FFMA R12, R41.reuse, R42, R12 ;  /* 0x0000002a290c7223 */ /* 0x040fe2000000000c */
[----:B------:R-:W-:Y:S01]  /*8db0*/  LOP3.LUT R42, R64, 0xffff0000, RZ, 0xc0, !PT ;  /* 0xffff0000402a7812 */ /* 0x000fe200078ec0ff */
[C---:B------:R-:W-:Y:S01]  /*8dc0*/  FMUL R14, R38.reuse, R18 ;  /* 0x00000012260e7220 */ /* 0x040fe20000400000 */
[----:B------:R-:W-:Y:S01]  /*8dd0*/  FFMA R13, R41, R40, R13 ;  /* 0x00000028290d7223 */ /* 0x000fe2000000000d */
[----:B------:R-:W-:Y:S01]  /*8de0*/  LOP3.LUT R40, R59, 0xffff0000, RZ, 0xc0, !PT ;  /* 0xffff00003b287812 */ /* 0x000fe200078ec0ff */
[----:B------:R1:W-:Y:S01]  /*8df0*/  STS.128 [R97+0x4000], R68 ;  /* 0x0040004461007388 */ /* 0x0003e20000000c00 */
[----:B------:R-:W-:Y:S01]  /*8e00*/  FMUL R19, R38, R19 ;  /* 0x0000001326137220 */ /* 0x000fe20000400000 */
[----:B------:R-:W-:Y:S01]  /*8e10*/  FFMA R14, R41, R43, R14 ;  /* 0x0000002b290e7223 */ /* 0x000fe2000000000e */
[----:B------:R-:W-:Y:S01]  /*8e20*/  SHF.L.U32 R43, R64, 0x10, RZ ;  /* 0x00000010402b7819 */ /* 0x000fe200000006ff */
[C---:B------:R-:W-:Y:S01]  /*8e30*/  FMUL R16, R38.reuse, R20 ;  /* 0x0000001426107220 */ /* 0x040fe20000400000 */
        /* <DEDUP_REMOVED lines=18> */
[C---:B------:R-:W-:Y:S01]  /*8f60*/  FMUL R22, R38.reuse, R26 ;  /* 0x0000001a26167220 */ /* 0x040fe20000400000 */
[----:B------:R-:W-:Y:S01]  /*8f70*/  FMUL R27, R38, R27 ;  /* 0x0000001b261b7220 */ /* 0x000fe20000400000 */
[----:B------:R-:W-:Y:S01]  /*8f80*/  FFMA R20, R41, R43, R20 ;  /* 0x0000002b29147223 */ /* 0x000fe20000000014 */
[----:B------:R-:W-:Y:S01]  /*8f90*/  SHF.L.U32 R43, R73, 0x10, RZ ;  /* 0x00000010492b7819 */ /* 0x000fe200000006ff */
[C---:B------:R-:W-:Y:S01]  /*8fa0*/  FFMA R21, R41.reuse, R40, R21 ;  /* 0x0000002829157223 */ /* 0x040fe20000000015 */
[C---:B------:R-:W-:Y:S01]  /*8fb0*/  FFMA R22, R41.reuse, R45, R22 ;  /* 0x0000002d29167223 */ /* 0x040fe20000000016 */
[C---:B------:R-:W-:Y:S01]  /*8fc0*/  FFMA R27, R41.reuse, R42, R27 ;  /* 0x0000002a291b7223 */ /* 0x040fe2000000001b */
[----:B------:R-:W-:Y:S01]  /*8fd0*/  SHF.L.U32 R40, R72, 0x10, RZ ;  /* 0x0000001048287819 */ /* 0x000fe200000006ff */
[----:B------:R-:W-:Y:S01]  /*8fe0*/  FMUL R24, R38, R28 ;  /* 0x0000001c26187220 */ /* 0x000fe20000400000 */
[----:B------:R-:W-:Y:S01]  /*8ff0*/  LOP3.LUT R42, R72, 0xffff0000, RZ, 0xc0, !PT ;  /* 0xffff0000482a7812 */ /* 0x000fe200078ec0ff */
[C---:B------:R-:W-:Y:S01]  /*9000*/  FMUL R25, R38.reuse, R29 ;  /* 0x0000001d26197220 */ /* 0x040fe20000400000 */
[C---:B------:R-:W-:Y:S01]  /*9010*/  FMUL R26, R38.reuse, R30 ;  /* 0x0000001e261a7220 */ /* 0x040fe20000400000 */
[----:B------:R-:W-:Y:S01]  /*9020*/  FFMA R24, R41, R40, R24 ;  /* 0x0000002829187223 */ /* 0x000fe20000000018 */
[----:B------:R-:W-:Y:S01]  /*9030*/  LOP3.LUT R40, R73, 0xffff0000, RZ, 0xc0, !PT ;  /* 0xffff000049287812 */ /* 0x000fe200078ec0ff */
[C---:B------:R-:W-:Y:S01]  /*9040*/  FFMA R25, R41.reuse, R42, R25 ;  /* 0x0000002a29197223 */ /* 0x040fe20000000019 */
        /* <DEDUP_REMOVED lines=41> */
.L_x_139:
[----:B------:R-:W-:Y:S05]  /*92e0*/  BSYNC.RECONVERGENT B0 ;  /* 0x0000000000007941 */ /* 0x000fea0003800200 */
.L_x_138:
        /* <DEDUP_REMOVED lines=21> */
.L_x_143:
[----:B------:R-:W-:Y:S05]  /*9440*/  BSYNC B0 ;  /* 0x0000000000007941 */ /* 0x000fea0003800000 */
.L_x_142:
[----:B------:R-:W-:Y:S11]  /*9450*/  ISETP.NE.AND P0, PT, R60, RZ, PT ;  /* 0x000000ff3c00720c */ /* 0x000ff60003f05270 */
[----:B------:R-:W-:Y:S02]  /*9460*/  @!UPT UIADD3 URZ, UPT, UPT, URZ, URZ, URZ ;  /* 0x000000fffffff290 */ /* 0x000fe4000fffe0ff */
[----:B------:R4:W1:Y:S04]  /*9470*/  @P0 LDS.128 R48, [R3] ;  /* 0x0000000003300984 */ /* 0x0008680000000c00 */
[----:B------:R4:W1:Y:S04]  /*9480*/  @P0 LDS.128 R56, [R2+0x10] ;  /* 0x0000100002380984 */ /* 0x0008680000000c00 */
[----:B------:R4:W1:Y:S04]  /*9490*/  @P0 LDS.128 R64, [R0+0x20] ;  /* 0x0000200000400984 */ /* 0x0008680000000c00 */
[----:B------:R4:W1:Y:S02]  /*94a0*/  @P0 LDS.128 R72, [R46+0x30] ;  /* 0x000030002e480984 */ /* 0x0008640000000c00 */
.L_x_141:
[----:B------:R-:W-:Y:S05]  /*94b0*/  BSYNC B1 ;  /* 0x0000000000017941 */ /* 0x000fea0003800000 */
.L_x_140:
        /* <DEDUP_REMOVED lines=21> */
.L_x_145:
[----:B------:R-:W-:Y:S01]  /*9610*/  ISETP.NE.AND P0, PT, R99, RZ, PT ;  /* 0x000000ff6300720c */ /* 0x000fe20003f05270 */
[----:B------:R-:W-:Y:S05]  /*9620*/  WARPSYNC.ALL ;  /* 0x0000000000007948 */ /* 0x000fea0003800000 */
[----:B------:R-:W-:Y:S01]  /*9630*/  R2UR UR4, R39 ;  /* 0x00000000270472ca */ /* 0x000fe200000e0000 */
[----:B------:R-:W-:Y:S01]  /*9640*/  BSSY.RECONVERGENT B0, `(.L_x_146) ;  /* 0x000008b000007945 */ /* 0x000fe20003800200 */
[C---:B-1----:R-:W-:Y:S02]  /*9650*/  SHF.L.U32 R40, R48.reuse, 0x10, RZ ;  /* 0x0000001030287819 */ /* 0x042fe400000006ff */
[----:B------:R-:W-:Y:S02]  /*9660*/  LOP3.LUT R42, R48, 0xffff0000, RZ, 0xc0, !PT ;  /* 0xffff0000302a7812 */ /* 0x000fe400078ec0ff */
[C---:B------:R-:W-:Y:S02]  /*9670*/  SHF.L.U32 R43, R49.reuse, 0x10, RZ ;  /* 0x00000010312b7819 */ /* 0x040fe400000006ff */
[----:B------:R-:W-:Y:S02]  /*9680*/  LOP3.LUT R44, R49, 0xffff0000, RZ, 0xc0, !PT ;  /* 0xffff0000312c7812 */ /* 0x000fe400078ec0ff */
[C---:B------:R-:W-:Y:S02]  /*9690*/  SHF.L.U32 R45, R50.reuse, 0x10, RZ ;  /* 0x00000010322d7819 */ /* 0x040fe400000006ff */
[----:B------:R-:W-:Y:S01]  /*96a0*/  LOP3.LUT R46, R50, 0xffff0000, RZ, 0xc0, !PT ;  /* 0xffff0000322e7812 */ /* 0x000fe200078ec0ff */
[----:B------:R-:W1:Y:S01]  /*96b0*/  LDTM.x32 R4, tmem[UR4+0x60] ;  /* 0x00006004000479ee */ /* 0x000e6200082c0000 */
[C---:B------:R-:W-:Y:S01]  /*96c0*/  SHF.L.U32 R47, R51.reuse, 0x10, RZ ;  /* 0x00000010332f7819 */ /* 0x040fe200000006ff */
[----:B------:R-:W-:Y:S01]  /*96d0*/  NOP ;  /* 0x0000000000007918 */ /* 0x000fe20000000000 */
[----:B------:R-:W-:Y:S02]  /*96e0*/  LOP3.LUT R48, R51, 0xffff0000, RZ, 0xc0, !PT ;  /* 0xffff000033307812 */ /* 0x000fe400078ec0ff */
[C---:B------:R-:W-:Y:S02]  /*96f0*/  SHF.L.U32 R49, R56.reuse, 0x10, RZ ;  /* 0x0000001038317819 */ /* 0x040fe400000006ff */
[----:B------:R-:W-:Y:S02]  /*9700*/  LOP3.LUT R51, R56, 0xffff0000, RZ, 0xc0, !PT ;  /* 0xffff000038337812 */ /* 0x000fe400078ec0ff */
[C---:B------:R-:W-:Y:S02]  /*9710*/  SHF.L.U32 R50, R57.reuse, 0x10, RZ ;  /* 0x0000001039327819 */ /* 0x040fe400000006ff */
[----:B---3--:R-:W-:Y:S02]  /*9720*/  LOP3.LUT R52, R57, 0xffff0000, RZ, 0xc0, !PT ;  /* 0xffff000039347812 */ /* 0x008fe400078ec0ff */
[C---:B------:R-:W-:Y:S02]  /*9730*/  SHF.L.U32 R53, R58.reuse, 0x10, RZ ;  /* 0x000000103a357819 */ /* 0x040fe400000006ff */
[----:B------:R-:W-:Y:S02]  /*9740*/  LOP3.LUT R54, R58, 0xffff0000, RZ, 0xc0, !PT ;  /* 0xffff00003a367812 */ /* 0x000fe400078ec0ff */
[----:B------:R-:W-:Y:S02]  /*9750*/  SHF.L.U32 R55, R59, 0x10, RZ ;  /* 0x000000103b377819 */ /* 0x000fe400000006ff */
[----:B------:R-:W-:Y:S02]  /*9760*/  IADD3 R101, PT, PT, R101, 0xf0, RZ ;  /* 0x000000f065657810 */ /* 0x000fe40007ffe0ff */
[----:B------:R-:W-:Y:S02]  /*9770*/  LOP3.LUT R56, R59, 0xffff0000, RZ, 0xc0, !PT ;  /* 0xffff00003b387812 */ /* 0x000fe400078ec0ff */
[----:B------:R-:W-:Y:S01]  /*9780*/  SHF.L.U32 R57, R64, 0x10, RZ ;  /* 0x0000001040397819 */ /* 0x000fe200000006ff */
[----:B-1----:R-:W-:Y:S01]  /*9790*/  FMUL R4, R38, R4 ;  /* 0x0000000426047220 */ /* 0x002fe20000400000 */
[----:B------:R-:W-:Y:S01]  /*97a0*/  LOP3.LUT R58, R64, 0xffff0000, RZ, 0xc0, !PT ;  /* 0xffff0000403a7812 */ /* 0x000fe200078ec0ff */
[C---:B------:R-:W-:Y:S01]  /*97b0*/  FMUL R5, R38.reuse, R5 ;  /* 0x0000000526057220 */ /* 0x040fe20000400000 */
[----:B------:R-:W-:Y:S01]  /*97c0*/  LOP3.LUT R101, R101, 0xfefffff8, RZ, 0xc0, !PT ;  /* 0xfefffff865657812 */ /* 0x000fe200078ec0ff */
[C---:B------:R-:W-:Y:S01]  /*97d0*/  FFMA R4, R41.reuse, R40, R4 ;  /* 0x0000002829047223 */ /* 0x040fe20000000004 */
[C---:B------:R-:W-:Y:S01]  /*97e0*/  FMUL R6, R38.reuse, R6 ;  /* 0x0000000626067220 */ /* 0x040fe20000400000 */
[----:B------:R-:W-:Y:S01]  /*97f0*/  FFMA R5, R41, R42, R5 ;  /* 0x0000002a29057223 */ /* 0x000fe20000000005 */
[----:B------:R-:W-:Y:S01]  /*9800*/  SHF.L.U32 R59, R65, 0x10, RZ ;  /* 0x00000010413b7819 */ /* 0x000fe200000006ff */
[----:B------:R1:W-:Y:S01]  /*9810*/  SYNCS.ARRIVE.TRANS64.RED.A1T0 RZ, [R101+URZ], RZ ;  /* 0x000000ff65ff79a7 */ /* 0x0003e200081004ff */
[----:B------:R-:W-:Y:S01]  /*9820*/  FFMA R6, R41, R43, R6 ;  /* 0x0000002b29067223 */ /* 0x000fe20000000006 */
[C---:B------:R-:W-:Y:S01]  /*9830*/  FMUL R7, R38.reuse, R7 ;  /* 0x0000000726077220 */ /* 0x040fe20000400000 */
[----:B------:R-:W-:Y:S01]  /*9840*/  F2FP.BF16.F32.PACK_AB R104, R5, R4 ;  /* 0x000000040568723e */ /* 0x000fe200000010ff */
[C---:B------:R-:W-:Y:S01]  /*9850*/  FMUL R8, R38.reuse, R8 ;  /* 0x0000000826087220 */ /* 0x040fe20000400000 */
[----:B------:R-:W-:Y:S01]  /*9860*/  FMUL R9, R38, R9 ;  /* 0x0000000926097220 */ /* 0x000fe20000400000 */
[----:B------:R-:W-:Y:S01]  /*9870*/  LOP3.LUT R60, R65, 0xffff0000, RZ, 0xc0, !PT ;  /* 0xffff0000413c7812 */ /* 0x000fe200078ec0ff */
[C---:B------:R-:W-:Y:S01]  /*9880*/  FFMA R7, R41.reuse, R44, R7 ;  /* 0x0000002c29077223 */ /* 0x040fe20000000007 */
[C---:B------:R-:W-:Y:S01]  /*9890*/  FFMA R8, R41.reuse, R45, R8 ;  /* 0x0000002d29087223 */ /* 0x040fe20000000008 */
[----:B------:R-:W-:Y:S01]  /*98a0*/  SHF.L.U32 R61, R66, 0x10, RZ ;  /* 0x00000010423d7819 */ /* 0x000fe200000006ff */
[----:B------:R-:W-:Y:S01]  /*98b0*/  FFMA R9, R41, R46, R9 ;  /* 0x0000002e29097223 */ /* 0x000fe20000000009 */
[C---:B------:R-:W-:Y:S01]  /*98c0*/  FMUL R10, R38.reuse, R10 ;  /* 0x0000000a260a7220 */ /* 0x040fe20000400000 */
[----:B------:R-:W-:Y:S01]  /*98d0*/  F2FP.BF16.F32.PACK_AB R105, R7, R6 ;  /* 0x000000060769723e */ /* 0x000fe200000010ff */
[C---:B------:R-:W-:Y:S01]  /*98e0*/  FMUL R11, R38.reuse, R11 ;  /* 0x0000000b260b7220 */ /* 0x040fe20000400000 */
[----:B------:R-:W-:Y:S01]  /*98f0*/  FMUL R0, R38, R12 ;  /* 0x0000000c26007220 */ /* 0x000fe20000400000 */
[----:B------:R-:W-:Y:S01]  /*9900*/  F2FP.BF16.F32.PACK_AB R106, R9, R8 ;  /* 0x00000008096a723e */ /* 0x000fe200000010ff */
[C---:B------:R-:W-:Y:S01]  /*9910*/  FFMA R10, R41.reuse, R47, R10 ;  /* 0x0000002f290a7223 */ /* 0x040fe2000000000a */
[C---:B------:R-:W-:Y:S01]  /*9920*/  FFMA R11, R41.reuse, R48, R11 ;  /* 0x00000030290b7223 */ /* 0x040fe2000000000b */
[----:B------:R-:W-:Y:S01]  /*9930*/  LOP3.LUT R62, R66, 0xffff0000, RZ, 0xc0, !PT ;  /* 0xffff0000423e7812 */ /* 0x000fe200078ec0ff */
[----:B------:R-:W-:Y:S01]  /*9940*/  FFMA R0, R41, R49, R0 ;  /* 0x0000003129007223 */ /* 0x000fe20000000000 */
[C---:B------:R-:W-:Y:S01]  /*9950*/  FMUL R2, R38.reuse, R13 ;  /* 0x0000000d26027220 */ /* 0x040fe20000400000 */
[----:B------:R-:W-:Y:S01]  /*9960*/  SHF.L.U32 R63, R67, 0x10, RZ ;  /* 0x00000010433f7819 */ /* 0x000fe200000006ff */
[C---:B------:R-:W-:Y:S01]  /*9970*/  FMUL R3, R38.reuse, R14 ;  /* 0x0000000e26037220 */ /* 0x040fe20000400000 */
[----:B------:R-:W-:Y:S01]  /*9980*/  F2FP.BF16.F32.PACK_AB R107, R11, R10 ;  /* 0x0000000a0b6b723e */ /* 0x000fe200000010ff */
[----:B------:R-:W-:Y:S01]  /*9990*/  FFMA R2, R41, R51, R2 ;  /* 0x0000003329027223 */ /* 0x000fe20000000002 */
[C---:B------:R-:W-:Y:S01]  /*99a0*/  FMUL R15, R38.reuse, R15 ;  /* 0x0000000f260f7220 */ /* 0x040fe20000400000 */
[C---:B------:R-:W-:Y:S01]  /*99b0*/  FMUL R12, R38.reuse, R16 ;  /* 0x00000010260c7220 */ /* 0x040fe20000400000 */
[----:B------:R-:W-:Y:S01]  /*99c0*/  FMUL R13, R38, R17 ;  /* 0x00000011260d7220 */ /* 0x000fe20000400000 */
[----:B------:R1:W-:Y:S01]  /*99d0*/  STS.128 [R97+0x6000], R104 ;  /* 0x0060006861007388 */ /* 0x0003e20000000c00 */
[----:B------:R-:W-:Y:S01]  /*99e0*/  LOP3.LUT R64, R67, 0xffff0000, RZ, 0xc0, !PT ;  /* 0xffff000043407812 */ /* 0x000fe200078ec0ff */
[C---:B------:R-:W-:Y:S01]  /*99f0*/  FFMA R3, R41.reuse, R50, R3 ;  /* 0x0000003229037223 */ /* 0x040fe20000000003 */
[----:B------:R-:W-:Y:S01]  /*9a00*/  SHF.L.U32 R65, R72, 0x10, RZ ;  /* 0x0000001048417819 */ /* 0x000fe200000006ff */
[C---:B------:R-:W-:Y:S01]  /*9a10*/  FFMA R15, R41.reuse, R52, R15 ;  /* 0x00000034290f7223 */ /* 0x040fe2000000000f */
[----:B------:R-:W-:Y:S01]  /*9a20*/  F2FP.BF16.F32.PACK_AB R108, R2, R0 ;  /* 0x00000000026c723e */ /* 0x000fe200000010ff */
[C---:B------:R-:W-:Y:S01]  /*9a30*/  FFMA R12, R41.reuse, R53, R12 ;  /* 0x00000035290c7223 */ /* 0x040fe2000000000c */
[C---:B------:R-:W-:Y:S01]  /*9a40*/  FFMA R13, R41.reuse, R54, R13 ;  /* 0x00000036290d7223 */ /* 0x040fe2000000000d */
[C---:B------:R-:W-:Y:S01]  /*9a50*/  FMUL R14, R38.reuse, R18 ;  /* 0x00000012260e7220 */ /* 0x040fe20000400000 */
[C---:B------:R-:W-:Y:S01]  /*9a60*/  FMUL R19, R38.reuse, R19 ;  /* 0x0000001326137220 */ /* 0x040fe20000400000 */
[C---:B------:R-:W-:Y:S01]  /*9a70*/  FMUL R16, R38.reuse, R20 ;  /* 0x0000001426107220 */ /* 0x040fe20000400000 */
[C---:B------:R-:W-:Y:S01]  /*9a80*/  FMUL R17, R38.reuse, R21 ;  /* 0x0000001526117220 */ /* 0x040fe20000400000 */
[C---:B------:R-:W-:Y:S01]  /*9a90*/  FFMA R14, R41.reuse, R55, R14 ;  /* 0x00000037290e7223 */ /* 0x040fe2000000000e */
        /* <DEDUP_REMOVED lines=9> */
[----:B------:R-:W-:Y:S01]  /*9b30*/  FFMA R23, R41, R60, R23 ;  /* 0x0000003c29177223 */ /* 0x000fe20000000017 */
[C---:B------:R-:W-:Y:S01]  /*9b40*/  FMUL R27, R38.reuse, R27 ;  /* 0x0000001b261b7220 */ /* 0x040fe20000400000 */
[----:B------:R-:W-:Y:S01]  /*9b50*/  F2FP.BF16.F32.PACK_AB R109, R15, R3 ;  /* 0x000000030f6d723e */ /* 0x000fe200000010ff */
[----:B------:R-:W-:Y:S01]  /*9b60*/  FFMA R20, R41, R61, R20 ;  /* 0x0000003d29147223 */ /* 0x000fe20000000014 */
[----:B------:R-:W-:Y:S01]  /*9b70*/  F2FP.BF16.F32.PACK_AB R110, R13, R12 ;  /* 0x0000000c0d6e723e */ /* 0x000fe200000010ff */
[----:B------:R-:W-:Y:S01]  /*9b80*/  FMUL R24, R38, R28 ;  /* 0x0000001c26187220 */ /* 0x000fe20000400000 */
[----:B------:R-:W-:Y:S01]  /*9b90*/  F2FP.BF16.F32.PACK_AB R111, R19, R14 ;  /* 0x0000000e136f723e */ /* 0x000fe200000010ff */
[----:B------:R-:W-:Y:S01]  /*9ba0*/  FFMA R21, R41, R62, R21 ;  /* 0x0000003e29157223 */ /* 0x000fe20000000015 */
[----:B------:R-:W-:Y:S01]  /*9bb0*/  LOP3.LUT R66, R72, 0xffff0000, RZ, 0xc0, !PT ;  /* 0xffff000048427812 */ /* 0x000fe200078ec0ff */
[C---:B------:R-:W-:Y:S01]  /*9bc0*/  FMUL R25, R38.reuse, R29 ;  /* 0x0000001d26197220 */ /* 0x040fe20000400000 */
[----:B------:R-:W-:Y:S01]  /*9bd0*/  SHF.L.U32 R67, R73, 0x10, RZ ;  /* 0x0000001049437819 */ /* 0x000fe200000006ff */
[----:B------:R1:W-:Y:S01]  /*9be0*/  STS.128 [R96+0x6010], R108 ;  /* 0x0060106c60007388 */ /* 0x0003e20000000c00 */
[----:B------:R-:W-:Y:S01]  /*9bf0*/  FFMA R22, R41, R63, R22 ;  /* 0x0000003f29167223 */ /* 0x000fe20000000016 */
[----:B------:R-:W-:Y:S01]  /*9c00*/  LOP3.LUT R68, R73, 0xffff0000, RZ, 0xc0, !PT ;  /* 0xffff000049447812 */ /* 0x000fe200078ec0ff */
[----:B------:R-:W-:Y:S01]  /*9c10*/  FMUL R26, R38, R30 ;  /* 0x0000001e261a7220 */ /* 0x000fe20000400000 */
[C---:B------:R-:W-:Y:S01]  /*9c20*/  FFMA R27, R41.reuse, R64, R27 ;  /* 0x00000040291b7223 */ /* 0x040fe2000000001b */
[----:B------:R-:W-:Y:S01]  /*9c30*/  SHF.L.U32 R69, R74, 0x10, RZ ;  /* 0x000000104a457819 */ /* 0x000fe200000006ff */
[----:B------:R-:W-:Y:S01]  /*9c40*/  FMUL R31, R38, R31 ;  /* 0x0000001f261f7220 */ /* 0x000fe20000400000 */
[C---:B------:R-:W-:Y:S01]  /*9c50*/  FFMA R24, R41.reuse, R65, R24 ;  /* 0x0000004129187223 */ /* 0x040fe20000000018 */
[----:B------:R-:W-:Y:S01]  /*9c60*/  LOP3.LUT R70, R74, 0xffff0000, RZ, 0xc0, !PT ;  /* 0xffff00004a467812 */ /* 0x000fe200078ec0ff */
[C---:B------:R-:W-:Y:S01]  /*9c70*/  FMUL R28, R38.reuse, R32 ;  /* 0x00000020261c7220 */ /* 0x040fe20000400000 */
[----:B------:R-:W-:Y:S01]  /*9c80*/  FFMA R25, R41, R66, R25 ;  /* 0x0000004229197223 */ /* 0x000fe20000000019 */
[----:B------:R-:W-:Y:S01]  /*9c90*/  SHF.L.U32 R71, R75, 0x10, RZ ;  /* 0x000000104b477819 */ /* 0x000fe200000006ff */
[C---:B------:R-:W-:Y:S01]  /*9ca0*/  FMUL R29, R38.reuse, R33 ;  /* 0x00000021261d7220 */ /* 0x040fe20000400000 */
[----:B------:R-:W-:Y:S01]  /*9cb0*/  FFMA R26, R41, R67, R26 ;  /* 0x00000043291a7223 */ /* 0x000fe2000000001a */
[----:B------:R-:W-:Y:S01]  /*9cc0*/  LOP3.LUT R72, R75, 0xffff0000, RZ, 0xc0, !PT ;  /* 0xffff00004b487812 */ /* 0x000fe200078ec0ff */
        /* <DEDUP_REMOVED lines=33> */
[----:B---3--:R-:W-:Y:S04]  /*9ee0*/  DEPBAR.LE SB0, 0x1 ;  /* 0x000080400000791a */ /* 0x008fe80000000000 */
.L_x_147:
[----:B------:R-:W-:Y:S05]  /*9ef0*/  BSYNC.RECONVERGENT B0 ;  /* 0x0000000000007941 */ /* 0x000fea0003800200 */
.L_x_146:
[----:B------:R-:W-:Y:S01]  /*9f00*/  BAR.SYNC.DEFER_BLOCKING 0x1, 0x80 ;  /* 0x0042000000007b1d */ /* 0x000fe20000010000 */
[----:B------:R-:W-:Y:S01]  /*9f10*/  UISETP.NE.AND UP0, UPT, UR47, -0x4, UPT ;  /* 0xfffffffc2f00788c */ /* 0x000fe2000bf05270 */
[----:B------:R-:W-:Y:S08]  /*9f20*/  IADD3 R0, PT, PT, R36, 0x1, RZ ;  /* 0x0000000124007810 */ /* 0x000ff00007ffe0ff */
[----:B------:R-:W-:Y:S05]  /*9f30*/  BRA.U !UP0, `(.L_x_148) ;  /* 0x0000000108247547 */ /* 0x000fea000b800000 */
[----:B------:R-:W-:Y:S01]  /*9f40*/  ISETP.NE.AND P0, PT, R100, RZ, PT ;  /* 0x000000ff6400720c */ /* 0x000fe20003f05270 */
[----:B------:R-:W-:Y:S01]  /*9f50*/  IMAD.U32 R2, RZ, RZ, UR46 ;  /* 0x0000002eff027e24 */ /* 0x000fe2000f8e00ff */
[----:B------:R-:W-:Y:S04]  /*9f60*/  UIADD3 UR4, UPT, UPT, UR46, 0x1, URZ ;  /* 0x000000012e047890 */ /* 0x000fe8000fffe0ff */
[----:B------:R-:W-:Y:S04]  /*9f70*/  UISETP.NE.AND UP0, UPT, UR4, 0x4, UPT ;  /* 0x000000040400788c */ /* 0x000fe8000bf05270 */
[----:B------:R-:W-:Y:S03]  /*9f80*/  USEL UR46, UR4, URZ, UP0 ;  /* 0x000000ff042e7287 */ /* 0x000fe60008000000 */
[----:B------:R-:W-:Y:S05]  /*9f90*/  @P0 LEA R2, R2, UR43, 0x3 ;  /* 0x0000002b02020c11 */ /* 0x000fea000f8e18ff */
[----:B------:R-:W-:Y:S05]  /*9fa0*/  @P0 VIADD R3, R2, 0x90 ;  /* 0x0000009002030836 */ /* 0x000fea0000000000 */
[----:B------:R-:W-:Y:S04]  /*9fb0*/  @P0 PRMT R3, R102, 0x654, R3 ;  /* 0x0000065466030816 */ /* 0x000fe80000000003 */
[----:B------:R3:W-:Y:S03]  /*9fc0*/  @P0 SYNCS.ARRIVE.TRANS64.RED.A1T0 RZ, [R3+URZ], RZ ;  /* 0x000000ff03ff09a7 */ /* 0x0007e600081004ff */
.L_x_148:
[----:B------:R-:W-:Y:S01]  /*9fd0*/  R2UR UR5, R87 ;  /* 0x00000000570572ca */ /* 0x000fe200000e0000 */
[----:B------:R-:W-:Y:S01]  /*9fe0*/  UISETP.NE.AND UP0, UPT, UR61, URZ, UPT ;  /* 0x000000ff3d00728c */ /* 0x000fe2000bf05270 */
[----:B------:R-:W-:Y:S01]  /*9ff0*/  R2UR UR4, R86 ;  /* 0x00000000560472ca */ /* 0x000fe200000e0000 */
[----:B------:R-:W-:Y:S01]  /*a000*/  UIADD3 UR47, UPT, UPT, UR47, 0x4, URZ ;  /* 0x000000042f2f7890 */ /* 0x000fe2000fffe0ff */
[----:B------:R-:W-:Y:S01]  /*a010*/  ISETP.NE.AND P0, PT, R90, 0x2, PT ;  /* 0x000000025a00780c */ /* 0x000fe20003f05270 */
[----:B------:R-:W-:Y:S01]  /*a020*/  UMOV UR44, UR60 ;  /* 0x0000003c002c7c82 */ /* 0x000fe20008000000 */
[----:B------:R-:W-:Y:S02]  /*a030*/  ISETP.NE.AND P1, PT, R0, 0x2, PT ;  /* 0x000000020000780c */ /* 0x000fe40003f25270 */
[----:B---3--:R-:W-:Y:S02]  /*a040*/  SEL R3, RZ, 0x1, P0 ;  /* 0x00000001ff037807 */ /* 0x008fe40000000000 */
[----:B------:R-:W-:Y:S02]  /*a050*/  SEL R2, RZ, 0x1, P1 ;  /* 0x00000001ff027807 */ /* 0x000fe40000800000 */
[----:B------:R-:W-:Y:S01]  /*a060*/  LOP3.LUT R92, R92, R3, RZ, 0x3c, !PT ;  /* 0x000000035c5c7212 */ /* 0x000fe200078e3cff */
[----:B------:R-:W-:Y:S01]  /*a070*/  UIADD3 UR16, UPT, UPT, UR37, UR5, URZ ;  /* 0x0000000525107290 */ /* 0x000fe2000fffe0ff */
[----:B------:R-:W-:Y:S01]  /*a080*/  LOP3.LUT R93, R93, R2, RZ, 0x3c, !PT ;  /* 0x000000025d5d7212 */ /* 0x000fe200078e3cff */
[----:B------:R-:W-:Y:S01]  /*a090*/  UIADD3 UR11, UPT, UPT, UR36, UR4, URZ ;  /* 0x00000004240b7290 */ /* 0x000fe2000fffe0ff */
[----:B------:R-:W-:Y:S02]  /*a0a0*/  SEL R90, R90, RZ, P0 ;  /* 0x000000ff5a5a7207 */ /* 0x000fe40000000000 */
[----:B------:R-:W-:Y:S01]  /*a0b0*/  SEL R36, R0, RZ, P1 ;  /* 0x000000ff00247207 */ /* 0x000fe20000800000 */
[----:B------:R-:W-:Y:S08]  /*a0c0*/  BRA.U UP0, `(.L_x_149) ;  /* 0xffffffc1000c7547 */ /* 0x000ff0000b83ffff */
[----:B------:R-:W3:Y:S01]  /*a0d0*/  LDCU.64 UR4, c[0x0][0xc88] ;  /* 0x00019100ff0477ac */ /* 0x000ee20008000a00 */
[----:B------:R-:W4:Y:S01]  /*a0e0*/  LDCU.64 UR6, c[0x0][0xc90] ;  /* 0x00019200ff0677ac */ /* 0x000f220008000a00 */
[----:B---3--:R-:W-:Y:S02]  /*a0f0*/  ISETP.NE.U32.AND P2, PT, RZ, UR4, PT ;  /* 0x00000004ff007c0c */ /* 0x008fe4000bf45070 */
[----:B----4-:R-:W-:Y:S02]  /*a100*/  ISETP.NE.U32.AND P1, PT, RZ, UR6, PT ;  /* 0x00000006ff007c0c */ /* 0x010fe4000bf25070 */
[----:B------:R-:W-:Y:S02]  /*a110*/  ISETP.NE.AND.EX P2, PT, RZ, UR5, PT, P2 ;  /* 0x00000005ff007c0c */ /* 0x000fe4000bf45320 */
[----:B------:R-:W-:-:S13]  /*a120*/  ISETP.NE.AND.EX P0, PT, RZ, UR7, PT, P1 ;  /* 0x00000007ff007c0c */ /* 0x000fda000bf05310 */
[----:B------:R-:W-:Y:S05]  /*a130*/  @P2 BRA P0, `(.L_x_150) ;  /* 0x00000000003c2947 */ /* 0x000fea0000000000 */
[----:B------:R-:W-:-:S13]  /*a140*/  ISETP.NE.AND.EX P1, PT, RZ, UR7, PT, P1 ;  /* 0x00000007ff007c0c */ /* 0x000fda000bf25310 */
[----:B------:R-:W-:Y:S05]  /*a150*/  @P1 BRA `(.L_x_151) ;  /* 0x00000000000c1947 */ /* 0x000fea0003800000 */
[----:B------:R-:W-:-:S13]  /*a160*/  FSETP.NEU.AND P0, PT, R41, RZ, PT ;  /* 0x000000ff2900720b */ /* 0x000fda0003f0d000 */
[----:B------:R-:W-:Y:S05]  /*a170*/  @!P0 EXIT ;  /* 0x000000000000894d */ /* 0x000fea0003800000 */
[----:B------:R-:W-:Y:S05]  /*a180*/  BRA `(.L_x_150) ;  /* 0x0000000000287947 */ /* 0x000fea0003800000 */
.L_x_151:
[----:B------:R-:W-:Y:S01]  /*a190*/  ISETP.NE.AND P0, PT, R89, RZ, PT ;  /* 0x000000ff5900720c */ /* 0x000fe20003f05270 */
[----:B------:R-:W-:-:S12]  /*a1a0*/  BSSY.RECONVERGENT B0, `(.L_x_150) ;  /* 0x0000008000007945 */ /* 0x000fd80003800200 */
[----:B------:R-:W-:Y:S05]  /*a1b0*/  @P0 BRA `(.L_x_152) ;  /* 0x0000000000100947 */ /* 0x000fea0003800000 */
[----:B------:R-:W-:-:S04]  /*a1c0*/  ISETP.NE.U32.AND P0, PT, RZ, UR4, PT ;  /* 0x00000004ff007c0c */ /* 0x000fc8000bf05070 */
[----:B------:R-:W-:-:S13]  /*a1d0*/  ISETP.NE.AND.EX P0, PT, RZ, UR5, PT, P0 ;  /* 0x00000005ff007c0c */ /* 0x000fda000bf05300 */
[----:B------:R-:W-:Y:S05]  /*a1e0*/  @!P0 EXIT ;  /* 0x000000000000894d */ /* 0x000fea0003800000 */
[----:B------:R-:W-:Y:S05]  /*a1f0*/  BRA `(.L_x_153) ;  /* 0x0000000000087947 */ /* 0x000fea0003800000 */
.L_x_152:
[----:B------:R-:W-:-:S13]  /*a200*/  FSETP.NEU.AND P0, PT, R41, RZ, PT ;  /* 0x000000ff2900720b */ /* 0x000fda0003f0d000 */
[----:B------:R-:W-:Y:S05]  /*a210*/  @!P0 EXIT ;  /* 0x000000000000894d */ /* 0x000fea0003800000 */
.L_x_153:
[----:B------:R-:W-:Y:S05]  /*a220*/  BSYNC.RECONVERGENT B0 ;  /* 0x0000000000007941 */ /* 0x000fea0003800200 */
.L_x_150:
[----:B------:R-:W3:Y:S01]  /*a230*/  S2UR UR7, SR_CgaCtaId ;  /* 0x00000000000779c3 */ /* 0x000ee20000008800 */
[----:B------:R-:W-:Y:S01]  /*a240*/  ULEA UR6, UR46, UR43, 0x3 ;  /* 0x0000002b2e067291 */ /* 0x000fe2000f8e18ff */
[----:B------:R-:W-:-:S04]  /*a250*/  DEPBAR.LE SB0, 0x0 ;  /* 0x000080000000791a */ /* 0x000fc80000000000 */
[----:B------:R-:W-:-:S04]  /*a260*/  UIADD3 UR6, UPT, UPT, UR6, 0x90, URZ ;  /* 0x0000009006067890 */ /* 0x000fc8000fffe0ff */
[----:B---3--:R-:W-:-:S09]  /*a270*/  UPRMT UR6, UR7, 0x654, UR6 ;  /* 0x0000065407067896 */ /* 0x008fd20008000006 */
[----:B------:R-:W-:Y:S01]  /*a280*/  SYNCS.ARRIVE.TRANS64.RED.A1T0 RZ, [UR6], RZ ;  /* 0x000000ffffff79a7 */ /* 0x000fe20008100406 */
[----:B------:R-:W-:Y:S05]  /*a290*/  EXIT ;  /* 0x000000000000794d */ /* 0x000fea0003800000 */
.L_x_24:
[----:B--2---:R2:W3:Y:S02]  /*a2a0*/  SYNCS.PHASECHK.TRANS64.TRYWAIT P0, [R0+URZ+0x110], R3 ;  /* 0x00011003000075a7 */ /* 0x0044e400080011ff */
[----:B---3--:R-:W-:Y:S05]  /*a2b0*/  @!P0 NANOSLEEP.SYNCS 0x989680 ;  /* 0x009896800000895d */ /* 0x008fea0003900000 */
[----:B------:R-:W3:Y:S02]  /*a2c0*/  @!P0 SYNCS.PHASECHK.TRANS64 P0, [R0+URZ+0x110], R3 ;  /* 0x00011003000085a7 */ /* 0x000ee400080010ff */
[----:B---3--:R-:W-:Y:S05]  /*a2d0*/  @!P0 BRA `(.L_x_24) ;  /* 0xfffffffc00f08947 */ /* 0x008fea000383ffff */
[----:B------:R-:W-:Y:S05]  /*a2e0*/  BRA `(.L_x_154) ;  /* 0xffffff78006c7947 */ /* 0x000fea000383ffff */
.L_x_27:
[----:B--2---:R-:W-:-:S07]  /*a2f0*/  MOV R0, UR5 ;  /* 0x0000000500007c02 */ /* 0x004fce0008000f00 */
.L_x_155:
[----:B--2---:R2:W3:Y:S02]  /*a300*/  SYNCS.PHASECHK.TRANS64.TRYWAIT P0, [R0+URZ+0x38], R3 ;  /* 0x00003803000075a7 */ /* 0x0044e400080011ff */
[----:B---3--:R-:W-:Y:S05]  /*a310*/  @!P0 NANOSLEEP.SYNCS 0x989680 ;  /* 0x009896800000895d */ /* 0x008fea0003900000 */
[----:B------:R-:W3:Y:S02]  /*a320*/  @!P0 SYNCS.PHASECHK.TRANS64 P0, [R0+URZ+0x38], R3 ;  /* 0x00003803000085a7 */ /* 0x000ee400080010ff */
[----:B---3--:R-:W-:Y:S05]  /*a330*/  @!P0 BRA `(.L_x_155) ;  /* 0xfffffffc00f08947 */ /* 0x008fea000383ffff */
[----:B------:R-:W-:Y:S05]  /*a340*/  BRA `(.L_x_26) ;  /* 0xffffff7800cc7947 */ /* 0x000fea000383ffff */
.L_x_36:
[----:B-1----:R-:W-:-:S07]  /*a350*/  MOV R0, UR6 ;  /* 0x0000000600007c02 */ /* 0x002fce0008000f00 */
.L_x_156:
[----:B-1----:R1:W2:Y:S02]  /*a360*/  SYNCS.PHASECHK.TRANS64.TRYWAIT P0, [R0+URZ+0x38], R3 ;  /* 0x00003803000075a7 */ /* 0x0022a400080011ff */
[----:B--2---:R-:W-:Y:S05]  /*a370*/  @!P0 NANOSLEEP.SYNCS 0x989680 ;  /* 0x009896800000895d */ /* 0x004fea0003900000 */
[----:B------:R-:W2:Y:S02]  /*a380*/  @!P0 SYNCS.PHASECHK.TRANS64 P0, [R0+URZ+0x38], R3 ;  /* 0x00003803000085a7 */ /* 0x000ea400080010ff */
[----:B--2---:R-:W-:Y:S05]  /*a390*/  @!P0 BRA `(.L_x_156) ;  /* 0xfffffffc00f08947 */ /* 0x004fea000383ffff */
[----:B------:R-:W-:Y:S05]  /*a3a0*/  BRA `(.L_x_35) ;  /* 0xffffff7c00e87947 */ /* 0x000fea000383ffff */
.L_x_43:
[----:B-1----:R1:W4:Y:S02]  /*a3b0*/  SYNCS.PHASECHK.TRANS64.TRYWAIT P0, [R3+URZ+0xc0], R0 ;  /* 0x0000c000030075a7 */ /* 0x00232400080011ff */
[----:B----4-:R-:W-:Y:S05]  /*a3c0*/  @!P0 NANOSLEEP.SYNCS 0x989680 ;  /* 0x009896800000895d */ /* 0x010fea0003900000 */
[----:B------:R-:W4:Y:S02]  /*a3d0*/  @!P0 SYNCS.PHASECHK.TRANS64 P0, [R3+URZ+0xc0], R0 ;  /* 0x0000c000030085a7 */ /* 0x000f2400080010ff */
[----:B----4-:R-:W-:Y:S05]  /*a3e0*/  @!P0 BRA `(.L_x_43) ;  /* 0xfffffffc00f08947 */ /* 0x010fea000383ffff */
[----:B------:R-:W-:Y:S05]  /*a3f0*/  BRA `(.L_x_157) ;  /* 0xffffff8000e47947 */ /* 0x000fea000383ffff */
.L_x_47:
[----:B-1----:R-:W-:-:S07]  /*a400*/  MOV R0, UR4 ;  /* 0x0000000400007c02 */ /* 0x002fce0008000f00 */
.L_x_158:
[----:B-1----:R1:W2:Y:S02]  /*a410*/  SYNCS.PHASECHK.TRANS64.TRYWAIT P0, [R0+URZ], R3 ;  /* 0x00000003000075a7 */ /* 0x0022a400080011ff */
[----:B--2---:R-:W-:Y:S05]  /*a420*/  @!P0 NANOSLEEP.SYNCS 0x989680 ;  /* 0x009896800000895d */ /* 0x004fea0003900000 */
[----:B------:R-:W2:Y:S02]  /*a430*/  @!P0 SYNCS.PHASECHK.TRANS64 P0, [R0+URZ], R3 ;  /* 0x00000003000085a7 */ /* 0x000ea400080010ff */
[----:B--2---:R-:W-:Y:S05]  /*a440*/  @!P0 BRA `(.L_x_158) ;  /* 0xfffffffc00f08947 */ /* 0x004fea000383ffff */
[----:B------:R-:W-:Y:S05]  /*a450*/  BRA `(.L_x_159) ;  /* 0xffffff8800907947 */ /* 0x000fea000383ffff */
.L_x_48:
[----:B------:R-:W-:-:S07]  /*a460*/  MOV R0, UR5 ;  /* 0x0000000500007c02 */ /* 0x000fce0008000f00 */
.L_x_160:
[----:B-1----:R1:W2:Y:S02]  /*a470*/  SYNCS.PHASECHK.TRANS64.TRYWAIT P0, [R0+URZ], R3 ;  /* 0x00000003000075a7 */ /* 0x0022a400080011ff */
[----:B--2---:R-:W-:Y:S05]  /*a480*/  @!P0 NANOSLEEP.SYNCS 0x989680 ;  /* 0x009896800000895d */ /* 0x004fea0003900000 */
[----:B------:R-:W2:Y:S02]  /*a490*/  @!P0 SYNCS.PHASECHK.TRANS64 P0, [R0+URZ], R3 ;  /* 0x00000003000085a7 */ /* 0x000ea400080010ff */
[----:B--2---:R-:W-:Y:S05]  /*a4a0*/  @!P0 BRA `(.L_x_160) ;  /* 0xfffffffc00f08947 */ /* 0x004fea000383ffff */
[----:B------:R-:W-:Y:S05]  /*a4b0*/  BRA `(.L_x_161) ;  /* 0xffffff88009c7947 */ /* 0x000fea000383ffff */
.L_x_49:
[----:B------:R-:W-:-:S07]  /*a4c0*/  MOV R0, UR5 ;  /* 0x0000000500007c02 */ /* 0x000fce0008000f00 */
.L_x_162:
[----:B-1----:R1:W2:Y:S02]  /*a4d0*/  SYNCS.PHASECHK.TRANS64.TRYWAIT P0, [R0+URZ], R3 ;  /* 0x00000003000075a7 */ /* 0x0022a400080011ff */
[----:B--2---:R-:W-:Y:S05]  /*a4e0*/  @!P0 NANOSLEEP.SYNCS 0x989680 ;  /* 0x009896800000895d */ /* 0x004fea0003900000 */
[----:B------:R-:W2:Y:S02]  /*a4f0*/  @!P0 SYNCS.PHASECHK.TRANS64 P0, [R0+URZ], R3 ;  /* 0x00000003000085a7 */ /* 0x000ea400080010ff */
[----:B--2---:R-:W-:Y:S05]  /*a500*/  @!P0 BRA `(.L_x_162) ;  /* 0xfffffffc00f08947 */ /* 0x004fea000383ffff */
[----:B------:R-:W-:Y:S05]  /*a510*/  BRA `(.L_x_163) ;  /* 0xffffff8800a87947 */ /* 0x000fea000383ffff */
.L_x_50:
[----:B------:R-:W-:-:S07]  /*a520*/  MOV R0, UR5 ;  /* 0x0000000500007c02 */ /* 0x000fce0008000f00 */
.L_x_164:
[----:B-1----:R1:W2:Y:S02]  /*a530*/  SYNCS.PHASECHK.TRANS64.TRYWAIT P0, [R0+URZ], R3 ;  /* 0x00000003000075a7 */ /* 0x0022a400080011ff */
[----:B--2---:R-:W-:Y:S05]  /*a540*/  @!P0 NANOSLEEP.SYNCS 0x989680 ;  /* 0x009896800000895d */ /* 0x004fea0003900000 */
[----:B------:R-:W2:Y:S02]  /*a550*/  @!P0 SYNCS.PHASECHK.TRANS64 P0, [R0+URZ], R3 ;  /* 0x00000003000085a7 */ /* 0x000ea400080010ff */
[----:B--2---:R-:W-:Y:S05]  /*a560*/  @!P0 BRA `(.L_x_164) ;  /* 0xfffffffc00f08947 */ /* 0x004fea000383ffff */
[----:B------:R-:W-:Y:S05]  /*a570*/  BRA `(.L_x_165) ;  /* 0xffffff8800b47947 */ /* 0x000fea000383ffff */
.L_x_51:
[----:B------:R-:W-:-:S07]  /*a580*/  MOV R0, UR5 ;  /* 0x0000000500007c02 */ /* 0x000fce0008000f00 */
.L_x_166:
[----:B-1----:R1:W2:Y:S02]  /*a590*/  SYNCS.PHASECHK.TRANS64.TRYWAIT P0, [R0+URZ], R3 ;  /* 0x00000003000075a7 */ /* 0x0022a400080011ff */
[----:B--2---:R-:W-:Y:S05]  /*a5a0*/  @!P0 NANOSLEEP.SYNCS 0x989680 ;  /* 0x009896800000895d */ /* 0x004fea0003900000 */
[----:B------:R-:W2:Y:S02]  /*a5b0*/  @!P0 SYNCS.PHASECHK.TRANS64 P0, [R0+URZ], R3 ;  /* 0x00000003000085a7 */ /* 0x000ea400080010ff */
[----:B--2---:R-:W-:Y:S05]  /*a5c0*/  @!P0 BRA `(.L_x_166) ;  /* 0xfffffffc00f08947 */ /* 0x004fea000383ffff */
[----:B------:R-:W-:Y:S05]  /*a5d0*/  BRA `(.L_x_167) ;  /* 0xffffff8800c07947 */ /* 0x000fea000383ffff */
.L_x_52:
[----:B------:R-:W-:-:S07]  /*a5e0*/  MOV R0, UR5 ;  /* 0x0000000500007c02 */ /* 0x000fce0008000f00 */
.L_x_168:
[----:B-1----:R1:W2:Y:S02]  /*a5f0*/  SYNCS.PHASECHK.TRANS64.TRYWAIT P0, [R0+URZ], R3 ;  /* 0x00000003000075a7 */ /* 0x0022a400080011ff */
[----:B--2---:R-:W-:Y:S05]  /*a600*/  @!P0 NANOSLEEP.SYNCS 0x989680 ;  /* 0x009896800000895d */ /* 0x004fea0003900000 */
[----:B------:R-:W2:Y:S02]  /*a610*/  @!P0 SYNCS.PHASECHK.TRANS64 P0, [R0+URZ], R3 ;  /* 0x00000003000085a7 */ /* 0x000ea400080010ff */
[----:B--2---:R-:W-:Y:S05]  /*a620*/  @!P0 BRA `(.L_x_168) ;  /* 0xfffffffc00f08947 */ /* 0x004fea000383ffff */
[----:B------:R-:W-:Y:S05]  /*a630*/  BRA `(.L_x_169) ;  /* 0xffffff8800cc7947 */ /* 0x000fea000383ffff */
.L_x_55:
[----:B-1----:R1:W2:Y:S02]  /*a640*/  SYNCS.PHASECHK.TRANS64.TRYWAIT P0, [R2+URZ+0x100], R5 ;  /* 0x00010005020075a7 */ /* 0x0022a400080011ff */
[----:B--2---:R-:W-:Y:S05]  /*a650*/  @!P0 NANOSLEEP.SYNCS 0x989680 ;  /* 0x009896800000895d */ /* 0x004fea0003900000 */
[----:B------:R-:W2:Y:S02]  /*a660*/  @!P0 SYNCS.PHASECHK.TRANS64 P0, [R2+URZ+0x100], R5 ;  /* 0x00010005020085a7 */ /* 0x000ea400080010ff */
[----:B--2---:R-:W-:Y:S05]  /*a670*/  @!P0 BRA `(.L_x_55) ;  /* 0xfffffffc00f08947 */ /* 0x004fea000383ffff */
[----:B------:R-:W-:Y:S05]  /*a680*/  BRA `(.L_x_170) ;  /* 0xffffff8c00307947 */ /* 0x000fea000383ffff */
.L_x_56:
[----:B------:R-:W-:-:S07]  /*a690*/  MOV R2, UR4 ;  /* 0x0000000400027c02 */ /* 0x000fce0008000f00 */
.L_x_171:
[----:B-1----:R1:W2:Y:S02]  /*a6a0*/  SYNCS.PHASECHK.TRANS64.TRYWAIT P0, [R2+URZ+0xd0], R5 ;  /* 0x0000d005020075a7 */ /* 0x0022a400080011ff */
[----:B--2---:R-:W-:Y:S05]  /*a6b0*/  @!P0 NANOSLEEP.SYNCS 0x989680 ;  /* 0x009896800000895d */ /* 0x004fea0003900000 */
[----:B------:R-:W2:Y:S02]  /*a6c0*/  @!P0 SYNCS.PHASECHK.TRANS64 P0, [R2+URZ+0xd0], R5 ;  /* 0x0000d005020085a7 */ /* 0x000ea400080010ff */
[----:B--2---:R-:W-:Y:S05]  /*a6d0*/  @!P0 BRA `(.L_x_171) ;  /* 0xfffffffc00f08947 */ /* 0x004fea000383ffff */
[----:B------:R-:W-:Y:S05]  /*a6e0*/  BRA `(.L_x_172) ;  /* 0xffffff8c00407947 */ /* 0x000fea000383ffff */
.L_x_57:
[----:B-1----:R1:W2:Y:S02]  /*a6f0*/  SYNCS.PHASECHK.TRANS64.TRYWAIT P1, [R2+URZ+0xc0], R5 ;  /* 0x0000c005020075a7 */ /* 0x0022a400080211ff */
[----:B--2---:R-:W-:Y:S05]  /*a700*/  @!P1 NANOSLEEP.SYNCS 0x989680 ;  /* 0x009896800000995d */ /* 0x004fea0003900000 */
[----:B------:R-:W2:Y:S02]  /*a710*/  @!P1 SYNCS.PHASECHK.TRANS64 P1, [R2+URZ+0xc0], R5 ;  /* 0x0000c005020095a7 */ /* 0x000ea400080210ff */
[----:B--2---:R-:W-:Y:S05]  /*a720*/  @!P1 BRA `(.L_x_57) ;  /* 0xfffffffc00f09947 */ /* 0x004fea000383ffff */
[----:B------:R-:W-:Y:S05]  /*a730*/  BRA `(.L_x_173) ;  /* 0xffffff8c00707947 */ /* 0x000fea000383ffff */
.L_x_60:
[----:B------:R-:W-:-:S07]  /*a740*/  MOV R0, UR4 ;  /* 0x0000000400007c02 */ /* 0x000fce0008000f00 */
.L_x_174:
[----:B-1----:R1:W2:Y:S02]  /*a750*/  SYNCS.PHASECHK.TRANS64.TRYWAIT P0, [R0+URZ+0xd0], R3 ;  /* 0x0000d003000075a7 */ /* 0x0022a400080011ff */
[----:B--2---:R-:W-:Y:S05]  /*a760*/  @!P0 NANOSLEEP.SYNCS 0x989680 ;  /* 0x009896800000895d */ /* 0x004fea0003900000 */
[----:B------:R-:W2:Y:S02]  /*a770*/  @!P0 SYNCS.PHASECHK.TRANS64 P0, [R0+URZ+0xd0], R3 ;  /* 0x0000d003000085a7 */ /* 0x000ea400080010ff */
[----:B--2---:R-:W-:Y:S05]  /*a780*/  @!P0 BRA `(.L_x_174) ;  /* 0xfffffffc00f08947 */ /* 0x004fea000383ffff */
[----:B------:R-:W-:Y:S05]  /*a790*/  BRA `(.L_x_59) ;  /* 0xffffff8c00c47947 */ /* 0x000fea000383ffff */
.L_x_69:
[----:B-1----:R-:W-:-:S04]  /*a7a0*/  MOV R0, UR5 ;  /* 0x0000000500007c02 */ /* 0x002fc80008000f00 */
[----:B------:R1:W2:Y:S03]  /*a7b0*/  SYNCS.PHASECHK.TRANS64.TRYWAIT P0, [R0+URZ+0x8], R7 ;  /* 0x00000807000075a7 */ /* 0x0002a600080011ff */
[----:B--2---:R-:W-:Y:S05]  /*a7c0*/  @!P0 NANOSLEEP.SYNCS 0x989680 ;  /* 0x009896800000895d */ /* 0x004fea0003900000 */
[----:B------:R-:W2:Y:S02]  /*a7d0*/  @!P0 SYNCS.PHASECHK.TRANS64 P0, [R0+URZ+0x8], R7 ;  /* 0x00000807000085a7 */ /* 0x000ea400080010ff */
[----:B--2---:R-:W-:Y:S05]  /*a7e0*/  @!P0 BRA `(.L_x_69) ;  /* 0xfffffffc00ec8947 */ /* 0x004fea000383ffff */
[----:B------:R-:W-:Y:S05]  /*a7f0*/  BRA `(.L_x_68) ;  /* 0xffffff90007c7947 */ /* 0x000fea000383ffff */
.L_x_71:
[----:B------:R-:W-:Y:S01]  /*a800*/  BSSY B0, `(.L_x_175) ;  /* 0x0000006000007945 */ /* 0x000fe20003800000 */
[----:B------:R-:W-:-:S07]  /*a810*/  MOV R15, 0xffffffff ;  /* 0xffffffff000f7802 */ /* 0x000fce0000000f00 */
[----:B-1---5:R-:W-:Y:S05]  /*a820*/  WARPSYNC.COLLECTIVE R15, `(.L_x_176) ;  /* 0x000000000f0c7348 */ /* 0x022fea0003c00000 */
[----:B------:R-:W-:Y:S02]  /*a830*/  ELECT P6, UR79, PT ;  /* 0x00000000004f782f */ /* 0x000fe400038c0000 */
[----:B------:R-:W-:Y:S01]  /*a840*/  MOV R14, UR79 ;  /* 0x0000004f000e7c02 */ /* 0x000fe20008000f00 */
[----:B-1---5:R-:W-:Y:S10]  /*a850*/  ENDCOLLECTIVE ;  /* 0x000000000000791b */ /* 0x022ff40003800000 */
.L_x_176:
[----:B------:R-:W-:Y:S05]  /*a860*/  BSYNC B0 ;  /* 0x0000000000007941 */ /* 0x000fea0003800000 */
.L_x_175:
[----:B------:R-:W-:Y:S01]  /*a870*/  PLOP3.LUT P0, PT, P6, PT, PT, 0x80, 0x8 ;  /* 0x000000000008781c */ /* 0x000fe2000370f070 */
[----:B------:R-:W-:-:S12]  /*a880*/  BRA `(.L_x_177) ;  /* 0xffffff9000a87947 */ /* 0x000fd8000383ffff */
.L_x_73:
[----:B-1----:R-:W-:-:S04]  /*a890*/  MOV R0, UR5 ;  /* 0x0000000500007c02 */ /* 0x002fc80008000f00 */
[----:B------:R1:W2:Y:S03]  /*a8a0*/  SYNCS.PHASECHK.TRANS64.TRYWAIT P0, [R0+URZ+0x8], R5 ;  /* 0x00000805000075a7 */ /* 0x0002a600080011ff */
[----:B--2---:R-:W-:Y:S05]  /*a8b0*/  @!P0 NANOSLEEP.SYNCS 0x989680 ;  /* 0x009896800000895d */ /* 0x004fea0003900000 */
[----:B------:R-:W2:Y:S02]  /*a8c0*/  @!P0 SYNCS.PHASECHK.TRANS64 P0, [R0+URZ+0x8], R5 ;  /* 0x00000805000085a7 */ /* 0x000ea400080010ff */
[----:B--2---:R-:W-:Y:S05]  /*a8d0*/  @!P0 BRA `(.L_x_73) ;  /* 0xfffffffc00ec8947 */ /* 0x004fea000383ffff */
[----:B------:R-:W-:Y:S05]  /*a8e0*/  BRA `(.L_x_72) ;  /* 0xffffff9000ac7947 */ /* 0x000fea000383ffff */
.L_x_74:
[----:B-1----:R1:W2:Y:S02]  /*a8f0*/  SYNCS.PHASECHK.TRANS64.TRYWAIT P0, [R0+URZ+0xc0], R5 ;  /* 0x0000c005000075a7 */ /* 0x0022a400080011ff */
[----:B--2---:R-:W-:Y:S05]  /*a900*/  @!P0 NANOSLEEP.SYNCS 0x989680 ;  /* 0x009896800000895d */ /* 0x004fea0003900000 */
[----:B------:R-:W2:Y:S02]  /*a910*/  @!P0 SYNCS.PHASECHK.TRANS64 P0, [R0+URZ+0xc0], R5 ;  /* 0x0000c005000085a7 */ /* 0x000ea400080010ff */
[----:B--2---:R-:W-:Y:S05]  /*a920*/  @!P0 BRA `(.L_x_74) ;  /* 0xfffffffc00f08947 */ /* 0x004fea000383ffff */
[----:B------:R-:W-:Y:S05]  /*a930*/  BRA `(.L_x_178) ;  /* 0xffffff9800287947 */ /* 0x000fea000383ffff */
.L_x_76:
[----:B------:R-:W-:-:S07]  /*a940*/  MOV R0, UR56 ;  /* 0x0000003800007c02 */ /* 0x000fce0008000f00 */
.L_x_179:
[----:B-1----:R1:W2:Y:S02]  /*a950*/  SYNCS.PHASECHK.TRANS64.TRYWAIT P0, [R0+URZ+0xf0], R5 ;  /* 0x0000f005000075a7 */ /* 0x0022a400080011ff */
[----:B--2---:R-:W-:Y:S05]  /*a960*/  @!P0 NANOSLEEP.SYNCS 0x989680 ;  /* 0x009896800000895d */ /* 0x004fea0003900000 */
[----:B------:R-:W2:Y:S02]  /*a970*/  @!P0 SYNCS.PHASECHK.TRANS64 P0, [R0+URZ+0xf0], R5 ;  /* 0x0000f005000085a7 */ /* 0x000ea400080010ff */
[----:B--2---:R-:W-:Y:S05]  /*a980*/  @!P0 BRA `(.L_x_179) ;  /* 0xfffffffc00f08947 */ /* 0x004fea000383ffff */
[----:B------:R-:W-:Y:S05]  /*a990*/  BRA `(.L_x_180) ;  /* 0xffffff9800747947 */ /* 0x000fea000383ffff */
.L_x_79:
[----:B------:R-:W-:Y:S07]  /*a9a0*/  MOV R0, UR7 ;  /* 0x0000000700007c02 */ /* 0x000fee0008000f00 */
.L_x_181:
[----:B-1----:R1:W2:Y:S02]  /*a9b0*/  SYNCS.PHASECHK.TRANS64.TRYWAIT P0, [R0+URZ], R5 ;  /* 0x00000005000075a7 */ /* 0x0022a400080011ff */
[----:B--2---:R-:W-:Y:S05]  /*a9c0*/  @!P0 NANOSLEEP.SYNCS 0x989680 ;  /* 0x009896800000895d */ /* 0x004fea0003900000 */
[----:B------:R-:W2:Y:S02]  /*a9d0*/  @!P0 SYNCS.PHASECHK.TRANS64 P0, [R0+URZ], R5 ;  /* 0x00000005000085a7 */ /* 0x000ea400080010ff */
[----:B--2---:R-:W-:Y:S05]  /*a9e0*/  @!P0 BRA `(.L_x_181) ;  /* 0xfffffffc00f08947 */ /* 0x004fea000383ffff */
[----:B------:R-:W-:Y:S05]  /*a9f0*/  BRA `(.L_x_78) ;  /* 0xffffff9800887947 */ /* 0x000fea000383ffff */
.L_x_83:
[----:B-1----:R-:W-:-:S07]  /*aa00*/  MOV R0, UR4 ;  /* 0x0000000400007c02 */ /* 0x002fce0008000f00 */
.L_x_182:
[----:B-1----:R1:W2:Y:S02]  /*aa10*/  SYNCS.PHASECHK.TRANS64.TRYWAIT P0, [R0+URZ], R3 ;  /* 0x00000003000075a7 */ /* 0x0022a400080011ff */
[----:B--2---:R-:W-:Y:S05]  /*aa20*/  @!P0 NANOSLEEP.SYNCS 0x989680 ;  /* 0x009896800000895d */ /* 0x004fea0003900000 */
[----:B------:R-:W2:Y:S02]  /*aa30*/  @!P0 SYNCS.PHASECHK.TRANS64 P0, [R0+URZ], R3 ;  /* 0x00000003000085a7 */ /* 0x000ea400080010ff */
[----:B--2---:R-:W-:Y:S05]  /*aa40*/  @!P0 BRA `(.L_x_182) ;  /* 0xfffffffc00f08947 */ /* 0x004fea000383ffff */
[----:B------:R-:W-:Y:S05]  /*aa50*/  BRA `(.L_x_183) ;  /* 0xffffff9c00987947 */ /* 0x000fea000383ffff */
.L_x_86:
[----:B------:R-:W-:-:S07]  /*aa60*/  MOV R0, UR31 ;  /* 0x0000001f00007c02 */ /* 0x000fce0008000f00 */
.L_x_184:
[----:B-1----:R1:W2:Y:S02]  /*aa70*/  SYNCS.PHASECHK.TRANS64.TRYWAIT P1, [R0+URZ+0x120], R3 ;  /* 0x00012003000075a7 */ /* 0x0022a400080211ff */
[----:B--2---:R-:W-:Y:S05]  /*aa80*/  @!P1 NANOSLEEP.SYNCS 0x989680 ;  /* 0x009896800000995d */ /* 0x004fea0003900000 */
[----:B------:R-:W2:Y:S02]  /*aa90*/  @!P1 SYNCS.PHASECHK.TRANS64 P1, [R0+URZ+0x120], R3 ;  /* 0x00012003000095a7 */ /* 0x000ea400080210ff */
[----:B--2---:R-:W-:Y:S05]  /*aaa0*/  @!P1 BRA `(.L_x_184) ;  /* 0xfffffffc00f09947 */ /* 0x004fea000383ffff */
[----:B------:R-:W-:Y:S05]  /*aab0*/  BRA `(.L_x_185) ;  /* 0xffffff9c00e47947 */ /* 0x000fea000383ffff */
.L_x_91:
[----:B--2---:R2:W3:Y:S02]  /*aac0*/  SYNCS.PHASECHK.TRANS64.TRYWAIT P0, [R12+URZ+0xc0], R9 ;  /* 0x0000c0090c0075a7 */ /* 0x0044e400080011ff */
[----:B---3--:R-:W-:Y:S05]  /*aad0*/  @!P0 NANOSLEEP.SYNCS 0x989680 ;  /* 0x009896800000895d */ /* 0x008fea0003900000 */
[----:B------:R-:W3:Y:S02]  /*aae0*/  @!P0 SYNCS.PHASECHK.TRANS64 P0, [R12+URZ+0xc0], R9 ;  /* 0x0000c0090c0085a7 */ /* 0x000ee400080010ff */
[----:B---3--:R-:W-:Y:S05]  /*aaf0*/  @!P0 BRA `(.L_x_91) ;  /* 0xfffffffc00f08947 */ /* 0x008fea000383ffff */
[----:B------:R-:W-:Y:S05]  /*ab00*/  BRA `(.L_x_186) ;  /* 0xffffffa4001c7947 */ /* 0x000fea000383ffff */
.L_x_94:
[----:B------:R-:W-:Y:S07]  /*ab10*/  MOV R0, UR21 ;  /* 0x0000001500007c02 */ /* 0x000fee0008000f00 */
.L_x_187:
[----:B--2---:R2:W3:Y:S02]  /*ab20*/  SYNCS.PHASECHK.TRANS64.TRYWAIT P2, [R0+URZ+0xb8], R11 ;  /* 0x0000b80b000075a7 */ /* 0x0044e400080411ff */
[----:B---3--:R-:W-:Y:S05]  /*ab30*/  @!P2 NANOSLEEP.SYNCS 0x989680 ;  /* 0x009896800000a95d */ /* 0x008fea0003900000 */
[----:B------:R-:W3:Y:S02]  /*ab40*/  @!P2 SYNCS.PHASECHK.TRANS64 P2, [R0+URZ+0xb8], R11 ;  /* 0x0000b80b0000a5a7 */ /* 0x000ee400080410ff */
[----:B---3--:R-:W-:Y:S05]  /*ab50*/  @!P2 BRA `(.L_x_187) ;  /* 0xfffffffc00f0a947 */ /* 0x008fea000383ffff */
[----:B------:R-:W-:Y:S05]  /*ab60*/  BRA `(.L_x_93) ;  /* 0xffffffa800847947 */ /* 0x000fea000383ffff */
.L_x_97:
[----:B--2---:R-:W-:Y:S07]  /*ab70*/  MOV R0, UR21 ;  /* 0x0000001500007c02 */ /* 0x004fee0008000f00 */
.L_x_188:
[----:B--2---:R2:W3:Y:S02]  /*ab80*/  SYNCS.PHASECHK.TRANS64.TRYWAIT P0, [R0+URZ+0x90], R9 ;  /* 0x00009009000075a7 */ /* 0x0044e400080011ff */
[----:B---3--:R-:W-:Y:S05]  /*ab90*/  @!P0 NANOSLEEP.SYNCS 0x989680 ;  /* 0x009896800000895d */ /* 0x008fea0003900000 */
[----:B------:R-:W3:Y:S02]  /*aba0*/  @!P0 SYNCS.PHASECHK.TRANS64 P0, [R0+URZ+0x90], R9 ;  /* 0x00009009000085a7 */ /* 0x000ee400080010ff */
[----:B---3--:R-:W-:Y:S05]  /*abb0*/  @!P0 BRA `(.L_x_188) ;  /* 0xfffffffc00f08947 */ /* 0x008fea000383ffff */
[----:B------:R-:W-:Y:S05]  /*abc0*/  BRA `(.L_x_189) ;  /* 0xffffffa800e07947 */ /* 0x000fea000383ffff */
.L_x_98:
[----:B------:R-:W-:Y:S07]  /*abd0*/  MOV R0, UR21 ;  /* 0x0000001500007c02 */ /* 0x000fee0008000f00 */
.L_x_190:
[----:B--2---:R2:W3:Y:S02]  /*abe0*/  SYNCS.PHASECHK.TRANS64.TRYWAIT P0, [R0+URZ+0x98], R9 ;  /* 0x00009809000075a7 */ /* 0x0044e400080011ff */
[----:B---3--:R-:W-:Y:S05]  /*abf0*/  @!P0 NANOSLEEP.SYNCS 0x989680 ;  /* 0x009896800000895d */ /* 0x008fea0003900000 */
[----:B------:R-:W3:Y:S02]  /*ac00*/  @!P0 SYNCS.PHASECHK.TRANS64 P0, [R0+URZ+0x98], R9 ;  /* 0x00009809000085a7 */ /* 0x000ee400080010ff */
[----:B---3--:R-:W-:Y:S05]  /*ac10*/  @!P0 BRA `(.L_x_190) ;  /* 0xfffffffc00f08947 */ /* 0x008fea000383ffff */
[----:B------:R-:W-:Y:S05]  /*ac20*/  BRA `(.L_x_191) ;  /* 0xffffffac001c7947 */ /* 0x000fea000383ffff */
.L_x_99:
[----:B------:R-:W-:Y:S07]  /*ac30*/  MOV R0, UR21 ;  /* 0x0000001500007c02 */ /* 0x000fee0008000f00 */
.L_x_192:
[----:B--2---:R2:W3:Y:S02]  /*ac40*/  SYNCS.PHASECHK.TRANS64.TRYWAIT P0, [R0+URZ+0xa0], R9 ;  /* 0x0000a009000075a7 */ /* 0x0044e400080011ff */
[----:B---3--:R-:W-:Y:S05]  /*ac50*/  @!P0 NANOSLEEP.SYNCS 0x989680 ;  /* 0x009896800000895d */ /* 0x008fea0003900000 */
[----:B------:R-:W3:Y:S02]  /*ac60*/  @!P0 SYNCS.PHASECHK.TRANS64 P0, [R0+URZ+0xa0], R9 ;  /* 0x0000a009000085a7 */ /* 0x000ee400080010ff */
[----:B---3--:R-:W-:Y:S05]  /*ac70*/  @!P0 BRA `(.L_x_192) ;  /* 0xfffffffc00f08947 */ /* 0x008fea000383ffff */
[----:B------:R-:W-:Y:S05]  /*ac80*/  BRA `(.L_x_193) ;  /* 0xffffffac00607947 */ /* 0x000fea000383ffff */
.L_x_100:
[----:B------:R-:W-:Y:S07]  /*ac90*/  MOV R0, UR21 ;  /* 0x0000001500007c02 */ /* 0x000fee0008000f00 */
.L_x_194:
[----:B--2---:R2:W3:Y:S02]  /*aca0*/  SYNCS.PHASECHK.TRANS64.TRYWAIT P0, [R0+URZ+0xa8], R9 ;  /* 0x0000a809000075a7 */ /* 0x0044e400080011ff */
[----:B---3--:R-:W-:Y:S05]  /*acb0*/  @!P0 NANOSLEEP.SYNCS 0x989680 ;  /* 0x009896800000895d */ /* 0x008fea0003900000 */
[----:B------:R-:W3:Y:S02]  /*acc0*/  @!P0 SYNCS.PHASECHK.TRANS64 P0, [R0+URZ+0xa8], R9 ;  /* 0x0000a809000085a7 */ /* 0x000ee400080010ff */
[----:B---3--:R-:W-:Y:S05]  /*acd0*/  @!P0 BRA `(.L_x_194) ;  /* 0xfffffffc00f08947 */ /* 0x008fea000383ffff */
[----:B------:R-:W-:Y:S05]  /*ace0*/  BRA `(.L_x_195) ;  /* 0xffffffac00a07947 */ /* 0x000fea000383ffff */
.L_x_102:
[----:B------:R-:W-:-:S07]  /*acf0*/  MOV R0, UR21 ;  /* 0x0000001500007c02 */ /* 0x000fce0008000f00 */
.L_x_196:
[----:B--2---:R2:W4:Y:S02]  /*ad00*/  SYNCS.PHASECHK.TRANS64.TRYWAIT P0, [R0+URZ+0x90], R3 ;  /* 0x00009003000075a7 */ /* 0x00452400080011ff */
[----:B----4-:R-:W-:Y:S05]  /*ad10*/  @!P0 NANOSLEEP.SYNCS 0x989680 ;  /* 0x009896800000895d */ /* 0x010fea0003900000 */
[----:B------:R-:W4:Y:S02]  /*ad20*/  @!P0 SYNCS.PHASECHK.TRANS64 P0, [R0+URZ+0x90], R3 ;  /* 0x00009003000085a7 */ /* 0x000f2400080010ff */
[----:B----4-:R-:W-:Y:S05]  /*ad30*/  @!P0 BRA `(.L_x_196) ;  /* 0xfffffffc00f08947 */ /* 0x010fea000383ffff */
[----:B------:R-:W-:Y:S05]  /*ad40*/  BRA `(.L_x_197) ;  /* 0xffffffb000187947 */ /* 0x000fea000383ffff */
.L_x_103:
[----:B--2---:R-:W-:-:S07]  /*ad50*/  MOV R0, UR21 ;  /* 0x0000001500007c02 */ /* 0x004fce0008000f00 */
.L_x_198:
[----:B--2---:R2:W4:Y:S02]  /*ad60*/  SYNCS.PHASECHK.TRANS64.TRYWAIT P0, [R0+URZ+0x98], R3 ;  /* 0x00009803000075a7 */ /* 0x00452400080011ff */
[----:B----4-:R-:W-:Y:S05]  /*ad70*/  @!P0 NANOSLEEP.SYNCS 0x989680 ;  /* 0x009896800000895d */ /* 0x010fea0003900000 */
[----:B------:R-:W4:Y:S02]  /*ad80*/  @!P0 SYNCS.PHASECHK.TRANS64 P0, [R0+URZ+0x98], R3 ;  /* 0x00009803000085a7 */ /* 0x000f2400080010ff */
[----:B----4-:R-:W-:Y:S05]  /*ad90*/  @!P0 BRA `(.L_x_198) ;  /* 0xfffffffc00f08947 */ /* 0x010fea000383ffff */
[----:B------:R-:W-:Y:S05]  /*ada0*/  BRA `(.L_x_199) ;  /* 0xffffffb000087947 */ /* 0x000fea000383ffff */
.L_x_104:
[----:B--2---:R-:W-:-:S07]  /*adb0*/  MOV R0, UR21 ;  /* 0x0000001500007c02 */ /* 0x004fce0008000f00 */
.L_x_200:
[----:B--2---:R2:W4:Y:S02]  /*adc0*/  SYNCS.PHASECHK.TRANS64.TRYWAIT P0, [R0+URZ+0xa0], R3 ;  /* 0x0000a003000075a7 */ /* 0x00452400080011ff */
[----:B----4-:R-:W-:Y:S05]  /*add0*/  @!P0 NANOSLEEP.SYNCS 0x989680 ;  /* 0x009896800000895d */ /* 0x010fea0003900000 */
[----:B------:R-:W4:Y:S02]  /*ade0*/  @!P0 SYNCS.PHASECHK.TRANS64 P0, [R0+URZ+0xa0], R3 ;  /* 0x0000a003000085a7 */ /* 0x000f2400080010ff */
[----:B----4-:R-:W-:Y:S05]  /*adf0*/  @!P0 BRA `(.L_x_200) ;  /* 0xfffffffc00f08947 */ /* 0x010fea000383ffff */
[----:B------:R-:W-:Y:S05]  /*ae00*/  BRA `(.L_x_201) ;  /* 0xffffffac00f87947 */ /* 0x000fea000383ffff */
.L_x_106:
[----:B--2---:R2:W3:Y:S02]  /*ae10*/  SYNCS.PHASECHK.TRANS64.TRYWAIT P0, [R3+URZ+0xc0], R0 ;  /* 0x0000c000030075a7 */ /* 0x0044e400080011ff */
[----:B---3--:R-:W-:Y:S05]  /*ae20*/  @!P0 NANOSLEEP.SYNCS 0x989680 ;  /* 0x009896800000895d */ /* 0x008fea0003900000 */
[----:B------:R-:W3:Y:S02]  /*ae30*/  @!P0 SYNCS.PHASECHK.TRANS64 P0, [R3+URZ+0xc0], R0 ;  /* 0x0000c000030085a7 */ /* 0x000ee400080010ff */
[----:B---3--:R-:W-:Y:S05]  /*ae40*/  @!P0 BRA `(.L_x_106) ;  /* 0xfffffffc00f08947 */ /* 0x008fea000383ffff */
[----:B------:R-:W-:Y:S05]  /*ae50*/  BRA `(.L_x_202) ;  /* 0xffffffb000bc7947 */ /* 0x000fea000383ffff */
.L_x_117:
[----:B-1----:R-:W-:Y:S04]  /*ae60*/  MOV R2, UR43 ;  /* 0x0000002b00027c02 */ /* 0x002fe80008000f00 */
[----:B------:R1:W2:Y:S03]  /*ae70*/  SYNCS.PHASECHK.TRANS64.TRYWAIT P0, [R2+URZ+0x70], R3 ;  /* 0x00007003020075a7 */ /* 0x0002a600080011ff */
[----:B--2---:R-:W-:Y:S05]  /*ae80*/  @!P0 NANOSLEEP.SYNCS 0x989680 ;  /* 0x009896800000895d */ /* 0x004fea0003900000 */
[----:B------:R-:W2:Y:S02]  /*ae90*/  @!P0 SYNCS.PHASECHK.TRANS64 P0, [R2+URZ+0x70], R3 ;  /* 0x00007003020085a7 */ /* 0x000ea400080010ff */
[----:B--2---:R-:W-:Y:S05]  /*aea0*/  @!P0 BRA `(.L_x_117) ;  /* 0xfffffffc00ec8947 */ /* 0x004fea000383ffff */
[----:B------:R-:W-:Y:S05]  /*aeb0*/  BRA `(.L_x_116) ;  /* 0xffffffc000107947 */ /* 0x000fea000383ffff */
.L_x_119:
[----:B-1----:R1:W3:Y:S02]  /*aec0*/  SYNCS.PHASECHK.TRANS64.TRYWAIT P1, [R101+URZ+0xe0], R0 ;  /* 0x0000e000650075a7 */ /* 0x0022e400080211ff */
[----:B---3--:R-:W-:Y:S05]  /*aed0*/  @!P1 NANOSLEEP.SYNCS 0x989680 ;  /* 0x009896800000995d */ /* 0x008fea0003900000 */
[----:B------:R-:W3:Y:S02]  /*aee0*/  @!P1 SYNCS.PHASECHK.TRANS64 P1, [R101+URZ+0xe0], R0 ;  /* 0x0000e000650095a7 */ /* 0x000ee400080210ff */
[----:B---3--:R-:W-:Y:S05]  /*aef0*/  @!P1 BRA `(.L_x_119) ;  /* 0xfffffffc00f09947 */ /* 0x008fea000383ffff */
[----:B------:R-:W-:Y:S05]  /*af00*/  BRA `(.L_x_118) ;  /* 0xffffffc000387947 */ /* 0x000fea000383ffff */
.L_x_128:
[----:B---3--:R3:W4:Y:S02]  /*af10*/  SYNCS.PHASECHK.TRANS64.TRYWAIT P0, [R3+URZ+0x70], R0 ;  /* 0x00007000030075a7 */ /* 0x00872400080011ff */
[----:B----4-:R-:W-:Y:S05]  /*af20*/  @!P0 NANOSLEEP.SYNCS 0x989680 ;  /* 0x009896800000895d */ /* 0x010fea0003900000 */
[----:B------:R-:W4:Y:S02]  /*af30*/  @!P0 SYNCS.PHASECHK.TRANS64 P0, [R3+URZ+0x70], R0 ;  /* 0x00007000030085a7 */ /* 0x000f2400080010ff */
[----:B----4-:R-:W-:Y:S05]  /*af40*/  @!P0 BRA `(.L_x_128) ;  /* 0xfffffffc00f08947 */ /* 0x010fea000383ffff */
[----:B------:R-:W-:Y:S05]  /*af50*/  BRA `(.L_x_127) ;  /* 0xffffffcc00147947 */ /* 0x000fea000383ffff */
.L_x_136:
[----:B-1----:R1:W4:Y:S02]  /*af60*/  SYNCS.PHASECHK.TRANS64.TRYWAIT P0, [R62+URZ+0x70], R5 ;  /* 0x000070053e0075a7 */ /* 0x00232400080011ff */
[----:B----4-:R-:W-:Y:S05]  /*af70*/  @!P0 NANOSLEEP.SYNCS 0x989680 ;  /* 0x009896800000895d */ /* 0x010fea0003900000 */
[----:B------:R-:W4:Y:S02]  /*af80*/  @!P0 SYNCS.PHASECHK.TRANS64 P0, [R62+URZ+0x70], R5 ;  /* 0x000070053e0085a7 */ /* 0x000f2400080010ff */
[----:B----4-:R-:W-:Y:S05]  /*af90*/  @!P0 BRA `(.L_x_136) ;  /* 0xfffffffc00f08947 */ /* 0x010fea000383ffff */
[----:B------:R-:W-:Y:S05]  /*afa0*/  BRA `(.L_x_135) ;  /* 0xffffffd800147947 */ /* 0x000fea000383ffff */
.L_x_144:
[----:B-1----:R1:W4:Y:S02]  /*afb0*/  SYNCS.PHASECHK.TRANS64.TRYWAIT P0, [R62+URZ+0x70], R5 ;  /* 0x000070053e0075a7 */ /* 0x00232400080011ff */
[----:B----4-:R-:W-:Y:S05]  /*afc0*/  @!P0 NANOSLEEP.SYNCS 0x989680 ;  /* 0x009896800000895d */ /* 0x010fea0003900000 */
[----:B------:R-:W4:Y:S02]  /*afd0*/  @!P0 SYNCS.PHASECHK.TRANS64 P0, [R62+URZ+0x70], R5 ;  /* 0x000070053e0085a7 */ /* 0x000f2400080010ff */
[----:B----4-:R-:W-:Y:S05]  /*afe0*/  @!P0 BRA `(.L_x_144) ;  /* 0xfffffffc00f08947 */ /* 0x010fea000383ffff */
[----:B------:R-:W-:Y:S05]  /*aff0*/  BRA `(.L_x_143) ;  /* 0xffffffe400107947 */ /* 0x000fea000383ffff */
        .weak           $__internal_0_$__cuda_sm10x_tcgen05_guardrail_trap_col_being_dealloced_not_returned_by_alloc
        .type           $__internal_0_$__cuda_sm10x_tcgen05_guardrail_trap_col_being_dealloced_not_returned_by_alloc,@function
        .size           $__internal_0_$__cuda_sm10x_tcgen05_guardrail_trap_col_being_dealloced_not_returned_by_alloc,($__internal_1_$__cuda_sm10x_tcgen05_guardrail_trap_phase_invalid_during_alloc - $__internal_0_$__cuda_sm10x_tcgen05_guardrail_trap_col_being_dealloced_not_returned_by_alloc)
$__internal_0_$__cuda_sm10x_tcgen05_guardrail_trap_col_being_dealloced_not_returned_by_alloc:
[----:B------:R-:W-:Y:S05]  /*b000*/  BPT.TRAP 0x1 ;  /* 0x000000040000795c */ /* 0x000fea0000300000 */
[----:B------:R-:W-:-:S04]  /*b010*/  HFMA2 R3, -RZ, RZ, 0, 0 ;  /* 0x00000000ff037431 */ /* 0x000fc800000001ff */
[----:B------:R-:W-:Y:S05]  /*b020*/  RET.REL.NODEC R2 `(_ZN7cutlass13device_kernelINS_4gemm6kernel13GemmUniversalIN4cute5tupleIJiiiiEEENS1_10collective13CollectiveMmaINS1_46MainloopSm100TmaUmmaWarpSpecializedBlockScaledILi7ELi2ELi2ENS5_IJNS4_1CILi2EEENSA_ILi4EEENSA_ILi1EEEEEEEENS5_IJNSA_ILi256EEENSA_ILi128EEESH_EEENS5_IJNS_12float_e4m3_tENS_13float_ue8m0_tEEEENS5_IJNS5_IJlSD_lEEENS4_6LayoutINS5_IJNS5_IJNS5_IJNSA_ILi32EEESC_EEEiEEESQ_NS5_IJSD_iEEEEEENS5_IJNS5_IJNS5_IJNSA_ILi16EEESC_EEEiEEENS5_IJNS5_IJNSA_ILi0EEESD_EEENSA_ILi512EEEEEENS5_IJSW_iEEEEEEEEEEESL_S13_NS4_8TiledMMAINS4_8MMA_AtomIJNS4_27SM100_MMA_MXF8F6F4_2x1SM_SSISJ_SJ_fSK_Li256ELi128ELNS4_4UMMA5MajorE0ELS18_0ELNS17_7ScaleInE0ELS19_0EEEEEENSN_INS5_IJSD_SD_SD_EEENS5_IJSW_SW_SW_EEEEENS5_IJNS4_10UnderscoreES1F_S1F_EEEEENS5_IJNS4_28SM100_TMA_2SM_LOAD_MULTICASTES1I_EEENS5_IJNS4_14ComposedLayoutINS4_7SwizzleILi3ELi4ELi3EEENS4_18smem_ptr_flag_bitsILi8EEENSN_INS5_IJNSA_ILi8EEESH_EEENS5_IJSH_SD_EEEEEEENSN_INS5_IJNS5_IJNS5_IJSP_SD_EEENS5_IJSO_SD_EEEEEESD_NS5_IJSC_SD_EEEEEENS5_IJNS5_IJNS5_IJSU_SY_EEESX_EEESW_NS5_IJSD_SY_EEEEEEEEEEEvNS4_8identityENS5_IJNS4_18SM100_TMA_2SM_LOADES1I_EEES24_vS25_EENS_8epilogue10collective18CollectiveEpilogueINS29_23Sm100TmaWarpSpecializedILi4ELi2ELi32ELb1ELb0EEEJNS5_IJSH_SH_SH_EEENS5_IJNSN_ISH_SD_EENSN_ISO_SD_EEEEENS_10bfloat16_tESM_S2I_SM_NS29_6fusion15FusionCallbacksIS2D_NS2J_17LinearCombinationIS2I_fS2I_fLNS_15FloatRoundStyleE2EEES2E_S2H_JEEENS4_5SM1004TMEM4LOAD26SM100_TMEM_LOAD_32dp32b32xENS4_13SM90_TMA_LOADENS1K_INS1L_ILi2ELi4ELi3EEENS1N_ILi16EEENSN_INS5_IJS1P_SO_EEES1V_EEEENS4_39AutoVectorizingCopyWithAssumedAlignmentILi128EEENS4_14SM90_TMA_STOREES2Y_S30_S30_EEEvvEEEEvNT_6ParamsE) ;  /* 0xffffff4c02f47950 */ /* 0x000fea0003c3ffff */
        .weak           $__internal_1_$__cuda_sm10x_tcgen05_guardrail_trap_phase_invalid_during_alloc
        .type           $__internal_1_$__cuda_sm10x_tcgen05_guardrail_trap_phase_invalid_during_alloc,@function
        .size           $__internal_1_$__cuda_sm10x_tcgen05_guardrail_trap_phase_invalid_during_alloc,($__internal_2_$__cuda_sm10x_tcgen05_guardrail_trap_unallocated_columns_being_dealloced - $__internal_1_$__cuda_sm10x_tcgen05_guardrail_trap_phase_invalid_during_alloc)
$__internal_1_$__cuda_sm10x_tcgen05_guardrail_trap_phase_invalid_during_alloc:
[----:B------:R-:W-:Y:S05]  /*b030*/  BPT.TRAP 0x1 ;  /* 0x000000040000795c */ /* 0x000fea0000300000 */
[----:B------:R-:W-:-:S04]  /*b040*/  MOV R5, 0x0 ;  /* 0x0000000000057802 */ /* 0x000fc80000000f00 */
[----:B------:R-:W-:Y:S05]  /*b050*/  RET.REL.NODEC R4 `(_ZN7cutlass13device_kernelINS_4gemm6kernel13GemmUniversalIN4cute5tupleIJiiiiEEENS1_10collective13CollectiveMmaINS1_46MainloopSm100TmaUmmaWarpSpecializedBlockScaledILi7ELi2ELi2ENS5_IJNS4_1CILi2EEENSA_ILi4EEENSA_ILi1EEEEEEEENS5_IJNSA_ILi256EEENSA_ILi128EEESH_EEENS5_IJNS_12float_e4m3_tENS_13float_ue8m0_tEEEENS5_IJNS5_IJlSD_lEEENS4_6LayoutINS5_IJNS5_IJNS5_IJNSA_ILi32EEESC_EEEiEEESQ_NS5_IJSD_iEEEEEENS5_IJNS5_IJNS5_IJNSA_ILi16EEESC_EEEiEEENS5_IJNS5_IJNSA_ILi0EEESD_EEENSA_ILi512EEEEEENS5_IJSW_iEEEEEEEEEEESL_S13_NS4_8TiledMMAINS4_8MMA_AtomIJNS4_27SM100_MMA_MXF8F6F4_2x1SM_SSISJ_SJ_fSK_Li256ELi128ELNS4_4UMMA5MajorE0ELS18_0ELNS17_7ScaleInE0ELS19_0EEEEEENSN_INS5_IJSD_SD_SD_EEENS5_IJSW_SW_SW_EEEEENS5_IJNS4_10UnderscoreES1F_S1F_EEEEENS5_IJNS4_28SM100_TMA_2SM_LOAD_MULTICASTES1I_EEENS5_IJNS4_14ComposedLayoutINS4_7SwizzleILi3ELi4ELi3EEENS4_18smem_ptr_flag_bitsILi8EEENSN_INS5_IJNSA_ILi8EEESH_EEENS5_IJSH_SD_EEEEEEENSN_INS5_IJNS5_IJNS5_IJSP_SD_EEENS5_IJSO_SD_EEEEEESD_NS5_IJSC_SD_EEEEEENS5_IJNS5_IJNS5_IJSU_SY_EEESX_EEESW_NS5_IJSD_SY_EEEEEEEEEEEvNS4_8identityENS5_IJNS4_18SM100_TMA_2SM_LOADES1I_EEES24_vS25_EENS_8epilogue10collective18CollectiveEpilogueINS29_23Sm100TmaWarpSpecializedILi4ELi2ELi32ELb1ELb0EEEJNS5_IJSH_SH_SH_EEENS5_IJNSN_ISH_SD_EENSN_ISO_SD_EEEEENS_10bfloat16_tESM_S2I_SM_NS29_6fusion15FusionCallbacksIS2D_NS2J_17LinearCombinationIS2I_fS2I_fLNS_15FloatRoundStyleE2EEES2E_S2H_JEEENS4_5SM1004TMEM4LOAD26SM100_TMEM_LOAD_32dp32b32xENS4_13SM90_TMA_LOADENS1K_INS1L_ILi2ELi4ELi3EEENS1N_ILi16EEENSN_INS5_IJS1P_SO_EEES1V_EEEENS4_39AutoVectorizingCopyWithAssumedAlignmentILi128EEENS4_14SM90_TMA_STOREES2Y_S30_S30_EEEvvEEEEvNT_6ParamsE) ;  /* 0xffffff4c04e87950 */ /* 0x000fea0003c3ffff */
        .weak           $__internal_2_$__cuda_sm10x_tcgen05_guardrail_trap_unallocated_columns_being_dealloced
        .type           $__internal_2_$__cuda_sm10x_tcgen05_guardrail_trap_unallocated_columns_being_dealloced,@function
        .size           $__internal_2_$__cuda_sm10x_tcgen05_guardrail_trap_unallocated_columns_being_dealloced,(.L_x_204 - $__internal_2_$__cuda_sm10x_tcgen05_guardrail_trap_unallocated_columns_being_dealloced)
$__internal_2_$__cuda_sm10x_tcgen05_guardrail_trap_unallocated_columns_being_dealloced:
[----:B------:R-:W-:Y:S05]  /*b060*/  BPT.TRAP 0x1 ;  /* 0x000000040000795c */ /* 0x000fea0000300000 */
[----:B------:R-:W-:-:S04]  /*b070*/  HFMA2 R3, -RZ, RZ, 0, 0 ;  /* 0x00000000ff037431 */ /* 0x000fc800000001ff */
[----:B------:R-:W-:Y:S05]  /*b080*/  RET.REL.NODEC R2 `(_ZN7cutlass13device_kernelINS_4gemm6kernel13GemmUniversalIN4cute5tupleIJiiiiEEENS1_10collective13CollectiveMmaINS1_46MainloopSm100TmaUmmaWarpSpecializedBlockScaledILi7ELi2ELi2ENS5_IJNS4_1CILi2EEENSA_ILi4EEENSA_ILi1EEEEEEEENS5_IJNSA_ILi256EEENSA_ILi128EEESH_EEENS5_IJNS_12float_e4m3_tENS_13float_ue8m0_tEEEENS5_IJNS5_IJlSD_lEEENS4_6LayoutINS5_IJNS5_IJNS5_IJNSA_ILi32EEESC_EEEiEEESQ_NS5_IJSD_iEEEEEENS5_IJNS5_IJNS5_IJNSA_ILi16EEESC_EEEiEEENS5_IJNS5_IJNSA_ILi0EEESD_EEENSA_ILi512EEEEEENS5_IJSW_iEEEEEEEEEEESL_S13_NS4_8TiledMMAINS4_8MMA_AtomIJNS4_27SM100_MMA_MXF8F6F4_2x1SM_SSISJ_SJ_fSK_Li256ELi128ELNS4_4UMMA5MajorE0ELS18_0ELNS17_7ScaleInE0ELS19_0EEEEEENSN_INS5_IJSD_SD_SD_EEENS5_IJSW_SW_SW_EEEEENS5_IJNS4_10UnderscoreES1F_S1F_EEEEENS5_IJNS4_28SM100_TMA_2SM_LOAD_MULTICASTES1I_EEENS5_IJNS4_14ComposedLayoutINS4_7SwizzleILi3ELi4ELi3EEENS4_18smem_ptr_flag_bitsILi8EEENSN_INS5_IJNSA_ILi8EEESH_EEENS5_IJSH_SD_EEEEEEENSN_INS5_IJNS5_IJNS5_IJSP_SD_EEENS5_IJSO_SD_EEEEEESD_NS5_IJSC_SD_EEEEEENS5_IJNS5_IJNS5_IJSU_SY_EEESX_EEESW_NS5_IJSD_SY_EEEEEEEEEEEvNS4_8identityENS5_IJNS4_18SM100_TMA_2SM_LOADES1I_EEES24_vS25_EENS_8epilogue10collective18CollectiveEpilogueINS29_23Sm100TmaWarpSpecializedILi4ELi2ELi32ELb1ELb0EEEJNS5_IJSH_SH_SH_EEENS5_IJNSN_ISH_SD_EENSN_ISO_SD_EEEEENS_10bfloat16_tESM_S2I_SM_NS29_6fusion15FusionCallbacksIS2D_NS2J_17LinearCombinationIS2I_fS2I_fLNS_15FloatRoundStyleE2EEES2E_S2H_JEEENS4_5SM1004TMEM4LOAD26SM100_TMEM_LOAD_32dp32b32xENS4_13SM90_TMA_LOADENS1K_INS1L_ILi2ELi4ELi3EEENS1N_ILi16EEENSN_INS5_IJS1P_SO_EEES1V_EEEENS4_39AutoVectorizingCopyWithAssumedAlignmentILi128EEENS4_14SM90_TMA_STOREES2Y_S30_S30_EEEvvEEEEvNT_6ParamsE) ;  /* 0xffffff4c02dc7950 */ /* 0x000fea0003c3ffff */
.L_x_203:
[----:B------:R-:W-:-:S00]  /*b090*/  BRA `(.L_x_203) ;  /* 0xfffffffc00fc7947 */ /* 0x000fc0000383ffff */
[----:B------:R-:W-:-:S00]  /*b0a0*/  NOP ;  /* 0x0000000000007918 */ /* 0x000fc00000000000 */
        /* <DEDUP_REMOVED lines=13> */
.L_x_204:


//--------------------- .nv.global.init           --------------------------
	.section	.nv.global.init,"aw",@progbits
.nv.global.init:
	.type		$str$27,@object
	.size		$str$27,($str$28 - $str$27)
$str$27:
        /*0000*/ 	.byte	0x28, 0x61, 0x64, 0x64, 0x72, 0x65, 0x73, 0x73, 0x20, 0x26, 0x20, 0x6d, 0x61, 0x73, 0x6b, 0x29
        /*0010*/ 	.byte	0x20, 0x3d, 0x3d, 0x20, 0x30, 0x00
	.type		$str$28,@object
	.size		$str$28,($str$26 - $str$28)
$str$28:
        /*0016*/ 	.byte	0x2f, 0x74, 0x6d, 0x70, 0x2f, 0x63, 0x75, 0x74, 0x6c, 0x61, 0x73, 0x73, 0x5f, 0x73, 0x77, 0x65
        /*0026*/ 	.byte	0x65, 0x70, 0x5f, 0x73, 0x72, 0x63, 0x2f, 0x69, 0x6e, 0x63, 0x6c, 0x75, 0x64, 0x65, 0x2f, 0x63
        /*0036*/ 	.byte	0x75, 0x74, 0x65, 0x2f, 0x70, 0x6f, 0x69, 0x6e, 0x74, 0x65, 0x72, 0x5f, 0x66, 0x6c, 0x61, 0x67
        /*0046*/ 	.byte	0x67, 0x65, 0x64, 0x2e, 0x68, 0x70, 0x70, 0x00
	.type		$str$26,@object
	.size		$str$26,($str$25 - $str$26)
$str$26:
        /*004e*/ 	.byte	0x2f, 0x74, 0x6d, 0x70, 0x2f, 0x63, 0x75, 0x74, 0x6c, 0x61, 0x73, 0x73, 0x5f, 0x73, 0x77, 0x65
        /*005e*/ 	.byte	0x65, 0x70, 0x5f, 0x73, 0x72, 0x63, 0x2f, 0x69, 0x6e, 0x63, 0x6c, 0x75, 0x64, 0x65, 0x2f, 0x63
        /*006e*/ 	.byte	0x75, 0x74, 0x65, 0x2f, 0x61, 0x74, 0x6f, 0x6d, 0x2f, 0x63, 0x6f, 0x70, 0x79, 0x5f, 0x74, 0x72
        /*007e*/ 	.byte	0x61, 0x69, 0x74, 0x73, 0x5f, 0x73, 0x6d, 0x31, 0x30, 0x30, 0x2e, 0x68, 0x70, 0x70, 0x00
	.type		$str$25,@object
	.size		$str$25,(__unnamed_1 - $str$25)
$str$25:
        /*008d*/ 	.byte	0x28, 0x28, 0x75, 0x69, 0x6e, 0x74, 0x33, 0x32, 0x5f, 0x74, 0x28, 0x74, 0x68, 0x72, 0x65, 0x61
        /*009d*/ 	.byte	0x64, 0x49, 0x64, 0x78, 0x2e, 0x78, 0x29, 0x20, 0x2f, 0x20, 0x33, 0x32, 0x29, 0x20, 0x25, 0x20
        /*00ad*/ 	.byte	0x34, 0x29, 0x20, 0x3d, 0x3d, 0x20, 0x28, 0x28, 0x28, 0x74, 0x6d, 0x65, 0x6d, 0x5f, 0x61, 0x64
        /*00bd*/ 	.byte	0x64, 0x72, 0x20, 0x3e, 0x3e, 0x20, 0x31, 0x36, 0x29, 0x20, 0x2f, 0x20, 0x33, 0x32, 0x29, 0x20
        /*00cd*/ 	.byte	0x25, 0x20, 0x34, 0x29, 0x00
	.type		__unnamed_1,@object
	.size		__unnamed_1,(__unnamed_2 - __unnamed_1)
__unnamed_1:
        /*00d2*/ 	.byte	0x61, 0x75, 0x74, 0x6f, 0x20, 0x63, 0x75, 0x74, 0x65, 0x3a, 0x3a, 0x61, 0x73, 0x5f, 0x70, 0x6f
        /* <DEDUP_REMOVED lines=24> */
        /*0262*/ 	.byte	0x34, 0x30, 0x39, 0x36, 0x3e, 0x3e, 0x3e, 0x3e, 0x5d, 0x00
	.type		__unnamed_2,@object
	.size		__unnamed_2,(.L_2 - __unnamed_2)
__unnamed_2:
        /* <DEDUP_REMOVED lines=42> */
        /*050c*/ 	.byte	0x3e, 0x3e, 0x5d, 0x00
.L_2:


//--------------------- .nv.shared._ZN7cutlass13device_kernelINS_4gemm6kernel13GemmUniversalIN4cute5tupleIJiiiiEEENS1_10collective13CollectiveMmaINS1_46MainloopSm100TmaUmmaWarpSpecializedBlockScaledILi7ELi2ELi2ENS5_IJNS4_1CILi2EEENSA_ILi4EEENSA_ILi1EEEEEEEENS5_IJNSA_ILi256EEENSA_ILi128EEESH_EEENS5_IJNS_12float_e4m3_tENS_13float_ue8m0_tEEEENS5_IJNS5_IJlSD_lEEENS4_6LayoutINS5_IJNS5_IJNS5_IJNSA_ILi32EEESC_EEEiEEESQ_NS5_IJSD_iEEEEEENS5_IJNS5_IJNS5_IJNSA_ILi16EEESC_EEEiEEENS5_IJNS5_IJNSA_ILi0EEESD_EEENSA_ILi512EEEEEENS5_IJSW_iEEEEEEEEEEESL_S13_NS4_8TiledMMAINS4_8MMA_AtomIJNS4_27SM100_MMA_MXF8F6F4_2x1SM_SSISJ_SJ_fSK_Li256ELi128ELNS4_4UMMA5MajorE0ELS18_0ELNS17_7ScaleInE0ELS19_0EEEEEENSN_INS5_IJSD_SD_SD_EEENS5_IJSW_SW_SW_EEEEENS5_IJNS4_10UnderscoreES1F_S1F_EEEEENS5_IJNS4_28SM100_TMA_2SM_LOAD_MULTICASTES1I_EEENS5_IJNS4_14ComposedLayoutINS4_7SwizzleILi3ELi4ELi3EEENS4_18smem_ptr_flag_bitsILi8EEENSN_INS5_IJNSA_ILi8EEESH_EEENS5_IJSH_SD_EEEEEEENSN_INS5_IJNS5_IJNS5_IJSP_SD_EEENS5_IJSO_SD_EEEEEESD_NS5_IJSC_SD_EEEEEENS5_IJNS5_IJNS5_IJSU_SY_EEESX_EEESW_NS5_IJSD_SY_EEEEEEEEEEEvNS4_8identityENS5_IJNS4_18SM100_TMA_2SM_LOADES1I_EEES24_vS25_EENS_8epilogue10collective18CollectiveEpilogueINS29_23Sm100TmaWarpSpecializedILi4ELi2ELi32ELb1ELb0EEEJNS5_IJSH_SH_SH_EEENS5_IJNSN_ISH_SD_EENSN_ISO_SD_EEEEENS_10bfloat16_tESM_S2I_SM_NS29_6fusion15FusionCallbacksIS2D_NS2J_17LinearCombinationIS2I_fS2I_fLNS_15FloatRoundStyleE2EEES2E_S2H_JEEENS4_5SM1004TMEM4LOAD26SM100_TMEM_LOAD_32dp32b32xENS4_13SM90_TMA_LOADENS1K_INS1L_ILi2ELi4ELi3EEENS1N_ILi16EEENSN_INS5_IJS1P_SO_EEES1V_EEEENS4_39AutoVectorizingCopyWithAssumedAlignmentILi128EEENS4_14SM90_TMA_STOREES2Y_S30_S30_EEEvvEEEEvNT_6ParamsE --------------------------
	.section	.nv.shared._ZN7cutlass13device_kernelINS_4gemm6kernel13GemmUniversalIN4cute5tupleIJiiiiEEENS1_10collective13CollectiveMmaINS1_46MainloopSm100TmaUmmaWarpSpecializedBlockScaledILi7ELi2ELi2ENS5_IJNS4_1CILi2EEENSA_ILi4EEENSA_ILi1EEEEEEEENS5_IJNSA_ILi256EEENSA_ILi128EEESH_EEENS5_IJNS_12float_e4m3_tENS_13float_ue8m0_tEEEENS5_IJNS5_IJlSD_lEEENS4_6LayoutINS5_IJNS5_IJNS5_IJNSA_ILi32EEESC_EEEiEEESQ_NS5_IJSD_iEEEEEENS5_IJNS5_IJNS5_IJNSA_ILi16EEESC_EEEiEEENS5_IJNS5_IJNSA_ILi0EEESD_EEENSA_ILi512EEEEEENS5_IJSW_iEEEEEEEEEEESL_S13_NS4_8TiledMMAINS4_8MMA_AtomIJNS4_27SM100_MMA_MXF8F6F4_2x1SM_SSISJ_SJ_fSK_Li256ELi128ELNS4_4UMMA5MajorE0ELS18_0ELNS17_7ScaleInE0ELS19_0EEEEEENSN_INS5_IJSD_SD_SD_EEENS5_IJSW_SW_SW_EEEEENS5_IJNS4_10UnderscoreES1F_S1F_EEEEENS5_IJNS4_28SM100_TMA_2SM_LOAD_MULTICASTES1I_EEENS5_IJNS4_14ComposedLayoutINS4_7SwizzleILi3ELi4ELi3EEENS4_18smem_ptr_flag_bitsILi8EEENSN_INS5_IJNSA_ILi8EEESH_EEENS5_IJSH_SD_EEEEEEENSN_INS5_IJNS5_IJNS5_IJSP_SD_EEENS5_IJSO_SD_EEEEEESD_NS5_IJSC_SD_EEEEEENS5_IJNS5_IJNS5_IJSU_SY_EEESX_EEESW_NS5_IJSD_SY_EEEEEEEEEEEvNS4_8identityENS5_IJNS4_18SM100_TMA_2SM_LOADES1I_EEES24_vS25_EENS_8epilogue10collective18CollectiveEpilogueINS29_23Sm100TmaWarpSpecializedILi4ELi2ELi32ELb1ELb0EEEJNS5_IJSH_SH_SH_EEENS5_IJNSN_ISH_SD_EENSN_ISO_SD_EEEEENS_10bfloat16_tESM_S2I_SM_NS29_6fusion15FusionCallbacksIS2D_NS2J_17LinearCombinationIS2I_fS2I_fLNS_15FloatRoundStyleE2EEES2E_S2H_JEEENS4_5SM1004TMEM4LOAD26SM100_TMEM_LOAD_32dp32b32xENS4_13SM90_TMA_LOADENS1K_INS1L_ILi2ELi4ELi3EEENS1N_ILi16EEENSN_INS5_IJS1P_SO_EEES1V_EEEENS4_39AutoVectorizingCopyWithAssumedAlignmentILi128EEENS4_14SM90_TMA_STOREES2Y_S30_S30_EEEvvEEEEvNT_6ParamsE,"aw",@nobits
	.sectionflags	@""
	.align	16
	.zero		1024


//--------------------- .nv.shared.reserved.0     --------------------------
	.section	.nv.shared.reserved.0,"aw",@nobits
	.weak		__nv_reservedSMEM_offset_0_alias
	.size		__nv_reservedSMEM_offset_0_alias, 0, 64
	.other		__nv_reservedSMEM_offset_0_alias,@"STO_CUDA_RESERVED_SHARED STV_DEFAULT"
__nv_reservedSMEM_offset_0_alias:
	.zero		0
.nv.shared.reserved.0:
	.zero		64
	.weak		__nv_reservedSMEM_tcgen05_partition
	.type		__nv_reservedSMEM_tcgen05_partition,@object
	.size		__nv_reservedSMEM_tcgen05_partition,(.L_0 - __nv_reservedSMEM_tcgen05_partition)
__nv_reservedSMEM_tcgen05_partition:
	.zero		32
.L_0:


//--------------------- .nv.global                --------------------------
	.section	.nv.global,"aw",@nobits
.nv.global:
	.type		_ZN40_INTERNAL_4be0886c_4_k_cu_0157d05e_369714cute1_E,@object
	.size		_ZN40_INTERNAL_4be0886c_4_k_cu_0157d05e_369714cute1_E,(_ZN40_INTERNAL_4be0886c_4_k_cu_0157d05e_369714cuda3std3__45__cpo6cbeginE - _ZN40_INTERNAL_4be0886c_4_k_cu_0157d05e_369714cute1_E)
_ZN40_INTERNAL_4be0886c_4_k_cu_0157d05e_369714cute1_E:
	.zero		1
	.type		_ZN40_INTERNAL_4be0886c_4_k_cu_0157d05e_369714cuda3std3__45__cpo6cbeginE,@object
	.size		_ZN40_INTERNAL_4be0886c_4_k_cu_0157d05e_369714cuda3std3__45__cpo6cbeginE,(_ZN40_INTERNAL_4be0886c_4_k_cu_0157d05e_369714cuda3std3__48in_placeE - _ZN40_INTERNAL_4be0886c_4_k_cu_0157d05e_369714cuda3std3__45__cpo6cbeginE)
_ZN40_INTERNAL_4be0886c_4_k_cu_0157d05e_369714cuda3std3__45__cpo6cbeginE:
	.zero		1
	.type		_ZN40_INTERNAL_4be0886c_4_k_cu_0157d05e_369714cuda3std3__48in_placeE,@object
	.size		_ZN40_INTERNAL_4be0886c_4_k_cu_0157d05e_369714cuda3std3__48in_placeE,(_ZN40_INTERNAL_4be0886c_4_k_cu_0157d05e_369714cuda3std6ranges3__45__cpo9iter_moveE - _ZN40_INTERNAL_4be0886c_4_k_cu_0157d05e_369714cuda3std3__48in_placeE)
_ZN40_INTERNAL_4be0886c_4_k_cu_0157d05e_369714cuda3std3__48in_placeE:
	.zero		1
	.type		_ZN40_INTERNAL_4be0886c_4_k_cu_0157d05e_369714cuda3std6ranges3__45__cpo9iter_moveE,@object
	.size		_ZN40_INTERNAL_4be0886c_4_k_cu_0157d05e_369714cuda3std6ranges3__45__cpo9iter_moveE,(_ZN40_INTERNAL_4be0886c_4_k_cu_0157d05e_369714cuda3std3__45__cpo5beginE - _ZN40_INTERNAL_4be0886c_4_k_cu_0157d05e_369714cuda3std6ranges3__45__cpo9iter_moveE)
_ZN40_INTERNAL_4be0886c_4_k_cu_0157d05e_369714cuda3std6ranges3__45__cpo9iter_moveE:
	.zero		1
	.type		_ZN40_INTERNAL_4be0886c_4_k_cu_0157d05e_369714cuda3std3__45__cpo5beginE,@object
	.size		_ZN40_INTERNAL_4be0886c_4_k_cu_0157d05e_369714cuda3std3__45__cpo5beginE,(_ZN40_INTERNAL_4be0886c_4_k_cu_0157d05e_369714cuda3std3__442_GLOBAL__N__4be0886c_4_k_cu_0157d05e_369716ignoreE - _ZN40_INTERNAL_4be0886c_4_k_cu_0157d05e_369714cuda3std3__45__cpo5beginE)
_ZN40_INTERNAL_4be0886c_4_k_cu_0157d05e_369714cuda3std3__45__cpo5beginE:
	.zero		1
	.type		_ZN40_INTERNAL_4be0886c_4_k_cu_0157d05e_369714cuda3std3__442_GLOBAL__N__4be0886c_4_k_cu_0157d05e_369716ignoreE,@object
	.size		_ZN40_INTERNAL_4be0886c_4_k_cu_0157d05e_369714cuda3std3__442_GLOBAL__N__4be0886c_4_k_cu_0157d05e_369716ignoreE,(_ZN40_INTERNAL_4be0886c_4_k_cu_0157d05e_369714cute7productE - _ZN40_INTERNAL_4be0886c_4_k_cu_0157d05e_369714cuda3std3__442_GLOBAL__N__4be0886c_4_k_cu_0157d05e_369716ignoreE)
_ZN40_INTERNAL_4be0886c_4_k_cu_0157d05e_369714cuda3std3__442_GLOBAL__N__4be0886c_4_k_cu_0157d05e_369716ignoreE:
	.zero		1
	.type		_ZN40_INTERNAL_4be0886c_4_k_cu_0157d05e_369714cute7productE,@object
	.size		_ZN40_INTERNAL_4be0886c_4_k_cu_0157d05e_369714cute7productE,(_ZN40_INTERNAL_4be0886c_4_k_cu_0157d05e_369714cuda3std3__45__cpo3endE - _ZN40_INTERNAL_4be0886c_4_k_cu_0157d05e_369714cute7productE)
_ZN40_INTERNAL_4be0886c_4_k_cu_0157d05e_369714cute7productE:
	.zero		1
	.type		_ZN40_INTERNAL_4be0886c_4_k_cu_0157d05e_369714cuda3std3__45__cpo3endE,@object
	.size		_ZN40_INTERNAL_4be0886c_4_k_cu_0157d05e_369714cuda3std3__45__cpo3endE,(_ZN40_INTERNAL_4be0886c_4_k_cu_0157d05e_369714cuda3std3__419piecewise_constructE - _ZN40_INTERNAL_4be0886c_4_k_cu_0157d05e_369714cuda3std3__45__cpo3endE)
_ZN40_INTERNAL_4be0886c_4_k_cu_0157d05e_369714cuda3std3__45__cpo3endE:
	.zero		1
	.type		_ZN40_INTERNAL_4be0886c_4_k_cu_0157d05e_369714cuda3std3__419piecewise_constructE,@object
	.size		_ZN40_INTERNAL_4be0886c_4_k_cu_0157d05e_369714cuda3std3__419piecewise_constructE,(_ZN40_INTERNAL_4be0886c_4_k_cu_0157d05e_369714cuda3std3__45__cpo4cendE - _ZN40_INTERNAL_4be0886c_4_k_cu_0157d05e_369714cuda3std3__419piecewise_constructE)
_ZN40_INTERNAL_4be0886c_4_k_cu_0157d05e_369714cuda3std3__419piecewise_constructE:
	.zero		1
	.type		_ZN40_INTERNAL_4be0886c_4_k_cu_0157d05e_369714cuda3std3__45__cpo4cendE,@object
	.size		_ZN40_INTERNAL_4be0886c_4_k_cu_0157d05e_369714cuda3std3__45__cpo4cendE,(_ZN40_INTERNAL_4be0886c_4_k_cu_0157d05e_369714cuda3std6ranges3__45__cpo4swapE - _ZN40_INTERNAL_4be0886c_4_k_cu_0157d05e_369714cuda3std3__45__cpo4cendE)
_ZN40_INTERNAL_4be0886c_4_k_cu_0157d05e_369714cuda3std3__45__cpo4cendE:
	.zero		1
	.type		_ZN40_INTERNAL_4be0886c_4_k_cu_0157d05e_369714cuda3std6ranges3__45__cpo4swapE,@object
	.size		_ZN40_INTERNAL_4be0886c_4_k_cu_0157d05e_369714cuda3std6ranges3__45__cpo4swapE,(.L_10 - _ZN40_INTERNAL_4be0886c_4_k_cu_0157d05e_369714cuda3std6ranges3__45__cpo4swapE)
_ZN40_INTERNAL_4be0886c_4_k_cu_0157d05e_369714cuda3std6ranges3__45__cpo4swapE:
	.zero		1
.L_10:


//--------------------- .nv.constant0._ZN7cutlass13device_kernelINS_4gemm6kernel13GemmUniversalIN4cute5tupleIJiiiiEEENS1_10collective13CollectiveMmaINS1_46MainloopSm100TmaUmmaWarpSpecializedBlockScaledILi7ELi2ELi2ENS5_IJNS4_1CILi2EEENSA_ILi4EEENSA_ILi1EEEEEEEENS5_IJNSA_ILi256EEENSA_ILi128EEESH_EEENS5_IJNS_12float_e4m3_tENS_13float_ue8m0_tEEEENS5_IJNS5_IJlSD_lEEENS4_6LayoutINS5_IJNS5_IJNS5_IJNSA_ILi32EEESC_EEEiEEESQ_NS5_IJSD_iEEEEEENS5_IJNS5_IJNS5_IJNSA_ILi16EEESC_EEEiEEENS5_IJNS5_IJNSA_ILi0EEESD_EEENSA_ILi512EEEEEENS5_IJSW_iEEEEEEEEEEESL_S13_NS4_8TiledMMAINS4_8MMA_AtomIJNS4_27SM100_MMA_MXF8F6F4_2x1SM_SSISJ_SJ_fSK_Li256ELi128ELNS4_4UMMA5MajorE0ELS18_0ELNS17_7ScaleInE0ELS19_0EEEEEENSN_INS5_IJSD_SD_SD_EEENS5_IJSW_SW_SW_EEEEENS5_IJNS4_10UnderscoreES1F_S1F_EEEEENS5_IJNS4_28SM100_TMA_2SM_LOAD_MULTICASTES1I_EEENS5_IJNS4_14ComposedLayoutINS4_7SwizzleILi3ELi4ELi3EEENS4_18smem_ptr_flag_bitsILi8EEENSN_INS5_IJNSA_ILi8EEESH_EEENS5_IJSH_SD_EEEEEEENSN_INS5_IJNS5_IJNS5_IJSP_SD_EEENS5_IJSO_SD_EEEEEESD_NS5_IJSC_SD_EEEEEENS5_IJNS5_IJNS5_IJSU_SY_EEESX_EEESW_NS5_IJSD_SY_EEEEEEEEEEEvNS4_8identityENS5_IJNS4_18SM100_TMA_2SM_LOADES1I_EEES24_vS25_EENS_8epilogue10collective18CollectiveEpilogueINS29_23Sm100TmaWarpSpecializedILi4ELi2ELi32ELb1ELb0EEEJNS5_IJSH_SH_SH_EEENS5_IJNSN_ISH_SD_EENSN_ISO_SD_EEEEENS_10bfloat16_tESM_S2I_SM_NS29_6fusion15FusionCallbacksIS2D_NS2J_17LinearCombinationIS2I_fS2I_fLNS_15FloatRoundStyleE2EEES2E_S2H_JEEENS4_5SM1004TMEM4LOAD26SM100_TMEM_LOAD_32dp32b32xENS4_13SM90_TMA_LOADENS1K_INS1L_ILi2ELi4ELi3EEENS1N_ILi16EEENSN_INS5_IJS1P_SO_EEES1V_EEEENS4_39AutoVectorizingCopyWithAssumedAlignmentILi128EEENS4_14SM90_TMA_STOREES2Y_S30_S30_EEEvvEEEEvNT_6ParamsE --------------------------
	.section	.nv.constant0._ZN7cutlass13device_kernelINS_4gemm6kernel13GemmUniversalIN4cute5tupleIJiiiiEEENS1_10collective13CollectiveMmaINS1_46MainloopSm100TmaUmmaWarpSpecializedBlockScaledILi7ELi2ELi2ENS5_IJNS4_1CILi2EEENSA_ILi4EEENSA_ILi1EEEEEEEENS5_IJNSA_ILi256EEENSA_ILi128EEESH_EEENS5_IJNS_12float_e4m3_tENS_13float_ue8m0_tEEEENS5_IJNS5_IJlSD_lEEENS4_6LayoutINS5_IJNS5_IJNS5_IJNSA_ILi32EEESC_EEEiEEESQ_NS5_IJSD_iEEEEEENS5_IJNS5_IJNS5_IJNSA_ILi16EEESC_EEEiEEENS5_IJNS5_IJNSA_ILi0EEESD_EEENSA_ILi512EEEEEENS5_IJSW_iEEEEEEEEEEESL_S13_NS4_8TiledMMAINS4_8MMA_AtomIJNS4_27SM100_MMA_MXF8F6F4_2x1SM_SSISJ_SJ_fSK_Li256ELi128ELNS4_4UMMA5MajorE0ELS18_0ELNS17_7ScaleInE0ELS19_0EEEEEENSN_INS5_IJSD_SD_SD_EEENS5_IJSW_SW_SW_EEEEENS5_IJNS4_10UnderscoreES1F_S1F_EEEEENS5_IJNS4_28SM100_TMA_2SM_LOAD_MULTICASTES1I_EEENS5_IJNS4_14ComposedLayoutINS4_7SwizzleILi3ELi4ELi3EEENS4_18smem_ptr_flag_bitsILi8EEENSN_INS5_IJNSA_ILi8EEESH_EEENS5_IJSH_SD_EEEEEEENSN_INS5_IJNS5_IJNS5_IJSP_SD_EEENS5_IJSO_SD_EEEEEESD_NS5_IJSC_SD_EEEEEENS5_IJNS5_IJNS5_IJSU_SY_EEESX_EEESW_NS5_IJSD_SY_EEEEEEEEEEEvNS4_8identityENS5_IJNS4_18SM100_TMA_2SM_LOADES1I_EEES24_vS25_EENS_8epilogue10collective18CollectiveEpilogueINS29_23Sm100TmaWarpSpecializedILi4ELi2ELi32ELb1ELb0EEEJNS5_IJSH_SH_SH_EEENS5_IJNSN_ISH_SD_EENSN_ISO_SD_EEEEENS_10bfloat16_tESM_S2I_SM_NS29_6fusion15FusionCallbacksIS2D_NS2J_17LinearCombinationIS2I_fS2I_fLNS_15FloatRoundStyleE2EEES2E_S2H_JEEENS4_5SM1004TMEM4LOAD26SM100_TMEM_LOAD_32dp32b32xENS4_13SM90_TMA_LOADENS1K_INS1L_ILi2ELi4ELi3EEENS1N_ILi16EEENSN_INS5_IJS1P_SO_EEES1V_EEEENS4_39AutoVectorizingCopyWithAssumedAlignmentILi128EEENS4_14SM90_TMA_STOREES2Y_S30_S30_EEEvvEEEEvNT_6ParamsE,"a",@progbits
	.sectionflags	@""
	.align	4
.nv.constant0._ZN7cutlass13device_kernelINS_4gemm6kernel13GemmUniversalIN4cute5tupleIJiiiiEEENS1_10collective13CollectiveMmaINS1_46MainloopSm100TmaUmmaWarpSpecializedBlockScaledILi7ELi2ELi2ENS5_IJNS4_1CILi2EEENSA_ILi4EEENSA_ILi1EEEEEEEENS5_IJNSA_ILi256EEENSA_ILi128EEESH_EEENS5_IJNS_12float_e4m3_tENS_13float_ue8m0_tEEEENS5_IJNS5_IJlSD_lEEENS4_6LayoutINS5_IJNS5_IJNS5_IJNSA_ILi32EEESC_EEEiEEESQ_NS5_IJSD_iEEEEEENS5_IJNS5_IJNS5_IJNSA_ILi16EEESC_EEEiEEENS5_IJNS5_IJNSA_ILi0EEESD_EEENSA_ILi512EEEEEENS5_IJSW_iEEEEEEEEEEESL_S13_NS4_8TiledMMAINS4_8MMA_AtomIJNS4_27SM100_MMA_MXF8F6F4_2x1SM_SSISJ_SJ_fSK_Li256ELi128ELNS4_4UMMA5MajorE0ELS18_0ELNS17_7ScaleInE0ELS19_0EEEEEENSN_INS5_IJSD_SD_SD_EEENS5_IJSW_SW_SW_EEEEENS5_IJNS4_10UnderscoreES1F_S1F_EEEEENS5_IJNS4_28SM100_TMA_2SM_LOAD_MULTICASTES1I_EEENS5_IJNS4_14ComposedLayoutINS4_7SwizzleILi3ELi4ELi3EEENS4_18smem_ptr_flag_bitsILi8EEENSN_INS5_IJNSA_ILi8EEESH_EEENS5_IJSH_SD_EEEEEEENSN_INS5_IJNS5_IJNS5_IJSP_SD_EEENS5_IJSO_SD_EEEEEESD_NS5_IJSC_SD_EEEEEENS5_IJNS5_IJNS5_IJSU_SY_EEESX_EEESW_NS5_IJSD_SY_EEEEEEEEEEEvNS4_8identityENS5_IJNS4_18SM100_TMA_2SM_LOADES1I_EEES24_vS25_EENS_8epilogue10collective18CollectiveEpilogueINS29_23Sm100TmaWarpSpecializedILi4ELi2ELi32ELb1ELb0EEEJNS5_IJSH_SH_SH_EEENS5_IJNSN_ISH_SD_EENSN_ISO_SD_EEEEENS_10bfloat16_tESM_S2I_SM_NS29_6fusion15FusionCallbacksIS2D_NS2J_17LinearCombinationIS2I_fS2I_fLNS_15FloatRoundStyleE2EEES2E_S2H_JEEENS4_5SM1004TMEM4LOAD26SM100_TMEM_LOAD_32dp32b32xENS4_13SM90_TMA_LOADENS1K_INS1L_ILi2ELi4ELi3EEENS1N_ILi16EEENSN_INS5_IJS1P_SO_EEES1V_EEEENS4_39AutoVectorizingCopyWithAssumedAlignmentILi128EEENS4_14SM90_TMA_STOREES2Y_S30_S30_EEEvvEEEEvNT_6ParamsE:
	.zero		3968


//--------------------- SYMBOLS --------------------------

	.type		.nv.reservedSmem.offset0,@object
	.size		.nv.reservedSmem.offset0,0x4
	.type		.nv.reservedSmem.cap,@object
	.size		.nv.reservedSmem.cap,0x4
	.type		__assertfail,@function
